//
// Generated by NVIDIA NVVM Compiler
//
// Compiler Build ID: CL-36424714
// Cuda compilation tools, release 13.0, V13.0.88
// Based on NVVM 20.0.0
//

.version 9.0
.target sm_100
.address_size 64

	// .globl	_Z23CompareDiffractionSpotsPdS_iS_iPiS0_S0_S_S_S0_S_S0_S0_iiS_
.extern .func  (.param .b32 func_retval0) vprintf
(
	.param .b64 vprintf_param_0,
	.param .b64 vprintf_param_1
)
;
.func  (.param .align 16 .b8 func_retval0[16]) __internal_trig_reduction_slowpathd
(
	.param .b64 __internal_trig_reduction_slowpathd_param_0
)
;
.global .align 1 .b8 $str[80] = {87, 65, 82, 78, 73, 78, 71, 58, 32, 83, 112, 111, 116, 73, 100, 32, 37, 100, 32, 110, 111, 116, 32, 102, 111, 117, 110, 100, 32, 105, 110, 32, 115, 112, 111, 116, 115, 32, 102, 105, 108, 101, 33, 32, 73, 103, 110, 111, 114, 105, 110, 103, 32, 116, 104, 105, 115, 32, 115, 112, 111, 116, 73, 68, 46, 32, 110, 95, 115, 112, 111, 116, 115, 32, 61, 32, 37, 100, 10};
.global .align 8 .b8 __cudart_i2opi_d[144] = {8, 93, 141, 31, 177, 95, 251, 107, 234, 146, 82, 138, 247, 57, 7, 61, 123, 241, 229, 235, 199, 186, 39, 117, 45, 234, 95, 158, 102, 63, 70, 79, 183, 9, 203, 39, 207, 126, 54, 109, 31, 109, 10, 90, 139, 17, 47, 239, 15, 152, 5, 222, 255, 151, 248, 31, 59, 40, 249, 189, 139, 95, 132, 156, 244, 57, 83, 131, 57, 214, 145, 57, 65, 126, 95, 180, 38, 112, 156, 233, 132, 68, 187, 46, 245, 53, 130, 232, 62, 167, 41, 177, 28, 235, 29, 254, 28, 146, 209, 9, 234, 46, 73, 6, 224, 210, 77, 66, 58, 110, 36, 183, 97, 197, 187, 222, 171, 99, 81, 254, 65, 144, 67, 60, 153, 149, 98, 219, 192, 221, 52, 245, 209, 87, 39, 252, 41, 21, 68, 78, 110, 131, 249, 162};
.global .align 16 .b8 __cudart_sin_cos_coeffs[128] = {70, 210, 176, 44, 241, 229, 90, 190, 146, 227, 172, 105, 227, 29, 199, 62, 161, 98, 219, 25, 160, 1, 42, 191, 24, 8, 17, 17, 17, 17, 129, 63, 84, 85, 85, 85, 85, 85, 197, 191, 0, 0, 0, 0, 0, 0, 0, 0, 0, 0, 0, 0, 0, 0, 0, 0, 100, 129, 253, 32, 131, 255, 168, 189, 40, 133, 239, 193, 167, 238, 33, 62, 217, 230, 6, 142, 79, 126, 146, 190, 233, 188, 221, 25, 160, 1, 250, 62, 71, 93, 193, 22, 108, 193, 86, 191, 81, 85, 85, 85, 85, 85, 165, 63, 0, 0, 0, 0, 0, 0, 224, 191, 0, 0, 0, 0, 0, 0, 240, 63};

.visible .entry _Z23CompareDiffractionSpotsPdS_iS_iPiS0_S0_S_S_S0_S_S0_S0_iiS_(
	.param .u64 .ptr .align 1 _Z23CompareDiffractionSpotsPdS_iS_iPiS0_S0_S_S_S0_S_S0_S0_iiS__param_0,
	.param .u64 .ptr .align 1 _Z23CompareDiffractionSpotsPdS_iS_iPiS0_S0_S_S_S0_S_S0_S0_iiS__param_1,
	.param .u32 _Z23CompareDiffractionSpotsPdS_iS_iPiS0_S0_S_S_S0_S_S0_S0_iiS__param_2,
	.param .u64 .ptr .align 1 _Z23CompareDiffractionSpotsPdS_iS_iPiS0_S0_S_S_S0_S_S0_S0_iiS__param_3,
	.param .u32 _Z23CompareDiffractionSpotsPdS_iS_iPiS0_S0_S_S_S0_S_S0_S0_iiS__param_4,
	.param .u64 .ptr .align 1 _Z23CompareDiffractionSpotsPdS_iS_iPiS0_S0_S_S_S0_S_S0_S0_iiS__param_5,
	.param .u64 .ptr .align 1 _Z23CompareDiffractionSpotsPdS_iS_iPiS0_S0_S_S_S0_S_S0_S0_iiS__param_6,
	.param .u64 .ptr .align 1 _Z23CompareDiffractionSpotsPdS_iS_iPiS0_S0_S_S_S0_S_S0_S0_iiS__param_7,
	.param .u64 .ptr .align 1 _Z23CompareDiffractionSpotsPdS_iS_iPiS0_S0_S_S_S0_S_S0_S0_iiS__param_8,
	.param .u64 .ptr .align 1 _Z23CompareDiffractionSpotsPdS_iS_iPiS0_S0_S_S_S0_S_S0_S0_iiS__param_9,
	.param .u64 .ptr .align 1 _Z23CompareDiffractionSpotsPdS_iS_iPiS0_S0_S_S_S0_S_S0_S0_iiS__param_10,
	.param .u64 .ptr .align 1 _Z23CompareDiffractionSpotsPdS_iS_iPiS0_S0_S_S_S0_S_S0_S0_iiS__param_11,
	.param .u64 .ptr .align 1 _Z23CompareDiffractionSpotsPdS_iS_iPiS0_S0_S_S_S0_S_S0_S0_iiS__param_12,
	.param .u64 .ptr .align 1 _Z23CompareDiffractionSpotsPdS_iS_iPiS0_S0_S_S_S0_S_S0_S0_iiS__param_13,
	.param .u32 _Z23CompareDiffractionSpotsPdS_iS_iPiS0_S0_S_S_S0_S_S0_S0_iiS__param_14,
	.param .u32 _Z23CompareDiffractionSpotsPdS_iS_iPiS0_S0_S_S_S0_S_S0_S0_iiS__param_15,
	.param .u64 .ptr .align 1 _Z23CompareDiffractionSpotsPdS_iS_iPiS0_S0_S_S_S0_S_S0_S0_iiS__param_16
)
{
	.reg .pred 	%p<106>;
	.reg .b32 	%r<282>;
	.reg .b64 	%rd<127>;
	.reg .b64 	%fd<813>;

	ld.param.u64 	%rd22, [_Z23CompareDiffractionSpotsPdS_iS_iPiS0_S0_S_S_S0_S_S0_S0_iiS__param_0];
	ld.param.u64 	%rd32, [_Z23CompareDiffractionSpotsPdS_iS_iPiS0_S0_S_S_S0_S_S0_S0_iiS__param_1];
	ld.param.u32 	%r120, [_Z23CompareDiffractionSpotsPdS_iS_iPiS0_S0_S_S_S0_S_S0_S0_iiS__param_2];
	ld.param.u64 	%rd23, [_Z23CompareDiffractionSpotsPdS_iS_iPiS0_S0_S_S_S0_S_S0_S0_iiS__param_3];
	ld.param.u32 	%r117, [_Z23CompareDiffractionSpotsPdS_iS_iPiS0_S0_S_S_S0_S_S0_S0_iiS__param_4];
	ld.param.u64 	%rd24, [_Z23CompareDiffractionSpotsPdS_iS_iPiS0_S0_S_S_S0_S_S0_S0_iiS__param_5];
	ld.param.u64 	%rd33, [_Z23CompareDiffractionSpotsPdS_iS_iPiS0_S0_S_S_S0_S_S0_S0_iiS__param_6];
	ld.param.u64 	%rd34, [_Z23CompareDiffractionSpotsPdS_iS_iPiS0_S0_S_S_S0_S_S0_S0_iiS__param_8];
	ld.param.u64 	%rd28, [_Z23CompareDiffractionSpotsPdS_iS_iPiS0_S0_S_S_S0_S_S0_S0_iiS__param_11];
	ld.param.u64 	%rd29, [_Z23CompareDiffractionSpotsPdS_iS_iPiS0_S0_S_S_S0_S_S0_S0_iiS__param_12];
	ld.param.u64 	%rd30, [_Z23CompareDiffractionSpotsPdS_iS_iPiS0_S0_S_S_S0_S_S0_S0_iiS__param_13];
	ld.param.u32 	%r118, [_Z23CompareDiffractionSpotsPdS_iS_iPiS0_S0_S_S_S0_S_S0_S0_iiS__param_14];
	ld.param.u32 	%r119, [_Z23CompareDiffractionSpotsPdS_iS_iPiS0_S0_S_S_S0_S_S0_S0_iiS__param_15];
	ld.param.u64 	%rd31, [_Z23CompareDiffractionSpotsPdS_iS_iPiS0_S0_S_S_S0_S_S0_S0_iiS__param_16];
	cvta.to.global.u64 	%rd1, %rd33;
	cvta.to.global.u64 	%rd2, %rd34;
	cvta.to.global.u64 	%rd3, %rd32;
	mov.u32 	%r121, %ctaid.x;
	mov.u32 	%r122, %ntid.x;
	mov.u32 	%r123, %tid.x;
	mad.lo.s32 	%r1, %r121, %r122, %r123;
	setp.ge.s32 	%p3, %r1, %r120;
	@%p3 bra 	$L__BB0_110;
	cvta.to.global.u64 	%rd35, %rd30;
	cvta.to.global.u64 	%rd36, %rd29;
	cvta.to.global.u64 	%rd37, %rd23;
	div.s32 	%r124, %r1, %r119;
	mul.lo.s32 	%r125, %r124, %r119;
	sub.s32 	%r2, %r1, %r125;
	mul.wide.s32 	%rd38, %r1, 4;
	add.s64 	%rd4, %rd35, %rd38;
	mov.b32 	%r126, 0;
	st.global.u32 	[%rd4], %r126;
	add.s32 	%r127, %r124, %r118;
	ld.global.u32 	%r3, [%rd36+4];
	mul.lo.s32 	%r128, %r2, %r3;
	shl.b32 	%r4, %r128, 4;
	shl.b32 	%r129, %r117, 4;
	mul.wide.s32 	%rd39, %r129, 8;
	add.s64 	%rd40, %rd37, %rd39;
	ld.global.f64 	%fd1, [%rd40+56];
	ld.global.f64 	%fd2, [%rd40+64];
	ld.global.f64 	%fd3, [%rd40+72];
	ld.global.f64 	%fd4, [%rd40+80];
	ld.global.f64 	%fd5, [%rd40+88];
	ld.global.f64 	%fd6, [%rd40+96];
	ld.global.f64 	%fd7, [%rd40+104];
	ld.global.f64 	%fd147, [%rd40+112];
	ld.global.f64 	%fd8, [%rd40+120];
	ld.global.f64 	%fd148, [%rd3+4072];
	mov.f64 	%fd149, 0d4076800000000000;
	div.rn.f64 	%fd9, %fd149, %fd148;
	ld.global.f64 	%fd150, [%rd3+4080];
	div.rn.f64 	%fd10, %fd149, %fd150;
	ld.global.f64 	%fd151, [%rd3+24];
	cvt.rn.f64.s32 	%fd152, %r127;
	div.rn.f64 	%fd11, %fd152, %fd3;
	mul.f64 	%fd12, %fd11, %fd151;
	mul.f64 	%fd13, %fd147, 0d3F91DF46A2529D3A;
	abs.f64 	%fd14, %fd13;
	setp.neu.f64 	%p4, %fd14, 0d7FF0000000000000;
	@%p4 bra 	$L__BB0_3;
	mov.f64 	%fd158, 0d0000000000000000;
	mul.rn.f64 	%fd785, %fd13, %fd158;
	mov.b32 	%r235, 1;
	bra.uni 	$L__BB0_6;
$L__BB0_3:
	mul.f64 	%fd153, %fd13, 0d3FE45F306DC9C883;
	cvt.rni.s32.f64 	%r234, %fd153;
	cvt.rn.f64.s32 	%fd154, %r234;
	fma.rn.f64 	%fd155, %fd154, 0dBFF921FB54442D18, %fd13;
	fma.rn.f64 	%fd156, %fd154, 0dBC91A62633145C00, %fd155;
	fma.rn.f64 	%fd785, %fd154, 0dB97B839A252049C0, %fd156;
	setp.ltu.f64 	%p5, %fd14, 0d41E0000000000000;
	@%p5 bra 	$L__BB0_5;
	{ // callseq 0, 0
	.param .b64 param0;
	st.param.f64 	[param0], %fd13;
	.param .align 16 .b8 retval0[16];
	call.uni (retval0), 
	__internal_trig_reduction_slowpathd, 
	(
	param0
	);
	ld.param.f64 	%fd785, [retval0];
	ld.param.b32 	%r234, [retval0+8];
	} // callseq 0
$L__BB0_5:
	add.s32 	%r235, %r234, 1;
$L__BB0_6:
	shl.b32 	%r132, %r235, 6;
	cvt.u64.u32 	%rd41, %r132;
	and.b64  	%rd42, %rd41, 64;
	mov.u64 	%rd43, __cudart_sin_cos_coeffs;
	add.s64 	%rd44, %rd43, %rd42;
	mul.rn.f64 	%fd159, %fd785, %fd785;
	and.b32  	%r133, %r235, 1;
	setp.eq.b32 	%p7, %r133, 1;
	selp.f64 	%fd160, 0dBDA8FF8320FD8164, 0d3DE5DB65F9785EBA, %p7;
	ld.global.nc.v2.f64 	{%fd161, %fd162}, [%rd44];
	fma.rn.f64 	%fd163, %fd160, %fd159, %fd161;
	fma.rn.f64 	%fd164, %fd163, %fd159, %fd162;
	ld.global.nc.v2.f64 	{%fd165, %fd166}, [%rd44+16];
	fma.rn.f64 	%fd167, %fd164, %fd159, %fd165;
	fma.rn.f64 	%fd168, %fd167, %fd159, %fd166;
	ld.global.nc.v2.f64 	{%fd169, %fd170}, [%rd44+32];
	fma.rn.f64 	%fd171, %fd168, %fd159, %fd169;
	fma.rn.f64 	%fd172, %fd171, %fd159, %fd170;
	fma.rn.f64 	%fd173, %fd172, %fd785, %fd785;
	fma.rn.f64 	%fd174, %fd172, %fd159, 0d3FF0000000000000;
	selp.f64 	%fd175, %fd174, %fd173, %p7;
	and.b32  	%r134, %r235, 2;
	setp.eq.s32 	%p8, %r134, 0;
	mov.f64 	%fd176, 0d0000000000000000;
	sub.f64 	%fd177, %fd176, %fd175;
	selp.f64 	%fd20, %fd175, %fd177, %p8;
	sub.f64 	%fd178, %fd6, %fd1;
	fma.rn.f64 	%fd21, %fd4, %fd12, %fd178;
	@%p4 bra 	$L__BB0_8;
	mov.f64 	%fd184, 0d0000000000000000;
	mul.rn.f64 	%fd786, %fd13, %fd184;
	mov.b32 	%r236, 0;
	bra.uni 	$L__BB0_10;
$L__BB0_8:
	mul.f64 	%fd179, %fd13, 0d3FE45F306DC9C883;
	cvt.rni.s32.f64 	%r236, %fd179;
	cvt.rn.f64.s32 	%fd180, %r236;
	fma.rn.f64 	%fd181, %fd180, 0dBFF921FB54442D18, %fd13;
	fma.rn.f64 	%fd182, %fd180, 0dBC91A62633145C00, %fd181;
	fma.rn.f64 	%fd786, %fd180, 0dB97B839A252049C0, %fd182;
	setp.ltu.f64 	%p9, %fd14, 0d41E0000000000000;
	@%p9 bra 	$L__BB0_10;
	{ // callseq 1, 0
	.param .b64 param0;
	st.param.f64 	[param0], %fd13;
	.param .align 16 .b8 retval0[16];
	call.uni (retval0), 
	__internal_trig_reduction_slowpathd, 
	(
	param0
	);
	ld.param.f64 	%fd786, [retval0];
	ld.param.b32 	%r236, [retval0+8];
	} // callseq 1
$L__BB0_10:
	mul.f64 	%fd185, %fd3, %fd12;
	shl.b32 	%r137, %r236, 6;
	cvt.u64.u32 	%rd45, %r137;
	and.b64  	%rd46, %rd45, 64;
	add.s64 	%rd48, %rd43, %rd46;
	mul.rn.f64 	%fd186, %fd786, %fd786;
	and.b32  	%r138, %r236, 1;
	setp.eq.b32 	%p10, %r138, 1;
	selp.f64 	%fd187, 0dBDA8FF8320FD8164, 0d3DE5DB65F9785EBA, %p10;
	ld.global.nc.v2.f64 	{%fd188, %fd189}, [%rd48];
	fma.rn.f64 	%fd190, %fd187, %fd186, %fd188;
	fma.rn.f64 	%fd191, %fd190, %fd186, %fd189;
	ld.global.nc.v2.f64 	{%fd192, %fd193}, [%rd48+16];
	fma.rn.f64 	%fd194, %fd191, %fd186, %fd192;
	fma.rn.f64 	%fd195, %fd194, %fd186, %fd193;
	ld.global.nc.v2.f64 	{%fd196, %fd197}, [%rd48+32];
	fma.rn.f64 	%fd198, %fd195, %fd186, %fd196;
	fma.rn.f64 	%fd199, %fd198, %fd186, %fd197;
	fma.rn.f64 	%fd200, %fd199, %fd786, %fd786;
	fma.rn.f64 	%fd201, %fd199, %fd186, 0d3FF0000000000000;
	selp.f64 	%fd202, %fd201, %fd200, %p10;
	and.b32  	%r139, %r236, 2;
	setp.eq.s32 	%p11, %r139, 0;
	mov.f64 	%fd203, 0d0000000000000000;
	sub.f64 	%fd204, %fd203, %fd202;
	selp.f64 	%fd205, %fd202, %fd204, %p11;
	mul.f64 	%fd206, %fd21, %fd205;
	fma.rn.f64 	%fd26, %fd185, %fd20, %fd206;
	mul.f64 	%fd207, %fd20, %fd21;
	mul.f64 	%fd208, %fd185, %fd205;
	sub.f64 	%fd27, %fd207, %fd208;
	sub.f64 	%fd209, %fd7, %fd2;
	fma.rn.f64 	%fd28, %fd5, %fd12, %fd209;
	mul.lo.s32 	%r140, %r1, 3;
	cvta.to.global.u64 	%rd49, %rd31;
	mul.wide.s32 	%rd50, %r140, 8;
	add.s64 	%rd51, %rd49, %rd50;
	st.global.f64 	[%rd51], %fd26;
	st.global.f64 	[%rd51+8], %fd27;
	st.global.f64 	[%rd51+16], %fd28;
	cvta.to.global.u64 	%rd52, %rd24;
	mul.wide.s32 	%rd53, %r2, 4;
	add.s64 	%rd54, %rd52, %rd53;
	ld.global.u32 	%r13, [%rd54];
	cvta.to.global.u64 	%rd55, %rd28;
	mul.wide.s32 	%rd56, %r1, 8;
	add.s64 	%rd5, %rd55, %rd56;
	mov.b64 	%rd57, 0;
	st.global.u64 	[%rd5], %rd57;
	ld.global.f64 	%fd210, [%rd3+24];
	mul.f64 	%fd211, %fd11, %fd210;
	fma.rn.f64 	%fd212, %fd5, %fd211, %fd209;
	abs.f64 	%fd213, %fd212;
	ld.global.f64 	%fd214, [%rd3+16];
	mul.f64 	%fd215, %fd214, 0d3FE0000000000000;
	setp.gt.f64 	%p12, %fd213, %fd215;
	@%p12 bra 	$L__BB0_111;
	setp.lt.s32 	%p13, %r13, 1;
	mov.b32 	%r239, 0;
	mov.f64 	%fd812, 0d0000000000000000;
	@%p13 bra 	$L__BB0_109;
	cvt.rpi.f64.f64 	%fd29, %fd10;
	mul.f64 	%fd30, %fd28, 0d0000000000000000;
	mul.f64 	%fd217, %fd27, 0d0000000000000000;
	fma.rn.f64 	%fd218, %fd26, 0d0000000000000000, %fd217;
	add.f64 	%fd31, %fd218, %fd28;
	cvt.rpi.f64.f64 	%fd32, %fd9;
	mul.lo.s32 	%r144, %r1, %r3;
	shl.b32 	%r145, %r144, 1;
	cvt.s64.s32 	%rd6, %r145;
	cvt.s64.s32 	%rd7, %r4;
	cvta.to.global.u64 	%rd8, %rd22;
	mov.b32 	%r237, 0;
	mov.u32 	%r239, %r237;
$L__BB0_13:
	shl.b32 	%r146, %r237, 3;
	cvt.u64.u32 	%rd58, %r146;
	add.s64 	%rd59, %rd7, %rd58;
	shl.b64 	%rd60, %rd59, 3;
	add.s64 	%rd9, %rd8, %rd60;
	ld.global.f64 	%fd33, [%rd9+16];
	mul.f64 	%fd34, %fd33, 0d3F91DF46A2529D3A;
	abs.f64 	%fd35, %fd34;
	setp.neu.f64 	%p14, %fd35, 0d7FF0000000000000;
	@%p14 bra 	$L__BB0_15;
	mov.f64 	%fd224, 0d0000000000000000;
	mul.rn.f64 	%fd788, %fd34, %fd224;
	mov.b32 	%r241, 1;
	bra.uni 	$L__BB0_18;
$L__BB0_15:
	mul.f64 	%fd219, %fd34, 0d3FE45F306DC9C883;
	cvt.rni.s32.f64 	%r240, %fd219;
	cvt.rn.f64.s32 	%fd220, %r240;
	fma.rn.f64 	%fd221, %fd220, 0dBFF921FB54442D18, %fd34;
	fma.rn.f64 	%fd222, %fd220, 0dBC91A62633145C00, %fd221;
	fma.rn.f64 	%fd788, %fd220, 0dB97B839A252049C0, %fd222;
	setp.ltu.f64 	%p15, %fd35, 0d41E0000000000000;
	@%p15 bra 	$L__BB0_17;
	{ // callseq 2, 0
	.param .b64 param0;
	st.param.f64 	[param0], %fd34;
	.param .align 16 .b8 retval0[16];
	call.uni (retval0), 
	__internal_trig_reduction_slowpathd, 
	(
	param0
	);
	ld.param.f64 	%fd788, [retval0];
	ld.param.b32 	%r240, [retval0+8];
	} // callseq 2
$L__BB0_17:
	add.s32 	%r241, %r240, 1;
$L__BB0_18:
	shl.b32 	%r149, %r241, 6;
	cvt.u64.u32 	%rd61, %r149;
	and.b64  	%rd62, %rd61, 64;
	add.s64 	%rd64, %rd43, %rd62;
	mul.rn.f64 	%fd225, %fd788, %fd788;
	and.b32  	%r150, %r241, 1;
	setp.eq.b32 	%p17, %r150, 1;
	selp.f64 	%fd226, 0dBDA8FF8320FD8164, 0d3DE5DB65F9785EBA, %p17;
	ld.global.nc.v2.f64 	{%fd227, %fd228}, [%rd64];
	fma.rn.f64 	%fd229, %fd226, %fd225, %fd227;
	fma.rn.f64 	%fd230, %fd229, %fd225, %fd228;
	ld.global.nc.v2.f64 	{%fd231, %fd232}, [%rd64+16];
	fma.rn.f64 	%fd233, %fd230, %fd225, %fd231;
	fma.rn.f64 	%fd234, %fd233, %fd225, %fd232;
	ld.global.nc.v2.f64 	{%fd235, %fd236}, [%rd64+32];
	fma.rn.f64 	%fd237, %fd234, %fd225, %fd235;
	fma.rn.f64 	%fd238, %fd237, %fd225, %fd236;
	fma.rn.f64 	%fd239, %fd238, %fd788, %fd788;
	fma.rn.f64 	%fd240, %fd238, %fd225, 0d3FF0000000000000;
	selp.f64 	%fd241, %fd240, %fd239, %p17;
	and.b32  	%r151, %r241, 2;
	setp.eq.s32 	%p18, %r151, 0;
	mov.f64 	%fd242, 0d0000000000000000;
	sub.f64 	%fd243, %fd242, %fd241;
	selp.f64 	%fd41, %fd241, %fd243, %p18;
	@%p14 bra 	$L__BB0_20;
	mov.f64 	%fd249, 0d0000000000000000;
	mul.rn.f64 	%fd789, %fd34, %fd249;
	mov.b32 	%r242, 0;
	bra.uni 	$L__BB0_22;
$L__BB0_20:
	mul.f64 	%fd244, %fd34, 0d3FE45F306DC9C883;
	cvt.rni.s32.f64 	%r242, %fd244;
	cvt.rn.f64.s32 	%fd245, %r242;
	fma.rn.f64 	%fd246, %fd245, 0dBFF921FB54442D18, %fd34;
	fma.rn.f64 	%fd247, %fd245, 0dBC91A62633145C00, %fd246;
	fma.rn.f64 	%fd789, %fd245, 0dB97B839A252049C0, %fd247;
	setp.ltu.f64 	%p19, %fd35, 0d41E0000000000000;
	@%p19 bra 	$L__BB0_22;
	{ // callseq 3, 0
	.param .b64 param0;
	st.param.f64 	[param0], %fd34;
	.param .align 16 .b8 retval0[16];
	call.uni (retval0), 
	__internal_trig_reduction_slowpathd, 
	(
	param0
	);
	ld.param.f64 	%fd789, [retval0];
	ld.param.b32 	%r242, [retval0+8];
	} // callseq 3
$L__BB0_22:
	shl.b32 	%r154, %r242, 6;
	cvt.u64.u32 	%rd65, %r154;
	and.b64  	%rd66, %rd65, 64;
	add.s64 	%rd68, %rd43, %rd66;
	mul.rn.f64 	%fd250, %fd789, %fd789;
	and.b32  	%r155, %r242, 1;
	setp.eq.b32 	%p20, %r155, 1;
	selp.f64 	%fd251, 0dBDA8FF8320FD8164, 0d3DE5DB65F9785EBA, %p20;
	ld.global.nc.v2.f64 	{%fd252, %fd253}, [%rd68];
	fma.rn.f64 	%fd254, %fd251, %fd250, %fd252;
	fma.rn.f64 	%fd255, %fd254, %fd250, %fd253;
	ld.global.nc.v2.f64 	{%fd256, %fd257}, [%rd68+16];
	fma.rn.f64 	%fd258, %fd255, %fd250, %fd256;
	fma.rn.f64 	%fd259, %fd258, %fd250, %fd257;
	ld.global.nc.v2.f64 	{%fd260, %fd261}, [%rd68+32];
	fma.rn.f64 	%fd262, %fd259, %fd250, %fd260;
	fma.rn.f64 	%fd263, %fd262, %fd250, %fd261;
	fma.rn.f64 	%fd264, %fd263, %fd789, %fd789;
	fma.rn.f64 	%fd265, %fd263, %fd250, 0d3FF0000000000000;
	selp.f64 	%fd266, %fd265, %fd264, %p20;
	and.b32  	%r156, %r242, 2;
	setp.eq.s32 	%p21, %r156, 0;
	mov.f64 	%fd267, 0d0000000000000000;
	sub.f64 	%fd268, %fd267, %fd266;
	selp.f64 	%fd269, %fd266, %fd268, %p21;
	mul.f64 	%fd270, %fd27, %fd269;
	mul.f64 	%fd271, %fd26, %fd41;
	sub.f64 	%fd272, %fd271, %fd270;
	div.rn.f64 	%fd273, %fd272, %fd3;
	mul.f64 	%fd274, %fd26, %fd269;
	fma.rn.f64 	%fd275, %fd27, %fd41, %fd274;
	mul.f64 	%fd276, %fd4, %fd273;
	sub.f64 	%fd277, %fd275, %fd276;
	mul.f64 	%fd278, %fd5, %fd273;
	sub.f64 	%fd279, %fd28, %fd278;
	ld.global.f64 	%fd280, [%rd9];
	add.f64 	%fd46, %fd280, %fd277;
	st.global.f64 	[%rd9+32], %fd46;
	ld.global.f64 	%fd281, [%rd9+8];
	add.f64 	%fd282, %fd281, %fd279;
	st.global.f64 	[%rd9+40], %fd282;
	mul.f64 	%fd283, %fd282, %fd282;
	fma.rn.f64 	%fd284, %fd46, %fd46, %fd283;
	sqrt.rn.f64 	%fd47, %fd284;
	div.rn.f64 	%fd48, %fd282, %fd47;
	{
	.reg .b32 %temp; 
	mov.b64 	{%temp, %r25}, %fd48;
	}
	abs.f64 	%fd49, %fd48;
	{
	.reg .b32 %temp; 
	mov.b64 	{%temp, %r157}, %fd49;
	}
	setp.gt.s32 	%p22, %r157, 1071801957;
	@%p22 bra 	$L__BB0_26;
	mul.f64 	%fd325, %fd48, %fd48;
	fma.rn.f64 	%fd326, %fd325, 0d3FB0066BDC1895E9, 0dBFB3823B180754AF;
	fma.rn.f64 	%fd327, %fd326, %fd325, 0d3FB11E52CC2F79AE;
	fma.rn.f64 	%fd328, %fd327, %fd325, 0dBF924EAF3526861B;
	fma.rn.f64 	%fd329, %fd328, %fd325, 0d3F91DF02A31E6CB7;
	fma.rn.f64 	%fd330, %fd329, %fd325, 0d3F847D18B0EEC6CC;
	fma.rn.f64 	%fd331, %fd330, %fd325, 0d3F8D0AF961BA53B0;
	fma.rn.f64 	%fd332, %fd331, %fd325, 0d3F91BF7734CF1C48;
	fma.rn.f64 	%fd333, %fd332, %fd325, 0d3F96E91483144EF7;
	fma.rn.f64 	%fd334, %fd333, %fd325, 0d3F9F1C6E0A4F9F81;
	fma.rn.f64 	%fd335, %fd334, %fd325, 0d3FA6DB6DC27FA92B;
	fma.rn.f64 	%fd336, %fd335, %fd325, 0d3FB333333320F91B;
	fma.rn.f64 	%fd337, %fd336, %fd325, 0d3FC5555555555F4D;
	mul.f64 	%fd338, %fd325, %fd337;
	fma.rn.f64 	%fd50, %fd338, %fd49, %fd49;
	setp.gt.s32 	%p26, %r25, -1;
	@%p26 bra 	$L__BB0_25;
	mov.f64 	%fd343, 0d3C91A62633145C07;
	add.rn.f64 	%fd344, %fd50, %fd343;
	mov.f64 	%fd345, 0d3FF921FB54442D18;
	add.rn.f64 	%fd790, %fd345, %fd344;
	bra.uni 	$L__BB0_27;
$L__BB0_25:
	mov.f64 	%fd339, 0dBC91A62633145C07;
	add.rn.f64 	%fd340, %fd50, %fd339;
	neg.f64 	%fd341, %fd340;
	mov.f64 	%fd342, 0d3FF921FB54442D18;
	add.rn.f64 	%fd790, %fd342, %fd341;
	bra.uni 	$L__BB0_27;
$L__BB0_26:
	mov.f64 	%fd285, 0d3FF0000000000000;
	sub.f64 	%fd286, %fd285, %fd49;
	{
	.reg .b32 %temp; 
	mov.b64 	{%r158, %temp}, %fd286;
	}
	{
	.reg .b32 %temp; 
	mov.b64 	{%temp, %r159}, %fd286;
	}
	add.s32 	%r160, %r159, -1048576;
	mov.b64 	%fd287, {%r158, %r160};
	rsqrt.approx.ftz.f64 	%fd288, %fd287;
	{
	.reg .b32 %temp; 
	mov.b64 	{%r161, %temp}, %fd288;
	}
	{
	.reg .b32 %temp; 
	mov.b64 	{%temp, %r162}, %fd288;
	}
	add.s32 	%r163, %r162, -1048576;
	mov.b64 	%fd289, {%r161, %r163};
	mul.f64 	%fd290, %fd287, %fd288;
	neg.f64 	%fd291, %fd290;
	fma.rn.f64 	%fd292, %fd290, %fd291, %fd287;
	fma.rn.f64 	%fd293, %fd292, %fd289, %fd290;
	neg.f64 	%fd294, %fd293;
	fma.rn.f64 	%fd295, %fd288, %fd294, 0d3FF0000000000000;
	fma.rn.f64 	%fd296, %fd295, %fd289, %fd289;
	fma.rn.f64 	%fd297, %fd293, %fd294, %fd287;
	fma.rn.f64 	%fd298, %fd297, %fd296, %fd293;
	{
	.reg .b32 %temp; 
	mov.b64 	{%r164, %temp}, %fd298;
	}
	{
	.reg .b32 %temp; 
	mov.b64 	{%temp, %r165}, %fd298;
	}
	add.s32 	%r166, %r165, 1048576;
	mov.b64 	%fd299, {%r164, %r166};
	fma.rn.f64 	%fd300, %fd286, 0d3EC715B371155F70, 0dBEBAC2FE66FAAC4B;
	fma.rn.f64 	%fd301, %fd300, %fd286, 0d3ED9A9B88EFCD9B8;
	fma.rn.f64 	%fd302, %fd301, %fd286, 0d3EDD0F40A8A0C4C3;
	fma.rn.f64 	%fd303, %fd302, %fd286, 0d3EF46D4CFA9E0E1F;
	fma.rn.f64 	%fd304, %fd303, %fd286, 0d3F079C168D1E2422;
	fma.rn.f64 	%fd305, %fd304, %fd286, 0d3F1C9A88C3BCA540;
	fma.rn.f64 	%fd306, %fd305, %fd286, 0d3F31C4E64BD476DF;
	fma.rn.f64 	%fd307, %fd306, %fd286, 0d3F46E8BA60009C8F;
	fma.rn.f64 	%fd308, %fd307, %fd286, 0d3F5F1C71C62B05A2;
	fma.rn.f64 	%fd309, %fd308, %fd286, 0d3F76DB6DB6DC9F2C;
	fma.rn.f64 	%fd310, %fd309, %fd286, 0d3F9333333333329C;
	fma.rn.f64 	%fd311, %fd310, %fd286, 0d3FB5555555555555;
	setp.lt.s32 	%p23, %r159, 1;
	mov.f64 	%fd312, 0d0000000000000000;
	mul.rn.f64 	%fd313, %fd49, %fd312;
	mul.f64 	%fd314, %fd286, %fd311;
	fma.rn.f64 	%fd315, %fd314, %fd299, %fd299;
	selp.f64 	%fd316, %fd313, %fd315, %p23;
	setp.lt.s32 	%p24, %r159, 0;
	mov.f64 	%fd317, 0d7FF0000000000000;
	mul.rn.f64 	%fd318, %fd316, %fd317;
	selp.f64 	%fd319, %fd318, %fd316, %p24;
	setp.lt.s32 	%p25, %r25, 0;
	mov.f64 	%fd320, 0dBCA1A62633145C07;
	add.rn.f64 	%fd321, %fd319, %fd320;
	neg.f64 	%fd322, %fd321;
	mov.f64 	%fd323, 0d400921FB54442D18;
	add.rn.f64 	%fd324, %fd323, %fd322;
	selp.f64 	%fd790, %fd324, %fd319, %p25;
$L__BB0_27:
	ld.param.u64 	%rd124, [_Z23CompareDiffractionSpotsPdS_iS_iPiS0_S0_S_S_S0_S_S0_S0_iiS__param_7];
	mul.f64 	%fd346, %fd790, 0d404CA5DC1A63C1F5;
	setp.gt.f64 	%p27, %fd46, 0d0000000000000000;
	neg.f64 	%fd347, %fd346;
	selp.f64 	%fd55, %fd347, %fd346, %p27;
	st.global.f64 	[%rd9+48], %fd55;
	ld.global.f64 	%fd348, [%rd9+24];
	cvt.rzi.s32.f64 	%r26, %fd348;
	mul.wide.s32 	%rd69, %r26, 8;
	add.s64 	%rd70, %rd3, %rd69;
	ld.global.f64 	%fd349, [%rd70+40];
	sub.f64 	%fd56, %fd47, %fd349;
	st.global.f64 	[%rd9+56], %fd56;
	add.s32 	%r167, %r26, -1;
	cvt.rn.f64.s32 	%fd350, %r167;
	mul.f64 	%fd351, %fd32, %fd350;
	add.f64 	%fd352, %fd55, 0d4066800000000000;
	ld.global.f64 	%fd353, [%rd3+4072];
	div.rn.f64 	%fd354, %fd352, %fd353;
	cvt.rmi.f64.f64 	%fd355, %fd354;
	cvt.rzi.s32.f64 	%r168, %fd355;
	cvt.rn.f64.s32 	%fd356, %r168;
	mul.f64 	%fd357, %fd29, %fd356;
	fma.rn.f64 	%fd358, %fd29, %fd351, %fd357;
	add.f64 	%fd359, %fd33, 0d4066800000000000;
	ld.global.f64 	%fd360, [%rd3+4080];
	div.rn.f64 	%fd361, %fd359, %fd360;
	cvt.rmi.f64.f64 	%fd362, %fd361;
	cvt.rzi.s32.f64 	%r169, %fd362;
	cvt.rn.f64.s32 	%fd363, %r169;
	add.f64 	%fd364, %fd358, %fd363;
	cvt.rzi.s64.f64 	%rd71, %fd364;
	shl.b64 	%rd72, %rd71, 3;
	cvta.to.global.u64 	%rd73, %rd124;
	add.s64 	%rd10, %rd73, %rd72;
	ld.global.u32 	%r27, [%rd10];
	setp.eq.s32 	%p28, %r27, 0;
	@%p28 bra 	$L__BB0_107;
	ld.global.u32 	%r28, [%rd10+4];
	setp.lt.s32 	%p30, %r27, 1;
	mov.pred 	%p105, 0;
	@%p30 bra 	$L__BB0_64;
	ld.param.u64 	%rd125, [_Z23CompareDiffractionSpotsPdS_iS_iPiS0_S0_S_S_S0_S_S0_S0_iiS__param_9];
	ld.global.f64 	%fd57, [%rd3+4064];
	and.b32  	%r29, %r27, 3;
	setp.lt.u32 	%p31, %r27, 4;
	cvta.to.global.u64 	%rd74, %rd125;
	mul.wide.s32 	%rd75, %r26, 8;
	add.s64 	%rd11, %rd74, %rd75;
	mov.f64 	%fd793, 0d40F86A0000000000;
	mov.b32 	%r257, 0;
	mov.u32 	%r249, %r257;
	@%p31 bra 	$L__BB0_48;
	and.b32  	%r257, %r27, 2147483644;
	neg.s32 	%r244, %r257;
	mov.b32 	%r249, 0;
	mov.f64 	%fd793, 0d40F86A0000000000;
	mov.u32 	%r243, %r28;
$L__BB0_31:
	mul.wide.s32 	%rd76, %r243, 4;
	add.s64 	%rd77, %rd1, %rd76;
	add.s64 	%rd12, %rd77, 8;
	ld.global.u32 	%r36, [%rd77];
	mul.lo.s32 	%r173, %r36, 9;
	mul.wide.s32 	%rd78, %r173, 8;
	add.s64 	%rd13, %rd2, %rd78;
	ld.global.f64 	%fd367, [%rd13+64];
	sub.f64 	%fd368, %fd56, %fd367;
	abs.f64 	%fd369, %fd368;
	setp.geu.f64 	%p32, %fd369, %fd57;
	@%p32 bra 	$L__BB0_35;
	ld.global.f64 	%fd370, [%rd13+24];
	sub.f64 	%fd371, %fd8, %fd370;
	abs.f64 	%fd372, %fd371;
	ld.global.f64 	%fd373, [%rd3+4056];
	setp.geu.f64 	%p33, %fd372, %fd373;
	@%p33 bra 	$L__BB0_35;
	ld.global.f64 	%fd374, [%rd13+48];
	sub.f64 	%fd375, %fd55, %fd374;
	abs.f64 	%fd376, %fd375;
	ld.global.f64 	%fd377, [%rd11];
	setp.geu.f64 	%p34, %fd376, %fd377;
	@%p34 bra 	$L__BB0_35;
	ld.global.f64 	%fd378, [%rd13+16];
	sub.f64 	%fd379, %fd33, %fd378;
	abs.f64 	%fd380, %fd379;
	setp.lt.f64 	%p35, %fd380, %fd793;
	selp.b32 	%r249, 1, %r249, %p35;
	selp.f64 	%fd793, %fd380, %fd793, %p35;
	selp.b32 	%r265, %r36, %r265, %p35;
$L__BB0_35:
	ld.global.u32 	%r41, [%rd12+-4];
	mul.lo.s32 	%r174, %r41, 9;
	mul.wide.s32 	%rd79, %r174, 8;
	add.s64 	%rd14, %rd2, %rd79;
	ld.global.f64 	%fd381, [%rd14+64];
	sub.f64 	%fd382, %fd56, %fd381;
	abs.f64 	%fd383, %fd382;
	setp.geu.f64 	%p36, %fd383, %fd57;
	@%p36 bra 	$L__BB0_39;
	ld.global.f64 	%fd384, [%rd14+24];
	sub.f64 	%fd385, %fd8, %fd384;
	abs.f64 	%fd386, %fd385;
	ld.global.f64 	%fd387, [%rd3+4056];
	setp.geu.f64 	%p37, %fd386, %fd387;
	@%p37 bra 	$L__BB0_39;
	ld.global.f64 	%fd388, [%rd14+48];
	sub.f64 	%fd389, %fd55, %fd388;
	abs.f64 	%fd390, %fd389;
	ld.global.f64 	%fd391, [%rd11];
	setp.geu.f64 	%p38, %fd390, %fd391;
	@%p38 bra 	$L__BB0_39;
	ld.global.f64 	%fd392, [%rd14+16];
	sub.f64 	%fd393, %fd33, %fd392;
	abs.f64 	%fd394, %fd393;
	setp.lt.f64 	%p39, %fd394, %fd793;
	selp.b32 	%r249, 1, %r249, %p39;
	selp.f64 	%fd793, %fd394, %fd793, %p39;
	selp.b32 	%r265, %r41, %r265, %p39;
$L__BB0_39:
	ld.global.u32 	%r46, [%rd12];
	mul.lo.s32 	%r175, %r46, 9;
	mul.wide.s32 	%rd80, %r175, 8;
	add.s64 	%rd15, %rd2, %rd80;
	ld.global.f64 	%fd395, [%rd15+64];
	sub.f64 	%fd396, %fd56, %fd395;
	abs.f64 	%fd397, %fd396;
	setp.geu.f64 	%p40, %fd397, %fd57;
	@%p40 bra 	$L__BB0_43;
	ld.global.f64 	%fd398, [%rd15+24];
	sub.f64 	%fd399, %fd8, %fd398;
	abs.f64 	%fd400, %fd399;
	ld.global.f64 	%fd401, [%rd3+4056];
	setp.geu.f64 	%p41, %fd400, %fd401;
	@%p41 bra 	$L__BB0_43;
	ld.global.f64 	%fd402, [%rd15+48];
	sub.f64 	%fd403, %fd55, %fd402;
	abs.f64 	%fd404, %fd403;
	ld.global.f64 	%fd405, [%rd11];
	setp.geu.f64 	%p42, %fd404, %fd405;
	@%p42 bra 	$L__BB0_43;
	ld.global.f64 	%fd406, [%rd15+16];
	sub.f64 	%fd407, %fd33, %fd406;
	abs.f64 	%fd408, %fd407;
	setp.lt.f64 	%p43, %fd408, %fd793;
	selp.b32 	%r249, 1, %r249, %p43;
	selp.f64 	%fd793, %fd408, %fd793, %p43;
	selp.b32 	%r265, %r46, %r265, %p43;
$L__BB0_43:
	ld.global.u32 	%r51, [%rd12+4];
	mul.lo.s32 	%r176, %r51, 9;
	mul.wide.s32 	%rd81, %r176, 8;
	add.s64 	%rd16, %rd2, %rd81;
	ld.global.f64 	%fd409, [%rd16+64];
	sub.f64 	%fd410, %fd56, %fd409;
	abs.f64 	%fd411, %fd410;
	setp.geu.f64 	%p44, %fd411, %fd57;
	@%p44 bra 	$L__BB0_47;
	ld.global.f64 	%fd412, [%rd16+24];
	sub.f64 	%fd413, %fd8, %fd412;
	abs.f64 	%fd414, %fd413;
	ld.global.f64 	%fd415, [%rd3+4056];
	setp.geu.f64 	%p45, %fd414, %fd415;
	@%p45 bra 	$L__BB0_47;
	ld.global.f64 	%fd416, [%rd16+48];
	sub.f64 	%fd417, %fd55, %fd416;
	abs.f64 	%fd418, %fd417;
	ld.global.f64 	%fd419, [%rd11];
	setp.geu.f64 	%p46, %fd418, %fd419;
	@%p46 bra 	$L__BB0_47;
	ld.global.f64 	%fd420, [%rd16+16];
	sub.f64 	%fd421, %fd33, %fd420;
	abs.f64 	%fd422, %fd421;
	setp.lt.f64 	%p47, %fd422, %fd793;
	selp.b32 	%r249, 1, %r249, %p47;
	selp.f64 	%fd793, %fd422, %fd793, %p47;
	selp.b32 	%r265, %r51, %r265, %p47;
$L__BB0_47:
	add.s32 	%r244, %r244, 4;
	add.s32 	%r243, %r243, 4;
	setp.ne.s32 	%p48, %r244, 0;
	@%p48 bra 	$L__BB0_31;
$L__BB0_48:
	setp.eq.s32 	%p49, %r29, 0;
	@%p49 bra 	$L__BB0_63;
	add.s32 	%r177, %r257, %r28;
	mul.wide.s32 	%rd82, %r177, 4;
	add.s64 	%rd17, %rd1, %rd82;
	ld.global.u32 	%r63, [%rd17];
	mul.lo.s32 	%r178, %r63, 9;
	mul.wide.s32 	%rd83, %r178, 8;
	add.s64 	%rd18, %rd2, %rd83;
	ld.global.f64 	%fd423, [%rd18+64];
	sub.f64 	%fd424, %fd56, %fd423;
	abs.f64 	%fd425, %fd424;
	setp.geu.f64 	%p50, %fd425, %fd57;
	@%p50 bra 	$L__BB0_53;
	ld.global.f64 	%fd426, [%rd18+24];
	sub.f64 	%fd427, %fd8, %fd426;
	abs.f64 	%fd428, %fd427;
	ld.global.f64 	%fd429, [%rd3+4056];
	setp.geu.f64 	%p51, %fd428, %fd429;
	@%p51 bra 	$L__BB0_53;
	ld.global.f64 	%fd430, [%rd18+48];
	sub.f64 	%fd431, %fd55, %fd430;
	abs.f64 	%fd432, %fd431;
	ld.global.f64 	%fd433, [%rd11];
	setp.geu.f64 	%p52, %fd432, %fd433;
	@%p52 bra 	$L__BB0_53;
	ld.global.f64 	%fd434, [%rd18+16];
	sub.f64 	%fd435, %fd33, %fd434;
	abs.f64 	%fd436, %fd435;
	setp.lt.f64 	%p53, %fd436, %fd793;
	selp.b32 	%r249, 1, %r249, %p53;
	selp.f64 	%fd793, %fd436, %fd793, %p53;
	selp.b32 	%r265, %r63, %r265, %p53;
$L__BB0_53:
	setp.eq.s32 	%p54, %r29, 1;
	@%p54 bra 	$L__BB0_63;
	ld.global.u32 	%r68, [%rd17+4];
	mul.lo.s32 	%r179, %r68, 9;
	mul.wide.s32 	%rd84, %r179, 8;
	add.s64 	%rd19, %rd2, %rd84;
	ld.global.f64 	%fd437, [%rd19+64];
	sub.f64 	%fd438, %fd56, %fd437;
	abs.f64 	%fd439, %fd438;
	setp.geu.f64 	%p55, %fd439, %fd57;
	@%p55 bra 	$L__BB0_58;
	ld.global.f64 	%fd440, [%rd19+24];
	sub.f64 	%fd441, %fd8, %fd440;
	abs.f64 	%fd442, %fd441;
	ld.global.f64 	%fd443, [%rd3+4056];
	setp.geu.f64 	%p56, %fd442, %fd443;
	@%p56 bra 	$L__BB0_58;
	ld.global.f64 	%fd444, [%rd19+48];
	sub.f64 	%fd445, %fd55, %fd444;
	abs.f64 	%fd446, %fd445;
	ld.global.f64 	%fd447, [%rd11];
	setp.geu.f64 	%p57, %fd446, %fd447;
	@%p57 bra 	$L__BB0_58;
	ld.global.f64 	%fd448, [%rd19+16];
	sub.f64 	%fd449, %fd33, %fd448;
	abs.f64 	%fd450, %fd449;
	setp.lt.f64 	%p58, %fd450, %fd793;
	selp.b32 	%r249, 1, %r249, %p58;
	selp.f64 	%fd793, %fd450, %fd793, %p58;
	selp.b32 	%r265, %r68, %r265, %p58;
$L__BB0_58:
	setp.eq.s32 	%p59, %r29, 2;
	@%p59 bra 	$L__BB0_63;
	ld.global.u32 	%r73, [%rd17+8];
	mul.lo.s32 	%r180, %r73, 9;
	mul.wide.s32 	%rd85, %r180, 8;
	add.s64 	%rd20, %rd2, %rd85;
	ld.global.f64 	%fd451, [%rd20+64];
	sub.f64 	%fd452, %fd56, %fd451;
	abs.f64 	%fd453, %fd452;
	setp.geu.f64 	%p60, %fd453, %fd57;
	@%p60 bra 	$L__BB0_63;
	ld.global.f64 	%fd454, [%rd20+24];
	sub.f64 	%fd455, %fd8, %fd454;
	abs.f64 	%fd456, %fd455;
	ld.global.f64 	%fd457, [%rd3+4056];
	setp.geu.f64 	%p61, %fd456, %fd457;
	@%p61 bra 	$L__BB0_63;
	ld.global.f64 	%fd458, [%rd20+48];
	sub.f64 	%fd459, %fd55, %fd458;
	abs.f64 	%fd460, %fd459;
	ld.global.f64 	%fd461, [%rd11];
	setp.geu.f64 	%p62, %fd460, %fd461;
	@%p62 bra 	$L__BB0_63;
	ld.global.f64 	%fd462, [%rd20+16];
	sub.f64 	%fd463, %fd33, %fd462;
	abs.f64 	%fd464, %fd463;
	setp.lt.f64 	%p63, %fd464, %fd793;
	selp.b32 	%r249, 1, %r249, %p63;
	selp.b32 	%r265, %r73, %r265, %p63;
$L__BB0_63:
	setp.eq.s32 	%p105, %r249, 1;
$L__BB0_64:
	not.pred 	%p64, %p105;
	@%p64 bra 	$L__BB0_107;
	ld.param.u64 	%rd126, [_Z23CompareDiffractionSpotsPdS_iS_iPiS0_S0_S_S_S0_S_S0_S0_iiS__param_10];
	mul.lo.s32 	%r181, %r265, 9;
	mul.wide.s32 	%rd86, %r181, 8;
	add.s64 	%rd21, %rd2, %rd86;
	ld.global.f64 	%fd465, [%rd21+32];
	cvt.rzi.s32.f64 	%r182, %fd465;
	cvt.s64.s32 	%rd87, %r239;
	add.s64 	%rd88, %rd87, %rd6;
	cvta.to.global.u64 	%rd89, %rd126;
	shl.b64 	%rd90, %rd88, 2;
	add.s64 	%rd91, %rd89, %rd90;
	st.global.u32 	[%rd91], %r182;
	ld.global.f64 	%fd72, [%rd21+16];
	ld.global.f64 	%fd73, [%rd9+16];
	mul.f64 	%fd74, %fd72, 0d3F91DF46A2529D3A;
	abs.f64 	%fd75, %fd74;
	setp.neu.f64 	%p65, %fd75, 0d7FF0000000000000;
	@%p65 bra 	$L__BB0_67;
	mov.f64 	%fd471, 0d0000000000000000;
	mul.rn.f64 	%fd800, %fd74, %fd471;
	mov.b32 	%r268, 1;
	bra.uni 	$L__BB0_70;
$L__BB0_67:
	mul.f64 	%fd466, %fd74, 0d3FE45F306DC9C883;
	cvt.rni.s32.f64 	%r267, %fd466;
	cvt.rn.f64.s32 	%fd467, %r267;
	fma.rn.f64 	%fd468, %fd467, 0dBFF921FB54442D18, %fd74;
	fma.rn.f64 	%fd469, %fd467, 0dBC91A62633145C00, %fd468;
	fma.rn.f64 	%fd800, %fd467, 0dB97B839A252049C0, %fd469;
	setp.ltu.f64 	%p66, %fd75, 0d41E0000000000000;
	@%p66 bra 	$L__BB0_69;
	{ // callseq 4, 0
	.param .b64 param0;
	st.param.f64 	[param0], %fd74;
	.param .align 16 .b8 retval0[16];
	call.uni (retval0), 
	__internal_trig_reduction_slowpathd, 
	(
	param0
	);
	ld.param.f64 	%fd800, [retval0];
	ld.param.b32 	%r267, [retval0+8];
	} // callseq 4
$L__BB0_69:
	add.s32 	%r268, %r267, 1;
$L__BB0_70:
	shl.b32 	%r185, %r268, 6;
	cvt.u64.u32 	%rd92, %r185;
	and.b64  	%rd93, %rd92, 64;
	mov.u64 	%rd94, __cudart_sin_cos_coeffs;
	add.s64 	%rd95, %rd94, %rd93;
	mul.rn.f64 	%fd472, %fd800, %fd800;
	and.b32  	%r186, %r268, 1;
	setp.eq.b32 	%p68, %r186, 1;
	selp.f64 	%fd473, 0dBDA8FF8320FD8164, 0d3DE5DB65F9785EBA, %p68;
	ld.global.nc.v2.f64 	{%fd474, %fd475}, [%rd95];
	fma.rn.f64 	%fd476, %fd473, %fd472, %fd474;
	fma.rn.f64 	%fd477, %fd476, %fd472, %fd475;
	ld.global.nc.v2.f64 	{%fd478, %fd479}, [%rd95+16];
	fma.rn.f64 	%fd480, %fd477, %fd472, %fd478;
	fma.rn.f64 	%fd481, %fd480, %fd472, %fd479;
	ld.global.nc.v2.f64 	{%fd482, %fd483}, [%rd95+32];
	fma.rn.f64 	%fd484, %fd481, %fd472, %fd482;
	fma.rn.f64 	%fd485, %fd484, %fd472, %fd483;
	fma.rn.f64 	%fd486, %fd485, %fd800, %fd800;
	fma.rn.f64 	%fd487, %fd485, %fd472, 0d3FF0000000000000;
	selp.f64 	%fd488, %fd487, %fd486, %p68;
	and.b32  	%r187, %r268, 2;
	setp.eq.s32 	%p69, %r187, 0;
	mov.f64 	%fd489, 0d0000000000000000;
	sub.f64 	%fd490, %fd489, %fd488;
	selp.f64 	%fd81, %fd488, %fd490, %p69;
	@%p65 bra 	$L__BB0_72;
	mov.f64 	%fd496, 0d0000000000000000;
	mul.rn.f64 	%fd801, %fd74, %fd496;
	mov.b32 	%r269, 0;
	bra.uni 	$L__BB0_74;
$L__BB0_72:
	mul.f64 	%fd491, %fd74, 0d3FE45F306DC9C883;
	cvt.rni.s32.f64 	%r269, %fd491;
	cvt.rn.f64.s32 	%fd492, %r269;
	fma.rn.f64 	%fd493, %fd492, 0dBFF921FB54442D18, %fd74;
	fma.rn.f64 	%fd494, %fd492, 0dBC91A62633145C00, %fd493;
	fma.rn.f64 	%fd801, %fd492, 0dB97B839A252049C0, %fd494;
	setp.ltu.f64 	%p70, %fd75, 0d41E0000000000000;
	@%p70 bra 	$L__BB0_74;
	{ // callseq 5, 0
	.param .b64 param0;
	st.param.f64 	[param0], %fd74;
	.param .align 16 .b8 retval0[16];
	call.uni (retval0), 
	__internal_trig_reduction_slowpathd, 
	(
	param0
	);
	ld.param.f64 	%fd801, [retval0];
	ld.param.b32 	%r269, [retval0+8];
	} // callseq 5
$L__BB0_74:
	shl.b32 	%r190, %r269, 6;
	cvt.u64.u32 	%rd96, %r190;
	and.b64  	%rd97, %rd96, 64;
	mov.u64 	%rd98, __cudart_sin_cos_coeffs;
	add.s64 	%rd99, %rd98, %rd97;
	mul.rn.f64 	%fd497, %fd801, %fd801;
	and.b32  	%r191, %r269, 1;
	setp.eq.b32 	%p71, %r191, 1;
	selp.f64 	%fd498, 0dBDA8FF8320FD8164, 0d3DE5DB65F9785EBA, %p71;
	ld.global.nc.v2.f64 	{%fd499, %fd500}, [%rd99];
	fma.rn.f64 	%fd501, %fd498, %fd497, %fd499;
	fma.rn.f64 	%fd502, %fd501, %fd497, %fd500;
	ld.global.nc.v2.f64 	{%fd503, %fd504}, [%rd99+16];
	fma.rn.f64 	%fd505, %fd502, %fd497, %fd503;
	fma.rn.f64 	%fd506, %fd505, %fd497, %fd504;
	ld.global.nc.v2.f64 	{%fd507, %fd508}, [%rd99+32];
	fma.rn.f64 	%fd509, %fd506, %fd497, %fd507;
	fma.rn.f64 	%fd510, %fd509, %fd497, %fd508;
	fma.rn.f64 	%fd511, %fd510, %fd801, %fd801;
	fma.rn.f64 	%fd512, %fd510, %fd497, 0d3FF0000000000000;
	selp.f64 	%fd513, %fd512, %fd511, %p71;
	and.b32  	%r192, %r269, 2;
	setp.eq.s32 	%p72, %r192, 0;
	mov.f64 	%fd514, 0d0000000000000000;
	sub.f64 	%fd515, %fd514, %fd513;
	selp.f64 	%fd516, %fd513, %fd515, %p72;
	mul.f64 	%fd517, %fd26, %fd81;
	mul.f64 	%fd518, %fd516, %fd27;
	sub.f64 	%fd519, %fd517, %fd518;
	add.f64 	%fd86, %fd519, %fd30;
	mul.f64 	%fd520, %fd27, %fd81;
	fma.rn.f64 	%fd521, %fd26, %fd516, %fd520;
	add.f64 	%fd87, %fd521, %fd30;
	mul.f64 	%fd88, %fd73, 0d3F91DF46A2529D3A;
	abs.f64 	%fd89, %fd88;
	setp.neu.f64 	%p73, %fd89, 0d7FF0000000000000;
	@%p73 bra 	$L__BB0_76;
	mov.f64 	%fd527, 0d0000000000000000;
	mul.rn.f64 	%fd803, %fd88, %fd527;
	mov.b32 	%r271, 1;
	bra.uni 	$L__BB0_79;
$L__BB0_76:
	mul.f64 	%fd522, %fd88, 0d3FE45F306DC9C883;
	cvt.rni.s32.f64 	%r270, %fd522;
	cvt.rn.f64.s32 	%fd523, %r270;
	fma.rn.f64 	%fd524, %fd523, 0dBFF921FB54442D18, %fd88;
	fma.rn.f64 	%fd525, %fd523, 0dBC91A62633145C00, %fd524;
	fma.rn.f64 	%fd803, %fd523, 0dB97B839A252049C0, %fd525;
	setp.ltu.f64 	%p74, %fd89, 0d41E0000000000000;
	@%p74 bra 	$L__BB0_78;
	{ // callseq 6, 0
	.param .b64 param0;
	st.param.f64 	[param0], %fd88;
	.param .align 16 .b8 retval0[16];
	call.uni (retval0), 
	__internal_trig_reduction_slowpathd, 
	(
	param0
	);
	ld.param.f64 	%fd803, [retval0];
	ld.param.b32 	%r270, [retval0+8];
	} // callseq 6
$L__BB0_78:
	add.s32 	%r271, %r270, 1;
$L__BB0_79:
	shl.b32 	%r195, %r271, 6;
	cvt.u64.u32 	%rd100, %r195;
	and.b64  	%rd101, %rd100, 64;
	mov.u64 	%rd102, __cudart_sin_cos_coeffs;
	add.s64 	%rd103, %rd102, %rd101;
	mul.rn.f64 	%fd528, %fd803, %fd803;
	and.b32  	%r196, %r271, 1;
	setp.eq.b32 	%p76, %r196, 1;
	selp.f64 	%fd529, 0dBDA8FF8320FD8164, 0d3DE5DB65F9785EBA, %p76;
	ld.global.nc.v2.f64 	{%fd530, %fd531}, [%rd103];
	fma.rn.f64 	%fd532, %fd529, %fd528, %fd530;
	fma.rn.f64 	%fd533, %fd532, %fd528, %fd531;
	ld.global.nc.v2.f64 	{%fd534, %fd535}, [%rd103+16];
	fma.rn.f64 	%fd536, %fd533, %fd528, %fd534;
	fma.rn.f64 	%fd537, %fd536, %fd528, %fd535;
	ld.global.nc.v2.f64 	{%fd538, %fd539}, [%rd103+32];
	fma.rn.f64 	%fd540, %fd537, %fd528, %fd538;
	fma.rn.f64 	%fd541, %fd540, %fd528, %fd539;
	fma.rn.f64 	%fd542, %fd541, %fd803, %fd803;
	fma.rn.f64 	%fd543, %fd541, %fd528, 0d3FF0000000000000;
	selp.f64 	%fd544, %fd543, %fd542, %p76;
	and.b32  	%r197, %r271, 2;
	setp.eq.s32 	%p77, %r197, 0;
	mov.f64 	%fd545, 0d0000000000000000;
	sub.f64 	%fd546, %fd545, %fd544;
	selp.f64 	%fd95, %fd544, %fd546, %p77;
	@%p73 bra 	$L__BB0_81;
	mov.f64 	%fd552, 0d0000000000000000;
	mul.rn.f64 	%fd804, %fd88, %fd552;
	mov.b32 	%r272, 0;
	bra.uni 	$L__BB0_83;
$L__BB0_81:
	mul.f64 	%fd547, %fd88, 0d3FE45F306DC9C883;
	cvt.rni.s32.f64 	%r272, %fd547;
	cvt.rn.f64.s32 	%fd548, %r272;
	fma.rn.f64 	%fd549, %fd548, 0dBFF921FB54442D18, %fd88;
	fma.rn.f64 	%fd550, %fd548, 0dBC91A62633145C00, %fd549;
	fma.rn.f64 	%fd804, %fd548, 0dB97B839A252049C0, %fd550;
	setp.ltu.f64 	%p78, %fd89, 0d41E0000000000000;
	@%p78 bra 	$L__BB0_83;
	{ // callseq 7, 0
	.param .b64 param0;
	st.param.f64 	[param0], %fd88;
	.param .align 16 .b8 retval0[16];
	call.uni (retval0), 
	__internal_trig_reduction_slowpathd, 
	(
	param0
	);
	ld.param.f64 	%fd804, [retval0];
	ld.param.b32 	%r272, [retval0+8];
	} // callseq 7
$L__BB0_83:
	shl.b32 	%r200, %r272, 6;
	cvt.u64.u32 	%rd104, %r200;
	and.b64  	%rd105, %rd104, 64;
	mov.u64 	%rd106, __cudart_sin_cos_coeffs;
	add.s64 	%rd107, %rd106, %rd105;
	mul.rn.f64 	%fd553, %fd804, %fd804;
	and.b32  	%r201, %r272, 1;
	setp.eq.b32 	%p79, %r201, 1;
	selp.f64 	%fd554, 0dBDA8FF8320FD8164, 0d3DE5DB65F9785EBA, %p79;
	ld.global.nc.v2.f64 	{%fd555, %fd556}, [%rd107];
	fma.rn.f64 	%fd557, %fd554, %fd553, %fd555;
	fma.rn.f64 	%fd558, %fd557, %fd553, %fd556;
	ld.global.nc.v2.f64 	{%fd559, %fd560}, [%rd107+16];
	fma.rn.f64 	%fd561, %fd558, %fd553, %fd559;
	fma.rn.f64 	%fd562, %fd561, %fd553, %fd560;
	ld.global.nc.v2.f64 	{%fd563, %fd564}, [%rd107+32];
	fma.rn.f64 	%fd565, %fd562, %fd553, %fd563;
	fma.rn.f64 	%fd566, %fd565, %fd553, %fd564;
	fma.rn.f64 	%fd567, %fd566, %fd804, %fd804;
	fma.rn.f64 	%fd568, %fd566, %fd553, 0d3FF0000000000000;
	selp.f64 	%fd569, %fd568, %fd567, %p79;
	and.b32  	%r202, %r272, 2;
	setp.eq.s32 	%p80, %r202, 0;
	mov.f64 	%fd570, 0d0000000000000000;
	sub.f64 	%fd571, %fd570, %fd569;
	selp.f64 	%fd572, %fd569, %fd571, %p80;
	mul.f64 	%fd573, %fd26, %fd95;
	mul.f64 	%fd574, %fd572, %fd27;
	sub.f64 	%fd575, %fd573, %fd574;
	add.f64 	%fd100, %fd575, %fd30;
	mul.f64 	%fd576, %fd27, %fd95;
	fma.rn.f64 	%fd577, %fd26, %fd572, %fd576;
	add.f64 	%fd101, %fd577, %fd30;
	ld.global.f64 	%fd102, [%rd3];
	sub.f64 	%fd578, %fd102, %fd86;
	ld.global.f64 	%fd579, [%rd21];
	sub.f64 	%fd103, %fd579, %fd87;
	mul.f64 	%fd580, %fd103, %fd103;
	fma.rn.f64 	%fd581, %fd578, %fd578, %fd580;
	ld.global.f64 	%fd582, [%rd21+8];
	sub.f64 	%fd104, %fd582, %fd31;
	fma.rn.f64 	%fd583, %fd104, %fd104, %fd581;
	sqrt.rn.f64 	%fd105, %fd583;
	div.rn.f64 	%fd106, %fd578, %fd105;
	mul.f64 	%fd107, %fd72, 0dBF91DF46A2529D3A;
	abs.f64 	%fd108, %fd107;
	setp.neu.f64 	%p81, %fd108, 0d7FF0000000000000;
	@%p81 bra 	$L__BB0_85;
	mov.f64 	%fd589, 0d0000000000000000;
	mul.rn.f64 	%fd806, %fd107, %fd589;
	mov.b32 	%r274, 1;
	bra.uni 	$L__BB0_88;
$L__BB0_85:
	mul.f64 	%fd584, %fd107, 0d3FE45F306DC9C883;
	cvt.rni.s32.f64 	%r273, %fd584;
	cvt.rn.f64.s32 	%fd585, %r273;
	fma.rn.f64 	%fd586, %fd585, 0dBFF921FB54442D18, %fd107;
	fma.rn.f64 	%fd587, %fd585, 0dBC91A62633145C00, %fd586;
	fma.rn.f64 	%fd806, %fd585, 0dB97B839A252049C0, %fd587;
	setp.ltu.f64 	%p82, %fd108, 0d41E0000000000000;
	@%p82 bra 	$L__BB0_87;
	{ // callseq 8, 0
	.param .b64 param0;
	st.param.f64 	[param0], %fd107;
	.param .align 16 .b8 retval0[16];
	call.uni (retval0), 
	__internal_trig_reduction_slowpathd, 
	(
	param0
	);
	ld.param.f64 	%fd806, [retval0];
	ld.param.b32 	%r273, [retval0+8];
	} // callseq 8
$L__BB0_87:
	add.s32 	%r274, %r273, 1;
$L__BB0_88:
	shl.b32 	%r205, %r274, 6;
	cvt.u64.u32 	%rd108, %r205;
	and.b64  	%rd109, %rd108, 64;
	mov.u64 	%rd110, __cudart_sin_cos_coeffs;
	add.s64 	%rd111, %rd110, %rd109;
	mul.rn.f64 	%fd590, %fd806, %fd806;
	and.b32  	%r206, %r274, 1;
	setp.eq.b32 	%p84, %r206, 1;
	selp.f64 	%fd591, 0dBDA8FF8320FD8164, 0d3DE5DB65F9785EBA, %p84;
	ld.global.nc.v2.f64 	{%fd592, %fd593}, [%rd111];
	fma.rn.f64 	%fd594, %fd591, %fd590, %fd592;
	fma.rn.f64 	%fd595, %fd594, %fd590, %fd593;
	ld.global.nc.v2.f64 	{%fd596, %fd597}, [%rd111+16];
	fma.rn.f64 	%fd598, %fd595, %fd590, %fd596;
	fma.rn.f64 	%fd599, %fd598, %fd590, %fd597;
	ld.global.nc.v2.f64 	{%fd600, %fd601}, [%rd111+32];
	fma.rn.f64 	%fd602, %fd599, %fd590, %fd600;
	fma.rn.f64 	%fd603, %fd602, %fd590, %fd601;
	fma.rn.f64 	%fd604, %fd603, %fd806, %fd806;
	fma.rn.f64 	%fd605, %fd603, %fd590, 0d3FF0000000000000;
	selp.f64 	%fd606, %fd605, %fd604, %p84;
	and.b32  	%r207, %r274, 2;
	setp.eq.s32 	%p85, %r207, 0;
	mov.f64 	%fd607, 0d0000000000000000;
	sub.f64 	%fd608, %fd607, %fd606;
	selp.f64 	%fd114, %fd606, %fd608, %p85;
	@%p81 bra 	$L__BB0_90;
	mov.f64 	%fd614, 0d0000000000000000;
	mul.rn.f64 	%fd807, %fd107, %fd614;
	mov.b32 	%r275, 0;
	bra.uni 	$L__BB0_92;
$L__BB0_90:
	mul.f64 	%fd609, %fd107, 0d3FE45F306DC9C883;
	cvt.rni.s32.f64 	%r275, %fd609;
	cvt.rn.f64.s32 	%fd610, %r275;
	fma.rn.f64 	%fd611, %fd610, 0dBFF921FB54442D18, %fd107;
	fma.rn.f64 	%fd612, %fd610, 0dBC91A62633145C00, %fd611;
	fma.rn.f64 	%fd807, %fd610, 0dB97B839A252049C0, %fd612;
	setp.ltu.f64 	%p86, %fd108, 0d41E0000000000000;
	@%p86 bra 	$L__BB0_92;
	{ // callseq 9, 0
	.param .b64 param0;
	st.param.f64 	[param0], %fd107;
	.param .align 16 .b8 retval0[16];
	call.uni (retval0), 
	__internal_trig_reduction_slowpathd, 
	(
	param0
	);
	ld.param.f64 	%fd807, [retval0];
	ld.param.b32 	%r275, [retval0+8];
	} // callseq 9
$L__BB0_92:
	add.f64 	%fd615, %fd106, 0dBFF0000000000000;
	div.rn.f64 	%fd616, %fd103, %fd105;
	shl.b32 	%r210, %r275, 6;
	cvt.u64.u32 	%rd112, %r210;
	and.b64  	%rd113, %rd112, 64;
	mov.u64 	%rd114, __cudart_sin_cos_coeffs;
	add.s64 	%rd115, %rd114, %rd113;
	mul.rn.f64 	%fd617, %fd807, %fd807;
	and.b32  	%r211, %r275, 1;
	setp.eq.b32 	%p87, %r211, 1;
	selp.f64 	%fd618, 0dBDA8FF8320FD8164, 0d3DE5DB65F9785EBA, %p87;
	ld.global.nc.v2.f64 	{%fd619, %fd620}, [%rd115];
	fma.rn.f64 	%fd621, %fd618, %fd617, %fd619;
	fma.rn.f64 	%fd622, %fd621, %fd617, %fd620;
	ld.global.nc.v2.f64 	{%fd623, %fd624}, [%rd115+16];
	fma.rn.f64 	%fd625, %fd622, %fd617, %fd623;
	fma.rn.f64 	%fd626, %fd625, %fd617, %fd624;
	ld.global.nc.v2.f64 	{%fd627, %fd628}, [%rd115+32];
	fma.rn.f64 	%fd629, %fd626, %fd617, %fd627;
	fma.rn.f64 	%fd630, %fd629, %fd617, %fd628;
	fma.rn.f64 	%fd631, %fd630, %fd807, %fd807;
	fma.rn.f64 	%fd632, %fd630, %fd617, 0d3FF0000000000000;
	selp.f64 	%fd633, %fd632, %fd631, %p87;
	and.b32  	%r212, %r275, 2;
	setp.eq.s32 	%p88, %r212, 0;
	mov.f64 	%fd634, 0d0000000000000000;
	sub.f64 	%fd635, %fd634, %fd633;
	selp.f64 	%fd636, %fd633, %fd635, %p88;
	mul.f64 	%fd637, %fd616, %fd636;
	mul.f64 	%fd638, %fd615, %fd114;
	sub.f64 	%fd119, %fd638, %fd637;
	mul.f64 	%fd639, %fd114, %fd616;
	fma.rn.f64 	%fd120, %fd636, %fd615, %fd639;
	div.rn.f64 	%fd121, %fd104, %fd105;
	sub.f64 	%fd640, %fd102, %fd100;
	ld.global.f64 	%fd641, [%rd9];
	sub.f64 	%fd122, %fd641, %fd101;
	mul.f64 	%fd642, %fd122, %fd122;
	fma.rn.f64 	%fd643, %fd640, %fd640, %fd642;
	ld.global.f64 	%fd644, [%rd9+8];
	sub.f64 	%fd123, %fd644, %fd31;
	fma.rn.f64 	%fd645, %fd123, %fd123, %fd643;
	sqrt.rn.f64 	%fd124, %fd645;
	div.rn.f64 	%fd125, %fd640, %fd124;
	mul.f64 	%fd126, %fd73, 0dBF91DF46A2529D3A;
	abs.f64 	%fd127, %fd126;
	setp.neu.f64 	%p89, %fd127, 0d7FF0000000000000;
	@%p89 bra 	$L__BB0_94;
	mov.f64 	%fd651, 0d0000000000000000;
	mul.rn.f64 	%fd809, %fd126, %fd651;
	mov.b32 	%r277, 1;
	bra.uni 	$L__BB0_97;
$L__BB0_94:
	mul.f64 	%fd646, %fd126, 0d3FE45F306DC9C883;
	cvt.rni.s32.f64 	%r276, %fd646;
	cvt.rn.f64.s32 	%fd647, %r276;
	fma.rn.f64 	%fd648, %fd647, 0dBFF921FB54442D18, %fd126;
	fma.rn.f64 	%fd649, %fd647, 0dBC91A62633145C00, %fd648;
	fma.rn.f64 	%fd809, %fd647, 0dB97B839A252049C0, %fd649;
	setp.ltu.f64 	%p90, %fd127, 0d41E0000000000000;
	@%p90 bra 	$L__BB0_96;
	{ // callseq 10, 0
	.param .b64 param0;
	st.param.f64 	[param0], %fd126;
	.param .align 16 .b8 retval0[16];
	call.uni (retval0), 
	__internal_trig_reduction_slowpathd, 
	(
	param0
	);
	ld.param.f64 	%fd809, [retval0];
	ld.param.b32 	%r276, [retval0+8];
	} // callseq 10
$L__BB0_96:
	add.s32 	%r277, %r276, 1;
$L__BB0_97:
	shl.b32 	%r215, %r277, 6;
	cvt.u64.u32 	%rd116, %r215;
	and.b64  	%rd117, %rd116, 64;
	mov.u64 	%rd118, __cudart_sin_cos_coeffs;
	add.s64 	%rd119, %rd118, %rd117;
	mul.rn.f64 	%fd652, %fd809, %fd809;
	and.b32  	%r216, %r277, 1;
	setp.eq.b32 	%p92, %r216, 1;
	selp.f64 	%fd653, 0dBDA8FF8320FD8164, 0d3DE5DB65F9785EBA, %p92;
	ld.global.nc.v2.f64 	{%fd654, %fd655}, [%rd119];
	fma.rn.f64 	%fd656, %fd653, %fd652, %fd654;
	fma.rn.f64 	%fd657, %fd656, %fd652, %fd655;
	ld.global.nc.v2.f64 	{%fd658, %fd659}, [%rd119+16];
	fma.rn.f64 	%fd660, %fd657, %fd652, %fd658;
	fma.rn.f64 	%fd661, %fd660, %fd652, %fd659;
	ld.global.nc.v2.f64 	{%fd662, %fd663}, [%rd119+32];
	fma.rn.f64 	%fd664, %fd661, %fd652, %fd662;
	fma.rn.f64 	%fd665, %fd664, %fd652, %fd663;
	fma.rn.f64 	%fd666, %fd665, %fd809, %fd809;
	fma.rn.f64 	%fd667, %fd665, %fd652, 0d3FF0000000000000;
	selp.f64 	%fd668, %fd667, %fd666, %p92;
	and.b32  	%r217, %r277, 2;
	setp.eq.s32 	%p93, %r217, 0;
	mov.f64 	%fd669, 0d0000000000000000;
	sub.f64 	%fd670, %fd669, %fd668;
	selp.f64 	%fd133, %fd668, %fd670, %p93;
	@%p89 bra 	$L__BB0_99;
	mov.f64 	%fd676, 0d0000000000000000;
	mul.rn.f64 	%fd810, %fd126, %fd676;
	mov.b32 	%r278, 0;
	bra.uni 	$L__BB0_101;
$L__BB0_99:
	mul.f64 	%fd671, %fd126, 0d3FE45F306DC9C883;
	cvt.rni.s32.f64 	%r278, %fd671;
	cvt.rn.f64.s32 	%fd672, %r278;
	fma.rn.f64 	%fd673, %fd672, 0dBFF921FB54442D18, %fd126;
	fma.rn.f64 	%fd674, %fd672, 0dBC91A62633145C00, %fd673;
	fma.rn.f64 	%fd810, %fd672, 0dB97B839A252049C0, %fd674;
	setp.ltu.f64 	%p94, %fd127, 0d41E0000000000000;
	@%p94 bra 	$L__BB0_101;
	{ // callseq 11, 0
	.param .b64 param0;
	st.param.f64 	[param0], %fd126;
	.param .align 16 .b8 retval0[16];
	call.uni (retval0), 
	__internal_trig_reduction_slowpathd, 
	(
	param0
	);
	ld.param.f64 	%fd810, [retval0];
	ld.param.b32 	%r278, [retval0+8];
	} // callseq 11
$L__BB0_101:
	add.f64 	%fd677, %fd125, 0dBFF0000000000000;
	div.rn.f64 	%fd678, %fd122, %fd124;
	shl.b32 	%r220, %r278, 6;
	cvt.u64.u32 	%rd120, %r220;
	and.b64  	%rd121, %rd120, 64;
	mov.u64 	%rd122, __cudart_sin_cos_coeffs;
	add.s64 	%rd123, %rd122, %rd121;
	mul.rn.f64 	%fd679, %fd810, %fd810;
	and.b32  	%r221, %r278, 1;
	setp.eq.b32 	%p95, %r221, 1;
	selp.f64 	%fd680, 0dBDA8FF8320FD8164, 0d3DE5DB65F9785EBA, %p95;
	ld.global.nc.v2.f64 	{%fd681, %fd682}, [%rd123];
	fma.rn.f64 	%fd683, %fd680, %fd679, %fd681;
	fma.rn.f64 	%fd684, %fd683, %fd679, %fd682;
	ld.global.nc.v2.f64 	{%fd685, %fd686}, [%rd123+16];
	fma.rn.f64 	%fd687, %fd684, %fd679, %fd685;
	fma.rn.f64 	%fd688, %fd687, %fd679, %fd686;
	ld.global.nc.v2.f64 	{%fd689, %fd690}, [%rd123+32];
	fma.rn.f64 	%fd691, %fd688, %fd679, %fd689;
	fma.rn.f64 	%fd692, %fd691, %fd679, %fd690;
	fma.rn.f64 	%fd693, %fd692, %fd810, %fd810;
	fma.rn.f64 	%fd694, %fd692, %fd679, 0d3FF0000000000000;
	selp.f64 	%fd695, %fd694, %fd693, %p95;
	and.b32  	%r222, %r278, 2;
	setp.eq.s32 	%p96, %r222, 0;
	mov.f64 	%fd696, 0d0000000000000000;
	sub.f64 	%fd697, %fd696, %fd695;
	selp.f64 	%fd698, %fd695, %fd697, %p96;
	mul.f64 	%fd699, %fd678, %fd698;
	mul.f64 	%fd700, %fd677, %fd133;
	sub.f64 	%fd701, %fd700, %fd699;
	mul.f64 	%fd702, %fd133, %fd678;
	fma.rn.f64 	%fd703, %fd698, %fd677, %fd702;
	div.rn.f64 	%fd704, %fd123, %fd124;
	mul.f64 	%fd705, %fd120, %fd120;
	fma.rn.f64 	%fd706, %fd119, %fd119, %fd705;
	fma.rn.f64 	%fd707, %fd121, %fd121, %fd706;
	sqrt.rn.f64 	%fd708, %fd707;
	mul.f64 	%fd709, %fd703, %fd703;
	fma.rn.f64 	%fd710, %fd701, %fd701, %fd709;
	fma.rn.f64 	%fd711, %fd704, %fd704, %fd710;
	sqrt.rn.f64 	%fd712, %fd711;
	mul.f64 	%fd713, %fd120, %fd703;
	fma.rn.f64 	%fd714, %fd119, %fd701, %fd713;
	fma.rn.f64 	%fd715, %fd121, %fd704, %fd714;
	mul.f64 	%fd716, %fd708, %fd712;
	div.rn.f64 	%fd717, %fd715, %fd716;
	setp.gt.f64 	%p97, %fd717, 0d3FF0000000000000;
	setp.lt.f64 	%p98, %fd717, 0dBFF0000000000000;
	selp.f64 	%fd718, 0dBFF0000000000000, %fd717, %p98;
	selp.f64 	%fd138, 0d3FF0000000000000, %fd718, %p97;
	{
	.reg .b32 %temp; 
	mov.b64 	{%temp, %r111}, %fd138;
	}
	abs.f64 	%fd139, %fd138;
	{
	.reg .b32 %temp; 
	mov.b64 	{%temp, %r223}, %fd139;
	}
	setp.gt.s32 	%p99, %r223, 1071801957;
	@%p99 bra 	$L__BB0_105;
	mul.f64 	%fd759, %fd138, %fd138;
	fma.rn.f64 	%fd760, %fd759, 0d3FB0066BDC1895E9, 0dBFB3823B180754AF;
	fma.rn.f64 	%fd761, %fd760, %fd759, 0d3FB11E52CC2F79AE;
	fma.rn.f64 	%fd762, %fd761, %fd759, 0dBF924EAF3526861B;
	fma.rn.f64 	%fd763, %fd762, %fd759, 0d3F91DF02A31E6CB7;
	fma.rn.f64 	%fd764, %fd763, %fd759, 0d3F847D18B0EEC6CC;
	fma.rn.f64 	%fd765, %fd764, %fd759, 0d3F8D0AF961BA53B0;
	fma.rn.f64 	%fd766, %fd765, %fd759, 0d3F91BF7734CF1C48;
	fma.rn.f64 	%fd767, %fd766, %fd759, 0d3F96E91483144EF7;
	fma.rn.f64 	%fd768, %fd767, %fd759, 0d3F9F1C6E0A4F9F81;
	fma.rn.f64 	%fd769, %fd768, %fd759, 0d3FA6DB6DC27FA92B;
	fma.rn.f64 	%fd770, %fd769, %fd759, 0d3FB333333320F91B;
	fma.rn.f64 	%fd771, %fd770, %fd759, 0d3FC5555555555F4D;
	mul.f64 	%fd772, %fd759, %fd771;
	fma.rn.f64 	%fd140, %fd772, %fd139, %fd139;
	setp.gt.s32 	%p103, %r111, -1;
	@%p103 bra 	$L__BB0_104;
	mov.f64 	%fd777, 0d3C91A62633145C07;
	add.rn.f64 	%fd778, %fd140, %fd777;
	mov.f64 	%fd779, 0d3FF921FB54442D18;
	add.rn.f64 	%fd811, %fd779, %fd778;
	bra.uni 	$L__BB0_106;
$L__BB0_104:
	mov.f64 	%fd773, 0dBC91A62633145C07;
	add.rn.f64 	%fd774, %fd140, %fd773;
	neg.f64 	%fd775, %fd774;
	mov.f64 	%fd776, 0d3FF921FB54442D18;
	add.rn.f64 	%fd811, %fd776, %fd775;
	bra.uni 	$L__BB0_106;
$L__BB0_105:
	mov.f64 	%fd719, 0d3FF0000000000000;
	sub.f64 	%fd720, %fd719, %fd139;
	{
	.reg .b32 %temp; 
	mov.b64 	{%r224, %temp}, %fd720;
	}
	{
	.reg .b32 %temp; 
	mov.b64 	{%temp, %r225}, %fd720;
	}
	add.s32 	%r226, %r225, -1048576;
	mov.b64 	%fd721, {%r224, %r226};
	rsqrt.approx.ftz.f64 	%fd722, %fd721;
	{
	.reg .b32 %temp; 
	mov.b64 	{%r227, %temp}, %fd722;
	}
	{
	.reg .b32 %temp; 
	mov.b64 	{%temp, %r228}, %fd722;
	}
	add.s32 	%r229, %r228, -1048576;
	mov.b64 	%fd723, {%r227, %r229};
	mul.f64 	%fd724, %fd721, %fd722;
	neg.f64 	%fd725, %fd724;
	fma.rn.f64 	%fd726, %fd724, %fd725, %fd721;
	fma.rn.f64 	%fd727, %fd726, %fd723, %fd724;
	neg.f64 	%fd728, %fd727;
	fma.rn.f64 	%fd729, %fd722, %fd728, 0d3FF0000000000000;
	fma.rn.f64 	%fd730, %fd729, %fd723, %fd723;
	fma.rn.f64 	%fd731, %fd727, %fd728, %fd721;
	fma.rn.f64 	%fd732, %fd731, %fd730, %fd727;
	{
	.reg .b32 %temp; 
	mov.b64 	{%r230, %temp}, %fd732;
	}
	{
	.reg .b32 %temp; 
	mov.b64 	{%temp, %r231}, %fd732;
	}
	add.s32 	%r232, %r231, 1048576;
	mov.b64 	%fd733, {%r230, %r232};
	fma.rn.f64 	%fd734, %fd720, 0d3EC715B371155F70, 0dBEBAC2FE66FAAC4B;
	fma.rn.f64 	%fd735, %fd734, %fd720, 0d3ED9A9B88EFCD9B8;
	fma.rn.f64 	%fd736, %fd735, %fd720, 0d3EDD0F40A8A0C4C3;
	fma.rn.f64 	%fd737, %fd736, %fd720, 0d3EF46D4CFA9E0E1F;
	fma.rn.f64 	%fd738, %fd737, %fd720, 0d3F079C168D1E2422;
	fma.rn.f64 	%fd739, %fd738, %fd720, 0d3F1C9A88C3BCA540;
	fma.rn.f64 	%fd740, %fd739, %fd720, 0d3F31C4E64BD476DF;
	fma.rn.f64 	%fd741, %fd740, %fd720, 0d3F46E8BA60009C8F;
	fma.rn.f64 	%fd742, %fd741, %fd720, 0d3F5F1C71C62B05A2;
	fma.rn.f64 	%fd743, %fd742, %fd720, 0d3F76DB6DB6DC9F2C;
	fma.rn.f64 	%fd744, %fd743, %fd720, 0d3F9333333333329C;
	fma.rn.f64 	%fd745, %fd744, %fd720, 0d3FB5555555555555;
	setp.lt.s32 	%p100, %r225, 1;
	mov.f64 	%fd746, 0d0000000000000000;
	mul.rn.f64 	%fd747, %fd139, %fd746;
	mul.f64 	%fd748, %fd720, %fd745;
	fma.rn.f64 	%fd749, %fd748, %fd733, %fd733;
	selp.f64 	%fd750, %fd747, %fd749, %p100;
	setp.lt.s32 	%p101, %r225, 0;
	mov.f64 	%fd751, 0d7FF0000000000000;
	mul.rn.f64 	%fd752, %fd750, %fd751;
	selp.f64 	%fd753, %fd752, %fd750, %p101;
	setp.lt.s32 	%p102, %r111, 0;
	mov.f64 	%fd754, 0dBCA1A62633145C07;
	add.rn.f64 	%fd755, %fd753, %fd754;
	neg.f64 	%fd756, %fd755;
	mov.f64 	%fd757, 0d400921FB54442D18;
	add.rn.f64 	%fd758, %fd757, %fd756;
	selp.f64 	%fd811, %fd758, %fd753, %p102;
$L__BB0_106:
	ld.global.f64 	%fd780, [%rd5];
	fma.rn.f64 	%fd781, %fd811, 0d404CA5DC1A63C1F5, %fd780;
	st.global.f64 	[%rd5], %fd781;
	add.s32 	%r239, %r239, 1;
$L__BB0_107:
	add.s32 	%r237, %r237, 1;
	setp.ne.s32 	%p104, %r237, %r13;
	@%p104 bra 	$L__BB0_13;
	ld.global.f64 	%fd812, [%rd5];
$L__BB0_109:
	cvt.rn.f64.s32 	%fd782, %r239;
	div.rn.f64 	%fd783, %fd812, %fd782;
	st.global.f64 	[%rd5], %fd783;
	st.global.u32 	[%rd4], %r239;
$L__BB0_110:
	ret;
$L__BB0_111:
	mov.b32 	%r233, 0;
	st.global.u32 	[%rd4], %r233;
	bra.uni 	$L__BB0_110;

}
	// .globl	_Z22ReturnDiffractionSpotsPdS_PiS_S_S0_iS_iS0_S_
.visible .entry _Z22ReturnDiffractionSpotsPdS_PiS_S_S0_iS_iS0_S_(
	.param .u64 .ptr .align 1 _Z22ReturnDiffractionSpotsPdS_PiS_S_S0_iS_iS0_S__param_0,
	.param .u64 .ptr .align 1 _Z22ReturnDiffractionSpotsPdS_PiS_S_S0_iS_iS0_S__param_1,
	.param .u64 .ptr .align 1 _Z22ReturnDiffractionSpotsPdS_PiS_S_S0_iS_iS0_S__param_2,
	.param .u64 .ptr .align 1 _Z22ReturnDiffractionSpotsPdS_PiS_S_S0_iS_iS0_S__param_3,
	.param .u64 .ptr .align 1 _Z22ReturnDiffractionSpotsPdS_PiS_S_S0_iS_iS0_S__param_4,
	.param .u64 .ptr .align 1 _Z22ReturnDiffractionSpotsPdS_PiS_S_S0_iS_iS0_S__param_5,
	.param .u32 _Z22ReturnDiffractionSpotsPdS_PiS_S_S0_iS_iS0_S__param_6,
	.param .u64 .ptr .align 1 _Z22ReturnDiffractionSpotsPdS_PiS_S_S0_iS_iS0_S__param_7,
	.param .u32 _Z22ReturnDiffractionSpotsPdS_PiS_S_S0_iS_iS0_S__param_8,
	.param .u64 .ptr .align 1 _Z22ReturnDiffractionSpotsPdS_PiS_S_S0_iS_iS0_S__param_9,
	.param .u64 .ptr .align 1 _Z22ReturnDiffractionSpotsPdS_PiS_S_S0_iS_iS0_S__param_10
)
{
	.local .align 16 .b8 	__local_depot1[32];
	.reg .b64 	%SP;
	.reg .b64 	%SPL;
	.reg .pred 	%p<162>;
	.reg .b32 	%r<363>;
	.reg .b64 	%rd<133>;
	.reg .b64 	%fd<1400>;

	mov.u64 	%SPL, __local_depot1;
	ld.param.u64 	%rd18, [_Z22ReturnDiffractionSpotsPdS_PiS_S_S0_iS_iS0_S__param_0];
	ld.param.u64 	%rd19, [_Z22ReturnDiffractionSpotsPdS_PiS_S_S0_iS_iS0_S__param_1];
	ld.param.u64 	%rd11, [_Z22ReturnDiffractionSpotsPdS_PiS_S_S0_iS_iS0_S__param_2];
	ld.param.u64 	%rd12, [_Z22ReturnDiffractionSpotsPdS_PiS_S_S0_iS_iS0_S__param_3];
	ld.param.u64 	%rd13, [_Z22ReturnDiffractionSpotsPdS_PiS_S_S0_iS_iS0_S__param_4];
	ld.param.u64 	%rd14, [_Z22ReturnDiffractionSpotsPdS_PiS_S_S0_iS_iS0_S__param_5];
	ld.param.u32 	%r116, [_Z22ReturnDiffractionSpotsPdS_PiS_S_S0_iS_iS0_S__param_6];
	ld.param.u64 	%rd15, [_Z22ReturnDiffractionSpotsPdS_PiS_S_S0_iS_iS0_S__param_7];
	ld.param.u32 	%r117, [_Z22ReturnDiffractionSpotsPdS_PiS_S_S0_iS_iS0_S__param_8];
	cvta.to.global.u64 	%rd1, %rd19;
	cvta.to.global.u64 	%rd2, %rd18;
	add.u64 	%rd3, %SPL, 0;
	mov.u32 	%r118, %ctaid.x;
	mov.u32 	%r119, %ntid.x;
	mov.u32 	%r120, %tid.x;
	mad.lo.s32 	%r1, %r118, %r119, %r120;
	setp.gt.s32 	%p1, %r1, %r117;
	@%p1 bra 	$L__BB1_177;
	cvta.to.global.u64 	%rd4, %rd14;
	cvta.to.global.u64 	%rd21, %rd15;
	cvta.to.global.u64 	%rd5, %rd12;
	ld.global.u32 	%r2, [%rd4+4];
	shl.b32 	%r121, %r116, 4;
	mul.wide.s32 	%rd22, %r121, 8;
	add.s64 	%rd23, %rd21, %rd22;
	ld.global.f64 	%fd261, [%rd23];
	ld.global.f64 	%fd262, [%rd23+8];
	ld.global.f64 	%fd263, [%rd23+16];
	ld.global.f64 	%fd1, [%rd23+24];
	ld.global.f64 	%fd2, [%rd23+32];
	ld.global.f64 	%fd3, [%rd23+40];
	mul.f64 	%fd264, %fd262, %fd3;
	mul.f64 	%fd265, %fd263, %fd2;
	sub.f64 	%fd4, %fd264, %fd265;
	mul.f64 	%fd266, %fd263, %fd1;
	mul.f64 	%fd267, %fd261, %fd3;
	sub.f64 	%fd268, %fd266, %fd267;
	mul.f64 	%fd269, %fd261, %fd2;
	mul.f64 	%fd270, %fd262, %fd1;
	sub.f64 	%fd271, %fd269, %fd270;
	mul.f64 	%fd272, %fd262, %fd2;
	fma.rn.f64 	%fd273, %fd261, %fd1, %fd272;
	fma.rn.f64 	%fd274, %fd263, %fd3, %fd273;
	mul.f64 	%fd275, %fd262, %fd262;
	fma.rn.f64 	%fd276, %fd261, %fd261, %fd275;
	fma.rn.f64 	%fd277, %fd263, %fd263, %fd276;
	sqrt.rn.f64 	%fd278, %fd277;
	mul.f64 	%fd279, %fd2, %fd2;
	fma.rn.f64 	%fd280, %fd1, %fd1, %fd279;
	fma.rn.f64 	%fd281, %fd3, %fd3, %fd280;
	sqrt.rn.f64 	%fd7, %fd281;
	mul.f64 	%fd282, %fd278, %fd7;
	div.rn.f64 	%fd8, %fd274, %fd282;
	setp.eq.f64 	%p2, %fd4, 0d0000000000000000;
	setp.eq.f64 	%p3, %fd268, 0d0000000000000000;
	and.pred  	%p4, %p2, %p3;
	setp.eq.f64 	%p5, %fd271, 0d0000000000000000;
	and.pred  	%p6, %p4, %p5;
	mov.f64 	%fd1344, 0d0000000000000000;
	mov.f64 	%fd1343, 0d3FF0000000000000;
	mov.f64 	%fd1345, %fd1344;
	mov.f64 	%fd1346, %fd1344;
	mov.f64 	%fd1347, %fd1343;
	mov.f64 	%fd1348, %fd1344;
	mov.f64 	%fd1349, %fd1344;
	mov.f64 	%fd1350, %fd1344;
	mov.f64 	%fd1351, %fd1343;
	@%p6 bra 	$L__BB1_17;
	{
	.reg .b32 %temp; 
	mov.b64 	{%temp, %r3}, %fd8;
	}
	abs.f64 	%fd9, %fd8;
	{
	.reg .b32 %temp; 
	mov.b64 	{%temp, %r122}, %fd9;
	}
	setp.gt.s32 	%p7, %r122, 1071801957;
	@%p7 bra 	$L__BB1_6;
	mul.f64 	%fd323, %fd8, %fd8;
	fma.rn.f64 	%fd324, %fd323, 0d3FB0066BDC1895E9, 0dBFB3823B180754AF;
	fma.rn.f64 	%fd325, %fd324, %fd323, 0d3FB11E52CC2F79AE;
	fma.rn.f64 	%fd326, %fd325, %fd323, 0dBF924EAF3526861B;
	fma.rn.f64 	%fd327, %fd326, %fd323, 0d3F91DF02A31E6CB7;
	fma.rn.f64 	%fd328, %fd327, %fd323, 0d3F847D18B0EEC6CC;
	fma.rn.f64 	%fd329, %fd328, %fd323, 0d3F8D0AF961BA53B0;
	fma.rn.f64 	%fd330, %fd329, %fd323, 0d3F91BF7734CF1C48;
	fma.rn.f64 	%fd331, %fd330, %fd323, 0d3F96E91483144EF7;
	fma.rn.f64 	%fd332, %fd331, %fd323, 0d3F9F1C6E0A4F9F81;
	fma.rn.f64 	%fd333, %fd332, %fd323, 0d3FA6DB6DC27FA92B;
	fma.rn.f64 	%fd334, %fd333, %fd323, 0d3FB333333320F91B;
	fma.rn.f64 	%fd335, %fd334, %fd323, 0d3FC5555555555F4D;
	mul.f64 	%fd336, %fd323, %fd335;
	fma.rn.f64 	%fd10, %fd336, %fd9, %fd9;
	setp.gt.s32 	%p11, %r3, -1;
	@%p11 bra 	$L__BB1_5;
	mov.f64 	%fd341, 0d3C91A62633145C07;
	add.rn.f64 	%fd342, %fd10, %fd341;
	mov.f64 	%fd343, 0d3FF921FB54442D18;
	add.rn.f64 	%fd1339, %fd343, %fd342;
	bra.uni 	$L__BB1_7;
$L__BB1_5:
	mov.f64 	%fd337, 0dBC91A62633145C07;
	add.rn.f64 	%fd338, %fd10, %fd337;
	neg.f64 	%fd339, %fd338;
	mov.f64 	%fd340, 0d3FF921FB54442D18;
	add.rn.f64 	%fd1339, %fd340, %fd339;
	bra.uni 	$L__BB1_7;
$L__BB1_6:
	mov.f64 	%fd283, 0d3FF0000000000000;
	sub.f64 	%fd284, %fd283, %fd9;
	{
	.reg .b32 %temp; 
	mov.b64 	{%r123, %temp}, %fd284;
	}
	{
	.reg .b32 %temp; 
	mov.b64 	{%temp, %r124}, %fd284;
	}
	add.s32 	%r125, %r124, -1048576;
	mov.b64 	%fd285, {%r123, %r125};
	rsqrt.approx.ftz.f64 	%fd286, %fd285;
	{
	.reg .b32 %temp; 
	mov.b64 	{%r126, %temp}, %fd286;
	}
	{
	.reg .b32 %temp; 
	mov.b64 	{%temp, %r127}, %fd286;
	}
	add.s32 	%r128, %r127, -1048576;
	mov.b64 	%fd287, {%r126, %r128};
	mul.f64 	%fd288, %fd285, %fd286;
	neg.f64 	%fd289, %fd288;
	fma.rn.f64 	%fd290, %fd288, %fd289, %fd285;
	fma.rn.f64 	%fd291, %fd290, %fd287, %fd288;
	neg.f64 	%fd292, %fd291;
	fma.rn.f64 	%fd293, %fd286, %fd292, 0d3FF0000000000000;
	fma.rn.f64 	%fd294, %fd293, %fd287, %fd287;
	fma.rn.f64 	%fd295, %fd291, %fd292, %fd285;
	fma.rn.f64 	%fd296, %fd295, %fd294, %fd291;
	{
	.reg .b32 %temp; 
	mov.b64 	{%r129, %temp}, %fd296;
	}
	{
	.reg .b32 %temp; 
	mov.b64 	{%temp, %r130}, %fd296;
	}
	add.s32 	%r131, %r130, 1048576;
	mov.b64 	%fd297, {%r129, %r131};
	fma.rn.f64 	%fd298, %fd284, 0d3EC715B371155F70, 0dBEBAC2FE66FAAC4B;
	fma.rn.f64 	%fd299, %fd298, %fd284, 0d3ED9A9B88EFCD9B8;
	fma.rn.f64 	%fd300, %fd299, %fd284, 0d3EDD0F40A8A0C4C3;
	fma.rn.f64 	%fd301, %fd300, %fd284, 0d3EF46D4CFA9E0E1F;
	fma.rn.f64 	%fd302, %fd301, %fd284, 0d3F079C168D1E2422;
	fma.rn.f64 	%fd303, %fd302, %fd284, 0d3F1C9A88C3BCA540;
	fma.rn.f64 	%fd304, %fd303, %fd284, 0d3F31C4E64BD476DF;
	fma.rn.f64 	%fd305, %fd304, %fd284, 0d3F46E8BA60009C8F;
	fma.rn.f64 	%fd306, %fd305, %fd284, 0d3F5F1C71C62B05A2;
	fma.rn.f64 	%fd307, %fd306, %fd284, 0d3F76DB6DB6DC9F2C;
	fma.rn.f64 	%fd308, %fd307, %fd284, 0d3F9333333333329C;
	fma.rn.f64 	%fd309, %fd308, %fd284, 0d3FB5555555555555;
	setp.lt.s32 	%p8, %r124, 1;
	mov.f64 	%fd310, 0d0000000000000000;
	mul.rn.f64 	%fd311, %fd9, %fd310;
	mul.f64 	%fd312, %fd284, %fd309;
	fma.rn.f64 	%fd313, %fd312, %fd297, %fd297;
	selp.f64 	%fd314, %fd311, %fd313, %p8;
	setp.lt.s32 	%p9, %r124, 0;
	mov.f64 	%fd315, 0d7FF0000000000000;
	mul.rn.f64 	%fd316, %fd314, %fd315;
	selp.f64 	%fd317, %fd316, %fd314, %p9;
	setp.lt.s32 	%p10, %r3, 0;
	mov.f64 	%fd318, 0dBCA1A62633145C07;
	add.rn.f64 	%fd319, %fd317, %fd318;
	neg.f64 	%fd320, %fd319;
	mov.f64 	%fd321, 0d400921FB54442D18;
	add.rn.f64 	%fd322, %fd321, %fd320;
	selp.f64 	%fd1339, %fd322, %fd317, %p10;
$L__BB1_7:
	mul.f64 	%fd344, %fd1339, 0d404CA5DC1A63C1F5;
	mul.f64 	%fd345, %fd268, %fd268;
	fma.rn.f64 	%fd346, %fd4, %fd4, %fd345;
	fma.rn.f64 	%fd347, %fd271, %fd271, %fd346;
	sqrt.rn.f64 	%fd348, %fd347;
	rcp.rn.f64 	%fd349, %fd348;
	mul.f64 	%fd15, %fd4, %fd349;
	mul.f64 	%fd16, %fd268, %fd349;
	mul.f64 	%fd17, %fd271, %fd349;
	mul.f64 	%fd18, %fd344, 0d3F91DF46A2529D3A;
	abs.f64 	%fd19, %fd18;
	setp.neu.f64 	%p12, %fd19, 0d7FF0000000000000;
	@%p12 bra 	$L__BB1_9;
	mov.f64 	%fd355, 0d0000000000000000;
	mul.rn.f64 	%fd1341, %fd18, %fd355;
	mov.b32 	%r317, 1;
	bra.uni 	$L__BB1_12;
$L__BB1_9:
	mul.f64 	%fd350, %fd18, 0d3FE45F306DC9C883;
	cvt.rni.s32.f64 	%r316, %fd350;
	cvt.rn.f64.s32 	%fd351, %r316;
	fma.rn.f64 	%fd352, %fd351, 0dBFF921FB54442D18, %fd18;
	fma.rn.f64 	%fd353, %fd351, 0dBC91A62633145C00, %fd352;
	fma.rn.f64 	%fd1341, %fd351, 0dB97B839A252049C0, %fd353;
	setp.ltu.f64 	%p13, %fd19, 0d41E0000000000000;
	@%p13 bra 	$L__BB1_11;
	{ // callseq 12, 0
	.param .b64 param0;
	st.param.f64 	[param0], %fd18;
	.param .align 16 .b8 retval0[16];
	call.uni (retval0), 
	__internal_trig_reduction_slowpathd, 
	(
	param0
	);
	ld.param.f64 	%fd1341, [retval0];
	ld.param.b32 	%r316, [retval0+8];
	} // callseq 12
$L__BB1_11:
	add.s32 	%r317, %r316, 1;
$L__BB1_12:
	setp.neu.f64 	%p14, %fd19, 0d7FF0000000000000;
	shl.b32 	%r134, %r317, 6;
	cvt.u64.u32 	%rd24, %r134;
	and.b64  	%rd25, %rd24, 64;
	mov.u64 	%rd26, __cudart_sin_cos_coeffs;
	add.s64 	%rd27, %rd26, %rd25;
	mul.rn.f64 	%fd356, %fd1341, %fd1341;
	and.b32  	%r135, %r317, 1;
	setp.eq.b32 	%p15, %r135, 1;
	selp.f64 	%fd357, 0dBDA8FF8320FD8164, 0d3DE5DB65F9785EBA, %p15;
	ld.global.nc.v2.f64 	{%fd358, %fd359}, [%rd27];
	fma.rn.f64 	%fd360, %fd357, %fd356, %fd358;
	fma.rn.f64 	%fd361, %fd360, %fd356, %fd359;
	ld.global.nc.v2.f64 	{%fd362, %fd363}, [%rd27+16];
	fma.rn.f64 	%fd364, %fd361, %fd356, %fd362;
	fma.rn.f64 	%fd365, %fd364, %fd356, %fd363;
	ld.global.nc.v2.f64 	{%fd366, %fd367}, [%rd27+32];
	fma.rn.f64 	%fd368, %fd365, %fd356, %fd366;
	fma.rn.f64 	%fd369, %fd368, %fd356, %fd367;
	fma.rn.f64 	%fd370, %fd369, %fd1341, %fd1341;
	fma.rn.f64 	%fd371, %fd369, %fd356, 0d3FF0000000000000;
	selp.f64 	%fd372, %fd371, %fd370, %p15;
	and.b32  	%r136, %r317, 2;
	setp.eq.s32 	%p16, %r136, 0;
	mov.f64 	%fd373, 0d0000000000000000;
	sub.f64 	%fd374, %fd373, %fd372;
	selp.f64 	%fd25, %fd372, %fd374, %p16;
	@%p14 bra 	$L__BB1_14;
	mov.f64 	%fd380, 0d0000000000000000;
	mul.rn.f64 	%fd1342, %fd18, %fd380;
	mov.b32 	%r318, 0;
	bra.uni 	$L__BB1_16;
$L__BB1_14:
	mul.f64 	%fd375, %fd18, 0d3FE45F306DC9C883;
	cvt.rni.s32.f64 	%r318, %fd375;
	cvt.rn.f64.s32 	%fd376, %r318;
	fma.rn.f64 	%fd377, %fd376, 0dBFF921FB54442D18, %fd18;
	fma.rn.f64 	%fd378, %fd376, 0dBC91A62633145C00, %fd377;
	fma.rn.f64 	%fd1342, %fd376, 0dB97B839A252049C0, %fd378;
	setp.ltu.f64 	%p17, %fd19, 0d41E0000000000000;
	@%p17 bra 	$L__BB1_16;
	{ // callseq 13, 0
	.param .b64 param0;
	st.param.f64 	[param0], %fd18;
	.param .align 16 .b8 retval0[16];
	call.uni (retval0), 
	__internal_trig_reduction_slowpathd, 
	(
	param0
	);
	ld.param.f64 	%fd1342, [retval0];
	ld.param.b32 	%r318, [retval0+8];
	} // callseq 13
$L__BB1_16:
	shl.b32 	%r139, %r318, 6;
	cvt.u64.u32 	%rd28, %r139;
	and.b64  	%rd29, %rd28, 64;
	add.s64 	%rd31, %rd26, %rd29;
	mul.rn.f64 	%fd381, %fd1342, %fd1342;
	and.b32  	%r140, %r318, 1;
	setp.eq.b32 	%p18, %r140, 1;
	selp.f64 	%fd382, 0dBDA8FF8320FD8164, 0d3DE5DB65F9785EBA, %p18;
	ld.global.nc.v2.f64 	{%fd383, %fd384}, [%rd31];
	fma.rn.f64 	%fd385, %fd382, %fd381, %fd383;
	fma.rn.f64 	%fd386, %fd385, %fd381, %fd384;
	ld.global.nc.v2.f64 	{%fd387, %fd388}, [%rd31+16];
	fma.rn.f64 	%fd389, %fd386, %fd381, %fd387;
	fma.rn.f64 	%fd390, %fd389, %fd381, %fd388;
	ld.global.nc.v2.f64 	{%fd391, %fd392}, [%rd31+32];
	fma.rn.f64 	%fd393, %fd390, %fd381, %fd391;
	fma.rn.f64 	%fd394, %fd393, %fd381, %fd392;
	fma.rn.f64 	%fd395, %fd394, %fd1342, %fd1342;
	fma.rn.f64 	%fd396, %fd394, %fd381, 0d3FF0000000000000;
	selp.f64 	%fd397, %fd396, %fd395, %p18;
	and.b32  	%r141, %r318, 2;
	setp.eq.s32 	%p19, %r141, 0;
	mov.f64 	%fd398, 0d0000000000000000;
	sub.f64 	%fd399, %fd398, %fd397;
	selp.f64 	%fd400, %fd397, %fd399, %p19;
	mul.f64 	%fd401, %fd15, %fd15;
	mov.f64 	%fd402, 0d3FF0000000000000;
	sub.f64 	%fd403, %fd402, %fd25;
	fma.rn.f64 	%fd1351, %fd401, %fd403, %fd25;
	mul.f64 	%fd404, %fd17, %fd400;
	mul.f64 	%fd405, %fd16, %fd15;
	mul.f64 	%fd406, %fd405, %fd403;
	add.f64 	%fd1348, %fd406, %fd404;
	mul.f64 	%fd407, %fd17, %fd15;
	mul.f64 	%fd408, %fd407, %fd403;
	mul.f64 	%fd409, %fd16, %fd400;
	sub.f64 	%fd1345, %fd408, %fd409;
	sub.f64 	%fd1350, %fd406, %fd404;
	mul.f64 	%fd410, %fd16, %fd16;
	fma.rn.f64 	%fd1347, %fd410, %fd403, %fd25;
	mul.f64 	%fd411, %fd15, %fd400;
	mul.f64 	%fd412, %fd17, %fd16;
	mul.f64 	%fd413, %fd412, %fd403;
	add.f64 	%fd1344, %fd413, %fd411;
	add.f64 	%fd1349, %fd408, %fd409;
	sub.f64 	%fd1346, %fd413, %fd411;
	mul.f64 	%fd414, %fd17, %fd17;
	fma.rn.f64 	%fd1343, %fd414, %fd403, %fd25;
$L__BB1_17:
	setp.eq.f64 	%p20, %fd1, 0d0000000000000000;
	setp.eq.f64 	%p21, %fd2, 0d0000000000000000;
	and.pred  	%p22, %p20, %p21;
	setp.eq.f64 	%p23, %fd3, 0d0000000000000000;
	and.pred  	%p24, %p22, %p23;
	mov.f64 	%fd1356, 0d0000000000000000;
	mov.f64 	%fd1355, 0d3FF0000000000000;
	mov.f64 	%fd1357, %fd1356;
	mov.f64 	%fd1358, %fd1356;
	mov.f64 	%fd1359, %fd1355;
	mov.f64 	%fd1360, %fd1356;
	mov.f64 	%fd1361, %fd1356;
	mov.f64 	%fd1362, %fd1356;
	mov.f64 	%fd1363, %fd1355;
	@%p24 bra 	$L__BB1_28;
	ld.global.f64 	%fd417, [%rd2+32];
	rcp.rn.f64 	%fd418, %fd7;
	mul.f64 	%fd48, %fd1, %fd418;
	mul.f64 	%fd49, %fd2, %fd418;
	mul.f64 	%fd50, %fd3, %fd418;
	cvt.rn.f64.s32 	%fd419, %r1;
	mul.f64 	%fd420, %fd417, %fd419;
	mul.f64 	%fd51, %fd420, 0d3F91DF46A2529D3A;
	abs.f64 	%fd52, %fd51;
	setp.neu.f64 	%p25, %fd52, 0d7FF0000000000000;
	@%p25 bra 	$L__BB1_20;
	mov.f64 	%fd426, 0d0000000000000000;
	mul.rn.f64 	%fd1353, %fd51, %fd426;
	mov.b32 	%r320, 1;
	bra.uni 	$L__BB1_23;
$L__BB1_20:
	mul.f64 	%fd421, %fd51, 0d3FE45F306DC9C883;
	cvt.rni.s32.f64 	%r319, %fd421;
	cvt.rn.f64.s32 	%fd422, %r319;
	fma.rn.f64 	%fd423, %fd422, 0dBFF921FB54442D18, %fd51;
	fma.rn.f64 	%fd424, %fd422, 0dBC91A62633145C00, %fd423;
	fma.rn.f64 	%fd1353, %fd422, 0dB97B839A252049C0, %fd424;
	setp.ltu.f64 	%p26, %fd52, 0d41E0000000000000;
	@%p26 bra 	$L__BB1_22;
	{ // callseq 14, 0
	.param .b64 param0;
	st.param.f64 	[param0], %fd51;
	.param .align 16 .b8 retval0[16];
	call.uni (retval0), 
	__internal_trig_reduction_slowpathd, 
	(
	param0
	);
	ld.param.f64 	%fd1353, [retval0];
	ld.param.b32 	%r319, [retval0+8];
	} // callseq 14
$L__BB1_22:
	add.s32 	%r320, %r319, 1;
$L__BB1_23:
	setp.neu.f64 	%p27, %fd52, 0d7FF0000000000000;
	shl.b32 	%r144, %r320, 6;
	cvt.u64.u32 	%rd32, %r144;
	and.b64  	%rd33, %rd32, 64;
	mov.u64 	%rd34, __cudart_sin_cos_coeffs;
	add.s64 	%rd35, %rd34, %rd33;
	mul.rn.f64 	%fd427, %fd1353, %fd1353;
	and.b32  	%r145, %r320, 1;
	setp.eq.b32 	%p28, %r145, 1;
	selp.f64 	%fd428, 0dBDA8FF8320FD8164, 0d3DE5DB65F9785EBA, %p28;
	ld.global.nc.v2.f64 	{%fd429, %fd430}, [%rd35];
	fma.rn.f64 	%fd431, %fd428, %fd427, %fd429;
	fma.rn.f64 	%fd432, %fd431, %fd427, %fd430;
	ld.global.nc.v2.f64 	{%fd433, %fd434}, [%rd35+16];
	fma.rn.f64 	%fd435, %fd432, %fd427, %fd433;
	fma.rn.f64 	%fd436, %fd435, %fd427, %fd434;
	ld.global.nc.v2.f64 	{%fd437, %fd438}, [%rd35+32];
	fma.rn.f64 	%fd439, %fd436, %fd427, %fd437;
	fma.rn.f64 	%fd440, %fd439, %fd427, %fd438;
	fma.rn.f64 	%fd441, %fd440, %fd1353, %fd1353;
	fma.rn.f64 	%fd442, %fd440, %fd427, 0d3FF0000000000000;
	selp.f64 	%fd443, %fd442, %fd441, %p28;
	and.b32  	%r146, %r320, 2;
	setp.eq.s32 	%p29, %r146, 0;
	mov.f64 	%fd444, 0d0000000000000000;
	sub.f64 	%fd445, %fd444, %fd443;
	selp.f64 	%fd58, %fd443, %fd445, %p29;
	@%p27 bra 	$L__BB1_25;
	mov.f64 	%fd451, 0d0000000000000000;
	mul.rn.f64 	%fd1354, %fd51, %fd451;
	mov.b32 	%r321, 0;
	bra.uni 	$L__BB1_27;
$L__BB1_25:
	mul.f64 	%fd446, %fd51, 0d3FE45F306DC9C883;
	cvt.rni.s32.f64 	%r321, %fd446;
	cvt.rn.f64.s32 	%fd447, %r321;
	fma.rn.f64 	%fd448, %fd447, 0dBFF921FB54442D18, %fd51;
	fma.rn.f64 	%fd449, %fd447, 0dBC91A62633145C00, %fd448;
	fma.rn.f64 	%fd1354, %fd447, 0dB97B839A252049C0, %fd449;
	setp.ltu.f64 	%p30, %fd52, 0d41E0000000000000;
	@%p30 bra 	$L__BB1_27;
	{ // callseq 15, 0
	.param .b64 param0;
	st.param.f64 	[param0], %fd51;
	.param .align 16 .b8 retval0[16];
	call.uni (retval0), 
	__internal_trig_reduction_slowpathd, 
	(
	param0
	);
	ld.param.f64 	%fd1354, [retval0];
	ld.param.b32 	%r321, [retval0+8];
	} // callseq 15
$L__BB1_27:
	shl.b32 	%r149, %r321, 6;
	cvt.u64.u32 	%rd36, %r149;
	and.b64  	%rd37, %rd36, 64;
	add.s64 	%rd39, %rd34, %rd37;
	mul.rn.f64 	%fd452, %fd1354, %fd1354;
	and.b32  	%r150, %r321, 1;
	setp.eq.b32 	%p31, %r150, 1;
	selp.f64 	%fd453, 0dBDA8FF8320FD8164, 0d3DE5DB65F9785EBA, %p31;
	ld.global.nc.v2.f64 	{%fd454, %fd455}, [%rd39];
	fma.rn.f64 	%fd456, %fd453, %fd452, %fd454;
	fma.rn.f64 	%fd457, %fd456, %fd452, %fd455;
	ld.global.nc.v2.f64 	{%fd458, %fd459}, [%rd39+16];
	fma.rn.f64 	%fd460, %fd457, %fd452, %fd458;
	fma.rn.f64 	%fd461, %fd460, %fd452, %fd459;
	ld.global.nc.v2.f64 	{%fd462, %fd463}, [%rd39+32];
	fma.rn.f64 	%fd464, %fd461, %fd452, %fd462;
	fma.rn.f64 	%fd465, %fd464, %fd452, %fd463;
	fma.rn.f64 	%fd466, %fd465, %fd1354, %fd1354;
	fma.rn.f64 	%fd467, %fd465, %fd452, 0d3FF0000000000000;
	selp.f64 	%fd468, %fd467, %fd466, %p31;
	and.b32  	%r151, %r321, 2;
	setp.eq.s32 	%p32, %r151, 0;
	mov.f64 	%fd469, 0d0000000000000000;
	sub.f64 	%fd470, %fd469, %fd468;
	selp.f64 	%fd471, %fd468, %fd470, %p32;
	mul.f64 	%fd472, %fd48, %fd48;
	mov.f64 	%fd473, 0d3FF0000000000000;
	sub.f64 	%fd474, %fd473, %fd58;
	fma.rn.f64 	%fd1363, %fd472, %fd474, %fd58;
	mul.f64 	%fd475, %fd50, %fd471;
	mul.f64 	%fd476, %fd49, %fd48;
	mul.f64 	%fd477, %fd476, %fd474;
	add.f64 	%fd1360, %fd477, %fd475;
	mul.f64 	%fd478, %fd50, %fd48;
	mul.f64 	%fd479, %fd478, %fd474;
	mul.f64 	%fd480, %fd49, %fd471;
	sub.f64 	%fd1357, %fd479, %fd480;
	sub.f64 	%fd1362, %fd477, %fd475;
	mul.f64 	%fd481, %fd49, %fd49;
	fma.rn.f64 	%fd1359, %fd481, %fd474, %fd58;
	mul.f64 	%fd482, %fd48, %fd471;
	mul.f64 	%fd483, %fd50, %fd49;
	mul.f64 	%fd484, %fd483, %fd474;
	add.f64 	%fd1356, %fd484, %fd482;
	add.f64 	%fd1361, %fd479, %fd480;
	sub.f64 	%fd1358, %fd484, %fd482;
	mul.f64 	%fd485, %fd50, %fd50;
	fma.rn.f64 	%fd1355, %fd485, %fd474, %fd58;
$L__BB1_28:
	mul.f64 	%fd486, %fd1348, %fd1362;
	fma.rn.f64 	%fd487, %fd1351, %fd1363, %fd486;
	fma.rn.f64 	%fd81, %fd1345, %fd1361, %fd487;
	mul.f64 	%fd488, %fd1347, %fd1362;
	fma.rn.f64 	%fd489, %fd1350, %fd1363, %fd488;
	fma.rn.f64 	%fd82, %fd1344, %fd1361, %fd489;
	mul.f64 	%fd490, %fd1346, %fd1362;
	fma.rn.f64 	%fd491, %fd1349, %fd1363, %fd490;
	fma.rn.f64 	%fd83, %fd1343, %fd1361, %fd491;
	mul.f64 	%fd492, %fd1348, %fd1359;
	fma.rn.f64 	%fd493, %fd1351, %fd1360, %fd492;
	fma.rn.f64 	%fd84, %fd1345, %fd1358, %fd493;
	mul.f64 	%fd494, %fd1347, %fd1359;
	fma.rn.f64 	%fd495, %fd1350, %fd1360, %fd494;
	fma.rn.f64 	%fd85, %fd1344, %fd1358, %fd495;
	mul.f64 	%fd496, %fd1346, %fd1359;
	fma.rn.f64 	%fd497, %fd1349, %fd1360, %fd496;
	fma.rn.f64 	%fd86, %fd1343, %fd1358, %fd497;
	mul.f64 	%fd498, %fd1348, %fd1356;
	fma.rn.f64 	%fd499, %fd1351, %fd1357, %fd498;
	fma.rn.f64 	%fd87, %fd1345, %fd1355, %fd499;
	mul.f64 	%fd500, %fd1347, %fd1356;
	fma.rn.f64 	%fd501, %fd1350, %fd1357, %fd500;
	fma.rn.f64 	%fd88, %fd1344, %fd1355, %fd501;
	mul.f64 	%fd502, %fd1346, %fd1356;
	fma.rn.f64 	%fd503, %fd1349, %fd1357, %fd502;
	fma.rn.f64 	%fd89, %fd1343, %fd1355, %fd503;
	cvta.to.global.u64 	%rd40, %rd11;
	ld.global.u32 	%r20, [%rd40+4];
	ld.global.f64 	%fd90, [%rd2+4088];
	setp.lt.s32 	%p33, %r2, 1;
	mov.b32 	%r361, 0;
	@%p33 bra 	$L__BB1_176;
	mul.lo.s32 	%r155, %r1, %r2;
	shl.b32 	%r156, %r155, 4;
	mul.wide.s32 	%rd41, %r156, 8;
	add.s64 	%rd6, %rd5, %rd41;
	cvta.to.global.u64 	%rd7, %rd13;
	mov.b32 	%r322, 0;
	mov.u64 	%rd45, __cudart_sin_cos_coeffs;
	mov.u32 	%r361, %r322;
$L__BB1_30:
	mul.lo.s32 	%r157, %r322, 7;
	mul.wide.u32 	%rd42, %r157, 8;
	add.s64 	%rd8, %rd7, %rd42;
	ld.global.f64 	%fd505, [%rd8+16];
	ld.global.f64 	%fd506, [%rd8+8];
	ld.global.f64 	%fd507, [%rd8];
	mul.f64 	%fd508, %fd506, %fd82;
	fma.rn.f64 	%fd509, %fd507, %fd81, %fd508;
	fma.rn.f64 	%fd93, %fd505, %fd83, %fd509;
	mul.f64 	%fd510, %fd506, %fd85;
	fma.rn.f64 	%fd511, %fd507, %fd84, %fd510;
	fma.rn.f64 	%fd94, %fd505, %fd86, %fd511;
	mul.f64 	%fd512, %fd506, %fd88;
	fma.rn.f64 	%fd513, %fd507, %fd87, %fd512;
	fma.rn.f64 	%fd95, %fd505, %fd89, %fd513;
	ld.global.f64 	%fd514, [%rd8+40];
	mul.f64 	%fd96, %fd514, 0d3F91DF46A2529D3A;
	abs.f64 	%fd97, %fd96;
	setp.neu.f64 	%p34, %fd97, 0d7FF0000000000000;
	@%p34 bra 	$L__BB1_32;
	mov.f64 	%fd520, 0d0000000000000000;
	mul.rn.f64 	%fd1366, %fd96, %fd520;
	mov.b32 	%r325, 0;
	bra.uni 	$L__BB1_34;
$L__BB1_32:
	mul.f64 	%fd515, %fd96, 0d3FE45F306DC9C883;
	cvt.rni.s32.f64 	%r325, %fd515;
	cvt.rn.f64.s32 	%fd516, %r325;
	fma.rn.f64 	%fd517, %fd516, 0dBFF921FB54442D18, %fd96;
	fma.rn.f64 	%fd518, %fd516, 0dBC91A62633145C00, %fd517;
	fma.rn.f64 	%fd1366, %fd516, 0dB97B839A252049C0, %fd518;
	setp.ltu.f64 	%p35, %fd97, 0d41E0000000000000;
	@%p35 bra 	$L__BB1_34;
	{ // callseq 16, 0
	.param .b64 param0;
	st.param.f64 	[param0], %fd96;
	.param .align 16 .b8 retval0[16];
	call.uni (retval0), 
	__internal_trig_reduction_slowpathd, 
	(
	param0
	);
	ld.param.f64 	%fd1366, [retval0];
	ld.param.b32 	%r325, [retval0+8];
	} // callseq 16
$L__BB1_34:
	shl.b32 	%r160, %r325, 6;
	cvt.u64.u32 	%rd43, %r160;
	and.b64  	%rd44, %rd43, 64;
	add.s64 	%rd46, %rd45, %rd44;
	mul.rn.f64 	%fd521, %fd1366, %fd1366;
	and.b32  	%r161, %r325, 1;
	setp.eq.b32 	%p36, %r161, 1;
	selp.f64 	%fd522, 0dBDA8FF8320FD8164, 0d3DE5DB65F9785EBA, %p36;
	ld.global.nc.v2.f64 	{%fd523, %fd524}, [%rd46];
	fma.rn.f64 	%fd525, %fd522, %fd521, %fd523;
	fma.rn.f64 	%fd526, %fd525, %fd521, %fd524;
	ld.global.nc.v2.f64 	{%fd527, %fd528}, [%rd46+16];
	fma.rn.f64 	%fd529, %fd526, %fd521, %fd527;
	fma.rn.f64 	%fd530, %fd529, %fd521, %fd528;
	ld.global.nc.v2.f64 	{%fd531, %fd532}, [%rd46+32];
	fma.rn.f64 	%fd533, %fd530, %fd521, %fd531;
	fma.rn.f64 	%fd534, %fd533, %fd521, %fd532;
	fma.rn.f64 	%fd535, %fd534, %fd1366, %fd1366;
	fma.rn.f64 	%fd536, %fd534, %fd521, 0d3FF0000000000000;
	selp.f64 	%fd537, %fd536, %fd535, %p36;
	and.b32  	%r162, %r325, 2;
	setp.eq.s32 	%p37, %r162, 0;
	mov.f64 	%fd538, 0d0000000000000000;
	sub.f64 	%fd539, %fd538, %fd537;
	selp.f64 	%fd540, %fd537, %fd539, %p37;
	mul.f64 	%fd102, %fd93, %fd93;
	mul.f64 	%fd103, %fd94, %fd94;
	add.f64 	%fd541, %fd102, %fd103;
	fma.rn.f64 	%fd542, %fd95, %fd95, %fd541;
	sqrt.rn.f64 	%fd543, %fd542;
	mul.f64 	%fd104, %fd543, %fd540;
	abs.f64 	%fd544, %fd94;
	setp.geu.f64 	%p38, %fd544, 0d3F1A36E2EB1C432D;
	@%p38 bra 	$L__BB1_43;
	setp.eq.f64 	%p86, %fd93, 0d0000000000000000;
	mov.b32 	%r339, 0;
	@%p86 bra 	$L__BB1_98;
	neg.f64 	%fd905, %fd104;
	div.rn.f64 	%fd105, %fd905, %fd93;
	abs.f64 	%fd106, %fd105;
	setp.gtu.f64 	%p87, %fd106, 0d3FF0000000000000;
	@%p87 bra 	$L__BB1_98;
	{
	.reg .b32 %temp; 
	mov.b64 	{%temp, %r27}, %fd105;
	}
	{
	.reg .b32 %temp; 
	mov.b64 	{%temp, %r229}, %fd106;
	}
	setp.gt.s32 	%p88, %r229, 1071801957;
	@%p88 bra 	$L__BB1_41;
	mul.f64 	%fd946, %fd105, %fd105;
	fma.rn.f64 	%fd947, %fd946, 0d3FB0066BDC1895E9, 0dBFB3823B180754AF;
	fma.rn.f64 	%fd948, %fd947, %fd946, 0d3FB11E52CC2F79AE;
	fma.rn.f64 	%fd949, %fd948, %fd946, 0dBF924EAF3526861B;
	fma.rn.f64 	%fd950, %fd949, %fd946, 0d3F91DF02A31E6CB7;
	fma.rn.f64 	%fd951, %fd950, %fd946, 0d3F847D18B0EEC6CC;
	fma.rn.f64 	%fd952, %fd951, %fd946, 0d3F8D0AF961BA53B0;
	fma.rn.f64 	%fd953, %fd952, %fd946, 0d3F91BF7734CF1C48;
	fma.rn.f64 	%fd954, %fd953, %fd946, 0d3F96E91483144EF7;
	fma.rn.f64 	%fd955, %fd954, %fd946, 0d3F9F1C6E0A4F9F81;
	fma.rn.f64 	%fd956, %fd955, %fd946, 0d3FA6DB6DC27FA92B;
	fma.rn.f64 	%fd957, %fd956, %fd946, 0d3FB333333320F91B;
	fma.rn.f64 	%fd958, %fd957, %fd946, 0d3FC5555555555F4D;
	mul.f64 	%fd959, %fd946, %fd958;
	fma.rn.f64 	%fd107, %fd959, %fd106, %fd106;
	setp.gt.s32 	%p92, %r27, -1;
	@%p92 bra 	$L__BB1_40;
	mov.f64 	%fd964, 0d3C91A62633145C07;
	add.rn.f64 	%fd965, %fd107, %fd964;
	mov.f64 	%fd966, 0d3FF921FB54442D18;
	add.rn.f64 	%fd1367, %fd966, %fd965;
	bra.uni 	$L__BB1_42;
$L__BB1_40:
	mov.f64 	%fd960, 0dBC91A62633145C07;
	add.rn.f64 	%fd961, %fd107, %fd960;
	neg.f64 	%fd962, %fd961;
	mov.f64 	%fd963, 0d3FF921FB54442D18;
	add.rn.f64 	%fd1367, %fd963, %fd962;
	bra.uni 	$L__BB1_42;
$L__BB1_41:
	mov.f64 	%fd906, 0d3FF0000000000000;
	sub.f64 	%fd907, %fd906, %fd106;
	{
	.reg .b32 %temp; 
	mov.b64 	{%r230, %temp}, %fd907;
	}
	{
	.reg .b32 %temp; 
	mov.b64 	{%temp, %r231}, %fd907;
	}
	add.s32 	%r232, %r231, -1048576;
	mov.b64 	%fd908, {%r230, %r232};
	rsqrt.approx.ftz.f64 	%fd909, %fd908;
	{
	.reg .b32 %temp; 
	mov.b64 	{%r233, %temp}, %fd909;
	}
	{
	.reg .b32 %temp; 
	mov.b64 	{%temp, %r234}, %fd909;
	}
	add.s32 	%r235, %r234, -1048576;
	mov.b64 	%fd910, {%r233, %r235};
	mul.f64 	%fd911, %fd908, %fd909;
	neg.f64 	%fd912, %fd911;
	fma.rn.f64 	%fd913, %fd911, %fd912, %fd908;
	fma.rn.f64 	%fd914, %fd913, %fd910, %fd911;
	neg.f64 	%fd915, %fd914;
	fma.rn.f64 	%fd916, %fd909, %fd915, 0d3FF0000000000000;
	fma.rn.f64 	%fd917, %fd916, %fd910, %fd910;
	fma.rn.f64 	%fd918, %fd914, %fd915, %fd908;
	fma.rn.f64 	%fd919, %fd918, %fd917, %fd914;
	{
	.reg .b32 %temp; 
	mov.b64 	{%r236, %temp}, %fd919;
	}
	{
	.reg .b32 %temp; 
	mov.b64 	{%temp, %r237}, %fd919;
	}
	add.s32 	%r238, %r237, 1048576;
	mov.b64 	%fd920, {%r236, %r238};
	fma.rn.f64 	%fd921, %fd907, 0d3EC715B371155F70, 0dBEBAC2FE66FAAC4B;
	fma.rn.f64 	%fd922, %fd921, %fd907, 0d3ED9A9B88EFCD9B8;
	fma.rn.f64 	%fd923, %fd922, %fd907, 0d3EDD0F40A8A0C4C3;
	fma.rn.f64 	%fd924, %fd923, %fd907, 0d3EF46D4CFA9E0E1F;
	fma.rn.f64 	%fd925, %fd924, %fd907, 0d3F079C168D1E2422;
	fma.rn.f64 	%fd926, %fd925, %fd907, 0d3F1C9A88C3BCA540;
	fma.rn.f64 	%fd927, %fd926, %fd907, 0d3F31C4E64BD476DF;
	fma.rn.f64 	%fd928, %fd927, %fd907, 0d3F46E8BA60009C8F;
	fma.rn.f64 	%fd929, %fd928, %fd907, 0d3F5F1C71C62B05A2;
	fma.rn.f64 	%fd930, %fd929, %fd907, 0d3F76DB6DB6DC9F2C;
	fma.rn.f64 	%fd931, %fd930, %fd907, 0d3F9333333333329C;
	fma.rn.f64 	%fd932, %fd931, %fd907, 0d3FB5555555555555;
	setp.lt.s32 	%p89, %r231, 1;
	mov.f64 	%fd933, 0d0000000000000000;
	mul.rn.f64 	%fd934, %fd106, %fd933;
	mul.f64 	%fd935, %fd907, %fd932;
	fma.rn.f64 	%fd936, %fd935, %fd920, %fd920;
	selp.f64 	%fd937, %fd934, %fd936, %p89;
	setp.lt.s32 	%p90, %r231, 0;
	mov.f64 	%fd938, 0d7FF0000000000000;
	mul.rn.f64 	%fd939, %fd937, %fd938;
	selp.f64 	%fd940, %fd939, %fd937, %p90;
	setp.lt.s32 	%p91, %r27, 0;
	mov.f64 	%fd941, 0dBCA1A62633145C07;
	add.rn.f64 	%fd942, %fd940, %fd941;
	neg.f64 	%fd943, %fd942;
	mov.f64 	%fd944, 0d400921FB54442D18;
	add.rn.f64 	%fd945, %fd944, %fd943;
	selp.f64 	%fd1367, %fd945, %fd940, %p91;
$L__BB1_42:
	mul.f64 	%fd967, %fd1367, 0d404CA5DC1A63C1F5;
	mul.f64 	%fd968, %fd1367, 0dC04CA5DC1A63C1F5;
	st.local.v2.f64 	[%rd3], {%fd967, %fd968};
	mov.b32 	%r339, 2;
	bra.uni 	$L__BB1_98;
$L__BB1_43:
	add.f64 	%fd112, %fd104, %fd104;
	mul.f64 	%fd545, %fd93, %fd112;
	div.rn.f64 	%fd546, %fd545, %fd103;
	div.rn.f64 	%fd547, %fd102, %fd103;
	add.f64 	%fd113, %fd547, 0d3FF0000000000000;
	mul.f64 	%fd548, %fd113, 0dC010000000000000;
	mul.f64 	%fd549, %fd104, %fd104;
	div.rn.f64 	%fd550, %fd549, %fd103;
	add.f64 	%fd551, %fd550, 0dBFF0000000000000;
	mul.f64 	%fd552, %fd548, %fd551;
	fma.rn.f64 	%fd114, %fd546, %fd546, %fd552;
	setp.ltu.f64 	%p39, %fd114, 0d0000000000000000;
	mov.b32 	%r339, 0;
	@%p39 bra 	$L__BB1_98;
	neg.f64 	%fd553, %fd93;
	mul.f64 	%fd554, %fd112, %fd553;
	div.rn.f64 	%fd115, %fd554, %fd103;
	sqrt.rn.f64 	%fd116, %fd114;
	add.f64 	%fd555, %fd115, %fd116;
	add.f64 	%fd117, %fd113, %fd113;
	div.rn.f64 	%fd118, %fd555, %fd117;
	abs.f64 	%fd119, %fd118;
	setp.gtu.f64 	%p40, %fd119, 0d3FF0000000000000;
	mov.b32 	%r339, 0;
	@%p40 bra 	$L__BB1_71;
	{
	.reg .b32 %temp; 
	mov.b64 	{%temp, %r28}, %fd118;
	}
	{
	.reg .b32 %temp; 
	mov.b64 	{%temp, %r165}, %fd119;
	}
	setp.gt.s32 	%p41, %r165, 1071801957;
	@%p41 bra 	$L__BB1_49;
	mul.f64 	%fd596, %fd118, %fd118;
	fma.rn.f64 	%fd597, %fd596, 0d3FB0066BDC1895E9, 0dBFB3823B180754AF;
	fma.rn.f64 	%fd598, %fd597, %fd596, 0d3FB11E52CC2F79AE;
	fma.rn.f64 	%fd599, %fd598, %fd596, 0dBF924EAF3526861B;
	fma.rn.f64 	%fd600, %fd599, %fd596, 0d3F91DF02A31E6CB7;
	fma.rn.f64 	%fd601, %fd600, %fd596, 0d3F847D18B0EEC6CC;
	fma.rn.f64 	%fd602, %fd601, %fd596, 0d3F8D0AF961BA53B0;
	fma.rn.f64 	%fd603, %fd602, %fd596, 0d3F91BF7734CF1C48;
	fma.rn.f64 	%fd604, %fd603, %fd596, 0d3F96E91483144EF7;
	fma.rn.f64 	%fd605, %fd604, %fd596, 0d3F9F1C6E0A4F9F81;
	fma.rn.f64 	%fd606, %fd605, %fd596, 0d3FA6DB6DC27FA92B;
	fma.rn.f64 	%fd607, %fd606, %fd596, 0d3FB333333320F91B;
	fma.rn.f64 	%fd608, %fd607, %fd596, 0d3FC5555555555F4D;
	mul.f64 	%fd609, %fd596, %fd608;
	fma.rn.f64 	%fd120, %fd609, %fd119, %fd119;
	setp.gt.s32 	%p45, %r28, -1;
	@%p45 bra 	$L__BB1_48;
	mov.f64 	%fd614, 0d3C91A62633145C07;
	add.rn.f64 	%fd615, %fd120, %fd614;
	mov.f64 	%fd616, 0d3FF921FB54442D18;
	add.rn.f64 	%fd1368, %fd616, %fd615;
	bra.uni 	$L__BB1_50;
$L__BB1_48:
	mov.f64 	%fd610, 0dBC91A62633145C07;
	add.rn.f64 	%fd611, %fd120, %fd610;
	neg.f64 	%fd612, %fd611;
	mov.f64 	%fd613, 0d3FF921FB54442D18;
	add.rn.f64 	%fd1368, %fd613, %fd612;
	bra.uni 	$L__BB1_50;
$L__BB1_49:
	mov.f64 	%fd556, 0d3FF0000000000000;
	sub.f64 	%fd557, %fd556, %fd119;
	{
	.reg .b32 %temp; 
	mov.b64 	{%r166, %temp}, %fd557;
	}
	{
	.reg .b32 %temp; 
	mov.b64 	{%temp, %r167}, %fd557;
	}
	add.s32 	%r168, %r167, -1048576;
	mov.b64 	%fd558, {%r166, %r168};
	rsqrt.approx.ftz.f64 	%fd559, %fd558;
	{
	.reg .b32 %temp; 
	mov.b64 	{%r169, %temp}, %fd559;
	}
	{
	.reg .b32 %temp; 
	mov.b64 	{%temp, %r170}, %fd559;
	}
	add.s32 	%r171, %r170, -1048576;
	mov.b64 	%fd560, {%r169, %r171};
	mul.f64 	%fd561, %fd558, %fd559;
	neg.f64 	%fd562, %fd561;
	fma.rn.f64 	%fd563, %fd561, %fd562, %fd558;
	fma.rn.f64 	%fd564, %fd563, %fd560, %fd561;
	neg.f64 	%fd565, %fd564;
	fma.rn.f64 	%fd566, %fd559, %fd565, 0d3FF0000000000000;
	fma.rn.f64 	%fd567, %fd566, %fd560, %fd560;
	fma.rn.f64 	%fd568, %fd564, %fd565, %fd558;
	fma.rn.f64 	%fd569, %fd568, %fd567, %fd564;
	{
	.reg .b32 %temp; 
	mov.b64 	{%r172, %temp}, %fd569;
	}
	{
	.reg .b32 %temp; 
	mov.b64 	{%temp, %r173}, %fd569;
	}
	add.s32 	%r174, %r173, 1048576;
	mov.b64 	%fd570, {%r172, %r174};
	fma.rn.f64 	%fd571, %fd557, 0d3EC715B371155F70, 0dBEBAC2FE66FAAC4B;
	fma.rn.f64 	%fd572, %fd571, %fd557, 0d3ED9A9B88EFCD9B8;
	fma.rn.f64 	%fd573, %fd572, %fd557, 0d3EDD0F40A8A0C4C3;
	fma.rn.f64 	%fd574, %fd573, %fd557, 0d3EF46D4CFA9E0E1F;
	fma.rn.f64 	%fd575, %fd574, %fd557, 0d3F079C168D1E2422;
	fma.rn.f64 	%fd576, %fd575, %fd557, 0d3F1C9A88C3BCA540;
	fma.rn.f64 	%fd577, %fd576, %fd557, 0d3F31C4E64BD476DF;
	fma.rn.f64 	%fd578, %fd577, %fd557, 0d3F46E8BA60009C8F;
	fma.rn.f64 	%fd579, %fd578, %fd557, 0d3F5F1C71C62B05A2;
	fma.rn.f64 	%fd580, %fd579, %fd557, 0d3F76DB6DB6DC9F2C;
	fma.rn.f64 	%fd581, %fd580, %fd557, 0d3F9333333333329C;
	fma.rn.f64 	%fd582, %fd581, %fd557, 0d3FB5555555555555;
	setp.lt.s32 	%p42, %r167, 1;
	mov.f64 	%fd583, 0d0000000000000000;
	mul.rn.f64 	%fd584, %fd119, %fd583;
	mul.f64 	%fd585, %fd557, %fd582;
	fma.rn.f64 	%fd586, %fd585, %fd570, %fd570;
	selp.f64 	%fd587, %fd584, %fd586, %p42;
	setp.lt.s32 	%p43, %r167, 0;
	mov.f64 	%fd588, 0d7FF0000000000000;
	mul.rn.f64 	%fd589, %fd587, %fd588;
	selp.f64 	%fd590, %fd589, %fd587, %p43;
	setp.lt.s32 	%p44, %r28, 0;
	mov.f64 	%fd591, 0dBCA1A62633145C07;
	add.rn.f64 	%fd592, %fd590, %fd591;
	neg.f64 	%fd593, %fd592;
	mov.f64 	%fd594, 0d400921FB54442D18;
	add.rn.f64 	%fd595, %fd594, %fd593;
	selp.f64 	%fd1368, %fd595, %fd590, %p44;
$L__BB1_50:
	abs.f64 	%fd125, %fd1368;
	setp.neu.f64 	%p46, %fd125, 0d7FF0000000000000;
	@%p46 bra 	$L__BB1_52;
	mov.f64 	%fd622, 0d0000000000000000;
	mul.rn.f64 	%fd1370, %fd1368, %fd622;
	mov.b32 	%r327, 1;
	bra.uni 	$L__BB1_55;
$L__BB1_52:
	mul.f64 	%fd617, %fd1368, 0d3FE45F306DC9C883;
	cvt.rni.s32.f64 	%r326, %fd617;
	cvt.rn.f64.s32 	%fd618, %r326;
	fma.rn.f64 	%fd619, %fd618, 0dBFF921FB54442D18, %fd1368;
	fma.rn.f64 	%fd620, %fd618, 0dBC91A62633145C00, %fd619;
	fma.rn.f64 	%fd1370, %fd618, 0dB97B839A252049C0, %fd620;
	setp.ltu.f64 	%p47, %fd125, 0d41E0000000000000;
	@%p47 bra 	$L__BB1_54;
	{ // callseq 17, 0
	.param .b64 param0;
	st.param.f64 	[param0], %fd1368;
	.param .align 16 .b8 retval0[16];
	call.uni (retval0), 
	__internal_trig_reduction_slowpathd, 
	(
	param0
	);
	ld.param.f64 	%fd1370, [retval0];
	ld.param.b32 	%r326, [retval0+8];
	} // callseq 17
$L__BB1_54:
	add.s32 	%r327, %r326, 1;
$L__BB1_55:
	shl.b32 	%r177, %r327, 6;
	cvt.u64.u32 	%rd47, %r177;
	and.b64  	%rd48, %rd47, 64;
	mov.u64 	%rd49, __cudart_sin_cos_coeffs;
	add.s64 	%rd50, %rd49, %rd48;
	mul.rn.f64 	%fd623, %fd1370, %fd1370;
	and.b32  	%r178, %r327, 1;
	setp.eq.b32 	%p49, %r178, 1;
	selp.f64 	%fd624, 0dBDA8FF8320FD8164, 0d3DE5DB65F9785EBA, %p49;
	ld.global.nc.v2.f64 	{%fd625, %fd626}, [%rd50];
	fma.rn.f64 	%fd627, %fd624, %fd623, %fd625;
	fma.rn.f64 	%fd628, %fd627, %fd623, %fd626;
	ld.global.nc.v2.f64 	{%fd629, %fd630}, [%rd50+16];
	fma.rn.f64 	%fd631, %fd628, %fd623, %fd629;
	fma.rn.f64 	%fd632, %fd631, %fd623, %fd630;
	ld.global.nc.v2.f64 	{%fd633, %fd634}, [%rd50+32];
	fma.rn.f64 	%fd635, %fd632, %fd623, %fd633;
	fma.rn.f64 	%fd636, %fd635, %fd623, %fd634;
	fma.rn.f64 	%fd637, %fd636, %fd1370, %fd1370;
	fma.rn.f64 	%fd638, %fd636, %fd623, 0d3FF0000000000000;
	selp.f64 	%fd639, %fd638, %fd637, %p49;
	and.b32  	%r179, %r327, 2;
	setp.eq.s32 	%p50, %r179, 0;
	mov.f64 	%fd640, 0d0000000000000000;
	sub.f64 	%fd641, %fd640, %fd639;
	selp.f64 	%fd131, %fd639, %fd641, %p50;
	@%p46 bra 	$L__BB1_57;
	mov.f64 	%fd647, 0d0000000000000000;
	mul.rn.f64 	%fd1371, %fd1368, %fd647;
	mov.b32 	%r328, 0;
	bra.uni 	$L__BB1_59;
$L__BB1_57:
	mul.f64 	%fd642, %fd1368, 0d3FE45F306DC9C883;
	cvt.rni.s32.f64 	%r328, %fd642;
	cvt.rn.f64.s32 	%fd643, %r328;
	fma.rn.f64 	%fd644, %fd643, 0dBFF921FB54442D18, %fd1368;
	fma.rn.f64 	%fd645, %fd643, 0dBC91A62633145C00, %fd644;
	fma.rn.f64 	%fd1371, %fd643, 0dB97B839A252049C0, %fd645;
	setp.ltu.f64 	%p51, %fd125, 0d41E0000000000000;
	@%p51 bra 	$L__BB1_59;
	{ // callseq 18, 0
	.param .b64 param0;
	st.param.f64 	[param0], %fd1368;
	.param .align 16 .b8 retval0[16];
	call.uni (retval0), 
	__internal_trig_reduction_slowpathd, 
	(
	param0
	);
	ld.param.f64 	%fd1371, [retval0];
	ld.param.b32 	%r328, [retval0+8];
	} // callseq 18
$L__BB1_59:
	shl.b32 	%r182, %r328, 6;
	cvt.u64.u32 	%rd51, %r182;
	and.b64  	%rd52, %rd51, 64;
	mov.u64 	%rd53, __cudart_sin_cos_coeffs;
	add.s64 	%rd54, %rd53, %rd52;
	mul.rn.f64 	%fd648, %fd1371, %fd1371;
	and.b32  	%r183, %r328, 1;
	setp.eq.b32 	%p53, %r183, 1;
	selp.f64 	%fd649, 0dBDA8FF8320FD8164, 0d3DE5DB65F9785EBA, %p53;
	ld.global.nc.v2.f64 	{%fd650, %fd651}, [%rd54];
	fma.rn.f64 	%fd652, %fd649, %fd648, %fd650;
	fma.rn.f64 	%fd653, %fd652, %fd648, %fd651;
	ld.global.nc.v2.f64 	{%fd654, %fd655}, [%rd54+16];
	fma.rn.f64 	%fd656, %fd653, %fd648, %fd654;
	fma.rn.f64 	%fd657, %fd656, %fd648, %fd655;
	ld.global.nc.v2.f64 	{%fd658, %fd659}, [%rd54+32];
	fma.rn.f64 	%fd660, %fd657, %fd648, %fd658;
	fma.rn.f64 	%fd661, %fd660, %fd648, %fd659;
	fma.rn.f64 	%fd662, %fd661, %fd1371, %fd1371;
	fma.rn.f64 	%fd663, %fd661, %fd648, 0d3FF0000000000000;
	selp.f64 	%fd664, %fd663, %fd662, %p53;
	and.b32  	%r184, %r328, 2;
	setp.eq.s32 	%p54, %r184, 0;
	mov.f64 	%fd665, 0d0000000000000000;
	sub.f64 	%fd666, %fd665, %fd664;
	selp.f64 	%fd667, %fd664, %fd666, %p54;
	mul.f64 	%fd668, %fd94, %fd667;
	mul.f64 	%fd669, %fd93, %fd131;
	sub.f64 	%fd670, %fd668, %fd669;
	sub.f64 	%fd136, %fd670, %fd104;
	neg.f64 	%fd137, %fd1368;
	@%p46 bra 	$L__BB1_61;
	mov.f64 	%fd676, 0d0000000000000000;
	mul.rn.f64 	%fd1373, %fd137, %fd676;
	mov.b32 	%r330, 1;
	bra.uni 	$L__BB1_64;
$L__BB1_61:
	mul.f64 	%fd671, %fd1368, 0dBFE45F306DC9C883;
	cvt.rni.s32.f64 	%r329, %fd671;
	cvt.rn.f64.s32 	%fd672, %r329;
	fma.rn.f64 	%fd673, %fd672, 0dBFF921FB54442D18, %fd137;
	fma.rn.f64 	%fd674, %fd672, 0dBC91A62633145C00, %fd673;
	fma.rn.f64 	%fd1373, %fd672, 0dB97B839A252049C0, %fd674;
	setp.ltu.f64 	%p55, %fd125, 0d41E0000000000000;
	@%p55 bra 	$L__BB1_63;
	{ // callseq 19, 0
	.param .b64 param0;
	st.param.f64 	[param0], %fd137;
	.param .align 16 .b8 retval0[16];
	call.uni (retval0), 
	__internal_trig_reduction_slowpathd, 
	(
	param0
	);
	ld.param.f64 	%fd1373, [retval0];
	ld.param.b32 	%r329, [retval0+8];
	} // callseq 19
$L__BB1_63:
	add.s32 	%r330, %r329, 1;
$L__BB1_64:
	shl.b32 	%r187, %r330, 6;
	cvt.u64.u32 	%rd55, %r187;
	and.b64  	%rd56, %rd55, 64;
	mov.u64 	%rd57, __cudart_sin_cos_coeffs;
	add.s64 	%rd58, %rd57, %rd56;
	mul.rn.f64 	%fd677, %fd1373, %fd1373;
	and.b32  	%r188, %r330, 1;
	setp.eq.b32 	%p57, %r188, 1;
	selp.f64 	%fd678, 0dBDA8FF8320FD8164, 0d3DE5DB65F9785EBA, %p57;
	ld.global.nc.v2.f64 	{%fd679, %fd680}, [%rd58];
	fma.rn.f64 	%fd681, %fd678, %fd677, %fd679;
	fma.rn.f64 	%fd682, %fd681, %fd677, %fd680;
	ld.global.nc.v2.f64 	{%fd683, %fd684}, [%rd58+16];
	fma.rn.f64 	%fd685, %fd682, %fd677, %fd683;
	fma.rn.f64 	%fd686, %fd685, %fd677, %fd684;
	ld.global.nc.v2.f64 	{%fd687, %fd688}, [%rd58+32];
	fma.rn.f64 	%fd689, %fd686, %fd677, %fd687;
	fma.rn.f64 	%fd690, %fd689, %fd677, %fd688;
	fma.rn.f64 	%fd691, %fd690, %fd1373, %fd1373;
	fma.rn.f64 	%fd692, %fd690, %fd677, 0d3FF0000000000000;
	selp.f64 	%fd693, %fd692, %fd691, %p57;
	and.b32  	%r189, %r330, 2;
	setp.eq.s32 	%p58, %r189, 0;
	mov.f64 	%fd694, 0d0000000000000000;
	sub.f64 	%fd695, %fd694, %fd693;
	selp.f64 	%fd143, %fd693, %fd695, %p58;
	@%p46 bra 	$L__BB1_66;
	mov.f64 	%fd701, 0d0000000000000000;
	mul.rn.f64 	%fd1374, %fd137, %fd701;
	mov.b32 	%r331, 0;
	bra.uni 	$L__BB1_68;
$L__BB1_66:
	mul.f64 	%fd696, %fd1368, 0dBFE45F306DC9C883;
	cvt.rni.s32.f64 	%r331, %fd696;
	cvt.rn.f64.s32 	%fd697, %r331;
	fma.rn.f64 	%fd698, %fd697, 0dBFF921FB54442D18, %fd137;
	fma.rn.f64 	%fd699, %fd697, 0dBC91A62633145C00, %fd698;
	fma.rn.f64 	%fd1374, %fd697, 0dB97B839A252049C0, %fd699;
	setp.ltu.f64 	%p59, %fd125, 0d41E0000000000000;
	@%p59 bra 	$L__BB1_68;
	{ // callseq 20, 0
	.param .b64 param0;
	st.param.f64 	[param0], %fd137;
	.param .align 16 .b8 retval0[16];
	call.uni (retval0), 
	__internal_trig_reduction_slowpathd, 
	(
	param0
	);
	ld.param.f64 	%fd1374, [retval0];
	ld.param.b32 	%r331, [retval0+8];
	} // callseq 20
$L__BB1_68:
	shl.b32 	%r192, %r331, 6;
	cvt.u64.u32 	%rd59, %r192;
	and.b64  	%rd60, %rd59, 64;
	mov.u64 	%rd61, __cudart_sin_cos_coeffs;
	add.s64 	%rd62, %rd61, %rd60;
	mul.rn.f64 	%fd702, %fd1374, %fd1374;
	and.b32  	%r193, %r331, 1;
	setp.eq.b32 	%p60, %r193, 1;
	selp.f64 	%fd703, 0dBDA8FF8320FD8164, 0d3DE5DB65F9785EBA, %p60;
	ld.global.nc.v2.f64 	{%fd704, %fd705}, [%rd62];
	fma.rn.f64 	%fd706, %fd703, %fd702, %fd704;
	fma.rn.f64 	%fd707, %fd706, %fd702, %fd705;
	ld.global.nc.v2.f64 	{%fd708, %fd709}, [%rd62+16];
	fma.rn.f64 	%fd710, %fd707, %fd702, %fd708;
	fma.rn.f64 	%fd711, %fd710, %fd702, %fd709;
	ld.global.nc.v2.f64 	{%fd712, %fd713}, [%rd62+32];
	fma.rn.f64 	%fd714, %fd711, %fd702, %fd712;
	fma.rn.f64 	%fd715, %fd714, %fd702, %fd713;
	fma.rn.f64 	%fd716, %fd715, %fd1374, %fd1374;
	fma.rn.f64 	%fd717, %fd715, %fd702, 0d3FF0000000000000;
	selp.f64 	%fd718, %fd717, %fd716, %p60;
	and.b32  	%r194, %r331, 2;
	setp.eq.s32 	%p61, %r194, 0;
	mov.f64 	%fd719, 0d0000000000000000;
	sub.f64 	%fd720, %fd719, %fd718;
	selp.f64 	%fd721, %fd718, %fd720, %p61;
	mul.f64 	%fd722, %fd94, %fd721;
	mul.f64 	%fd723, %fd93, %fd143;
	sub.f64 	%fd724, %fd722, %fd723;
	sub.f64 	%fd725, %fd724, %fd104;
	abs.f64 	%fd726, %fd725;
	abs.f64 	%fd727, %fd136;
	setp.geu.f64 	%p62, %fd727, %fd726;
	@%p62 bra 	$L__BB1_70;
	mul.f64 	%fd729, %fd1368, 0d404CA5DC1A63C1F5;
	st.local.f64 	[%rd3], %fd729;
	mov.b32 	%r339, 1;
	bra.uni 	$L__BB1_71;
$L__BB1_70:
	mul.f64 	%fd728, %fd1368, 0dC04CA5DC1A63C1F5;
	st.local.f64 	[%rd3], %fd728;
	mov.b32 	%r339, 1;
$L__BB1_71:
	sub.f64 	%fd730, %fd115, %fd116;
	div.rn.f64 	%fd148, %fd730, %fd117;
	abs.f64 	%fd149, %fd148;
	setp.gtu.f64 	%p63, %fd149, 0d3FF0000000000000;
	@%p63 bra 	$L__BB1_98;
	{
	.reg .b32 %temp; 
	mov.b64 	{%temp, %r46}, %fd148;
	}
	{
	.reg .b32 %temp; 
	mov.b64 	{%temp, %r197}, %fd149;
	}
	setp.gt.s32 	%p64, %r197, 1071801957;
	@%p64 bra 	$L__BB1_76;
	mul.f64 	%fd771, %fd148, %fd148;
	fma.rn.f64 	%fd772, %fd771, 0d3FB0066BDC1895E9, 0dBFB3823B180754AF;
	fma.rn.f64 	%fd773, %fd772, %fd771, 0d3FB11E52CC2F79AE;
	fma.rn.f64 	%fd774, %fd773, %fd771, 0dBF924EAF3526861B;
	fma.rn.f64 	%fd775, %fd774, %fd771, 0d3F91DF02A31E6CB7;
	fma.rn.f64 	%fd776, %fd775, %fd771, 0d3F847D18B0EEC6CC;
	fma.rn.f64 	%fd777, %fd776, %fd771, 0d3F8D0AF961BA53B0;
	fma.rn.f64 	%fd778, %fd777, %fd771, 0d3F91BF7734CF1C48;
	fma.rn.f64 	%fd779, %fd778, %fd771, 0d3F96E91483144EF7;
	fma.rn.f64 	%fd780, %fd779, %fd771, 0d3F9F1C6E0A4F9F81;
	fma.rn.f64 	%fd781, %fd780, %fd771, 0d3FA6DB6DC27FA92B;
	fma.rn.f64 	%fd782, %fd781, %fd771, 0d3FB333333320F91B;
	fma.rn.f64 	%fd783, %fd782, %fd771, 0d3FC5555555555F4D;
	mul.f64 	%fd784, %fd771, %fd783;
	fma.rn.f64 	%fd150, %fd784, %fd149, %fd149;
	setp.gt.s32 	%p68, %r46, -1;
	@%p68 bra 	$L__BB1_75;
	mov.f64 	%fd789, 0d3C91A62633145C07;
	add.rn.f64 	%fd790, %fd150, %fd789;
	mov.f64 	%fd791, 0d3FF921FB54442D18;
	add.rn.f64 	%fd1375, %fd791, %fd790;
	bra.uni 	$L__BB1_77;
$L__BB1_75:
	mov.f64 	%fd785, 0dBC91A62633145C07;
	add.rn.f64 	%fd786, %fd150, %fd785;
	neg.f64 	%fd787, %fd786;
	mov.f64 	%fd788, 0d3FF921FB54442D18;
	add.rn.f64 	%fd1375, %fd788, %fd787;
	bra.uni 	$L__BB1_77;
$L__BB1_76:
	mov.f64 	%fd731, 0d3FF0000000000000;
	sub.f64 	%fd732, %fd731, %fd149;
	{
	.reg .b32 %temp; 
	mov.b64 	{%r198, %temp}, %fd732;
	}
	{
	.reg .b32 %temp; 
	mov.b64 	{%temp, %r199}, %fd732;
	}
	add.s32 	%r200, %r199, -1048576;
	mov.b64 	%fd733, {%r198, %r200};
	rsqrt.approx.ftz.f64 	%fd734, %fd733;
	{
	.reg .b32 %temp; 
	mov.b64 	{%r201, %temp}, %fd734;
	}
	{
	.reg .b32 %temp; 
	mov.b64 	{%temp, %r202}, %fd734;
	}
	add.s32 	%r203, %r202, -1048576;
	mov.b64 	%fd735, {%r201, %r203};
	mul.f64 	%fd736, %fd733, %fd734;
	neg.f64 	%fd737, %fd736;
	fma.rn.f64 	%fd738, %fd736, %fd737, %fd733;
	fma.rn.f64 	%fd739, %fd738, %fd735, %fd736;
	neg.f64 	%fd740, %fd739;
	fma.rn.f64 	%fd741, %fd734, %fd740, 0d3FF0000000000000;
	fma.rn.f64 	%fd742, %fd741, %fd735, %fd735;
	fma.rn.f64 	%fd743, %fd739, %fd740, %fd733;
	fma.rn.f64 	%fd744, %fd743, %fd742, %fd739;
	{
	.reg .b32 %temp; 
	mov.b64 	{%r204, %temp}, %fd744;
	}
	{
	.reg .b32 %temp; 
	mov.b64 	{%temp, %r205}, %fd744;
	}
	add.s32 	%r206, %r205, 1048576;
	mov.b64 	%fd745, {%r204, %r206};
	fma.rn.f64 	%fd746, %fd732, 0d3EC715B371155F70, 0dBEBAC2FE66FAAC4B;
	fma.rn.f64 	%fd747, %fd746, %fd732, 0d3ED9A9B88EFCD9B8;
	fma.rn.f64 	%fd748, %fd747, %fd732, 0d3EDD0F40A8A0C4C3;
	fma.rn.f64 	%fd749, %fd748, %fd732, 0d3EF46D4CFA9E0E1F;
	fma.rn.f64 	%fd750, %fd749, %fd732, 0d3F079C168D1E2422;
	fma.rn.f64 	%fd751, %fd750, %fd732, 0d3F1C9A88C3BCA540;
	fma.rn.f64 	%fd752, %fd751, %fd732, 0d3F31C4E64BD476DF;
	fma.rn.f64 	%fd753, %fd752, %fd732, 0d3F46E8BA60009C8F;
	fma.rn.f64 	%fd754, %fd753, %fd732, 0d3F5F1C71C62B05A2;
	fma.rn.f64 	%fd755, %fd754, %fd732, 0d3F76DB6DB6DC9F2C;
	fma.rn.f64 	%fd756, %fd755, %fd732, 0d3F9333333333329C;
	fma.rn.f64 	%fd757, %fd756, %fd732, 0d3FB5555555555555;
	setp.lt.s32 	%p65, %r199, 1;
	mov.f64 	%fd758, 0d0000000000000000;
	mul.rn.f64 	%fd759, %fd149, %fd758;
	mul.f64 	%fd760, %fd732, %fd757;
	fma.rn.f64 	%fd761, %fd760, %fd745, %fd745;
	selp.f64 	%fd762, %fd759, %fd761, %p65;
	setp.lt.s32 	%p66, %r199, 0;
	mov.f64 	%fd763, 0d7FF0000000000000;
	mul.rn.f64 	%fd764, %fd762, %fd763;
	selp.f64 	%fd765, %fd764, %fd762, %p66;
	setp.lt.s32 	%p67, %r46, 0;
	mov.f64 	%fd766, 0dBCA1A62633145C07;
	add.rn.f64 	%fd767, %fd765, %fd766;
	neg.f64 	%fd768, %fd767;
	mov.f64 	%fd769, 0d400921FB54442D18;
	add.rn.f64 	%fd770, %fd769, %fd768;
	selp.f64 	%fd1375, %fd770, %fd765, %p67;
$L__BB1_77:
	abs.f64 	%fd155, %fd1375;
	setp.neu.f64 	%p69, %fd155, 0d7FF0000000000000;
	@%p69 bra 	$L__BB1_79;
	mov.f64 	%fd797, 0d0000000000000000;
	mul.rn.f64 	%fd1377, %fd1375, %fd797;
	mov.b32 	%r334, 1;
	bra.uni 	$L__BB1_82;
$L__BB1_79:
	mul.f64 	%fd792, %fd1375, 0d3FE45F306DC9C883;
	cvt.rni.s32.f64 	%r333, %fd792;
	cvt.rn.f64.s32 	%fd793, %r333;
	fma.rn.f64 	%fd794, %fd793, 0dBFF921FB54442D18, %fd1375;
	fma.rn.f64 	%fd795, %fd793, 0dBC91A62633145C00, %fd794;
	fma.rn.f64 	%fd1377, %fd793, 0dB97B839A252049C0, %fd795;
	setp.ltu.f64 	%p70, %fd155, 0d41E0000000000000;
	@%p70 bra 	$L__BB1_81;
	{ // callseq 21, 0
	.param .b64 param0;
	st.param.f64 	[param0], %fd1375;
	.param .align 16 .b8 retval0[16];
	call.uni (retval0), 
	__internal_trig_reduction_slowpathd, 
	(
	param0
	);
	ld.param.f64 	%fd1377, [retval0];
	ld.param.b32 	%r333, [retval0+8];
	} // callseq 21
$L__BB1_81:
	add.s32 	%r334, %r333, 1;
$L__BB1_82:
	setp.neu.f64 	%p71, %fd155, 0d7FF0000000000000;
	shl.b32 	%r209, %r334, 6;
	cvt.u64.u32 	%rd63, %r209;
	and.b64  	%rd64, %rd63, 64;
	mov.u64 	%rd65, __cudart_sin_cos_coeffs;
	add.s64 	%rd66, %rd65, %rd64;
	mul.rn.f64 	%fd798, %fd1377, %fd1377;
	and.b32  	%r210, %r334, 1;
	setp.eq.b32 	%p72, %r210, 1;
	selp.f64 	%fd799, 0dBDA8FF8320FD8164, 0d3DE5DB65F9785EBA, %p72;
	ld.global.nc.v2.f64 	{%fd800, %fd801}, [%rd66];
	fma.rn.f64 	%fd802, %fd799, %fd798, %fd800;
	fma.rn.f64 	%fd803, %fd802, %fd798, %fd801;
	ld.global.nc.v2.f64 	{%fd804, %fd805}, [%rd66+16];
	fma.rn.f64 	%fd806, %fd803, %fd798, %fd804;
	fma.rn.f64 	%fd807, %fd806, %fd798, %fd805;
	ld.global.nc.v2.f64 	{%fd808, %fd809}, [%rd66+32];
	fma.rn.f64 	%fd810, %fd807, %fd798, %fd808;
	fma.rn.f64 	%fd811, %fd810, %fd798, %fd809;
	fma.rn.f64 	%fd812, %fd811, %fd1377, %fd1377;
	fma.rn.f64 	%fd813, %fd811, %fd798, 0d3FF0000000000000;
	selp.f64 	%fd814, %fd813, %fd812, %p72;
	and.b32  	%r211, %r334, 2;
	setp.eq.s32 	%p73, %r211, 0;
	mov.f64 	%fd815, 0d0000000000000000;
	sub.f64 	%fd816, %fd815, %fd814;
	selp.f64 	%fd161, %fd814, %fd816, %p73;
	@%p71 bra 	$L__BB1_84;
	mov.f64 	%fd822, 0d0000000000000000;
	mul.rn.f64 	%fd1378, %fd1375, %fd822;
	mov.b32 	%r335, 0;
	bra.uni 	$L__BB1_86;
$L__BB1_84:
	mul.f64 	%fd817, %fd1375, 0d3FE45F306DC9C883;
	cvt.rni.s32.f64 	%r335, %fd817;
	cvt.rn.f64.s32 	%fd818, %r335;
	fma.rn.f64 	%fd819, %fd818, 0dBFF921FB54442D18, %fd1375;
	fma.rn.f64 	%fd820, %fd818, 0dBC91A62633145C00, %fd819;
	fma.rn.f64 	%fd1378, %fd818, 0dB97B839A252049C0, %fd820;
	setp.ltu.f64 	%p74, %fd155, 0d41E0000000000000;
	@%p74 bra 	$L__BB1_86;
	{ // callseq 22, 0
	.param .b64 param0;
	st.param.f64 	[param0], %fd1375;
	.param .align 16 .b8 retval0[16];
	call.uni (retval0), 
	__internal_trig_reduction_slowpathd, 
	(
	param0
	);
	ld.param.f64 	%fd1378, [retval0];
	ld.param.b32 	%r335, [retval0+8];
	} // callseq 22
$L__BB1_86:
	shl.b32 	%r214, %r335, 6;
	cvt.u64.u32 	%rd67, %r214;
	and.b64  	%rd68, %rd67, 64;
	add.s64 	%rd70, %rd65, %rd68;
	mul.rn.f64 	%fd823, %fd1378, %fd1378;
	and.b32  	%r215, %r335, 1;
	setp.eq.b32 	%p76, %r215, 1;
	selp.f64 	%fd824, 0dBDA8FF8320FD8164, 0d3DE5DB65F9785EBA, %p76;
	ld.global.nc.v2.f64 	{%fd825, %fd826}, [%rd70];
	fma.rn.f64 	%fd827, %fd824, %fd823, %fd825;
	fma.rn.f64 	%fd828, %fd827, %fd823, %fd826;
	ld.global.nc.v2.f64 	{%fd829, %fd830}, [%rd70+16];
	fma.rn.f64 	%fd831, %fd828, %fd823, %fd829;
	fma.rn.f64 	%fd832, %fd831, %fd823, %fd830;
	ld.global.nc.v2.f64 	{%fd833, %fd834}, [%rd70+32];
	fma.rn.f64 	%fd835, %fd832, %fd823, %fd833;
	fma.rn.f64 	%fd836, %fd835, %fd823, %fd834;
	fma.rn.f64 	%fd837, %fd836, %fd1378, %fd1378;
	fma.rn.f64 	%fd838, %fd836, %fd823, 0d3FF0000000000000;
	selp.f64 	%fd839, %fd838, %fd837, %p76;
	and.b32  	%r216, %r335, 2;
	setp.eq.s32 	%p77, %r216, 0;
	mov.f64 	%fd840, 0d0000000000000000;
	sub.f64 	%fd841, %fd840, %fd839;
	selp.f64 	%fd842, %fd839, %fd841, %p77;
	mul.f64 	%fd843, %fd94, %fd842;
	mul.f64 	%fd844, %fd93, %fd161;
	sub.f64 	%fd845, %fd843, %fd844;
	sub.f64 	%fd166, %fd845, %fd104;
	neg.f64 	%fd167, %fd1375;
	@%p71 bra 	$L__BB1_88;
	mov.f64 	%fd851, 0d0000000000000000;
	mul.rn.f64 	%fd1380, %fd167, %fd851;
	mov.b32 	%r337, 1;
	bra.uni 	$L__BB1_91;
$L__BB1_88:
	mul.f64 	%fd846, %fd1375, 0dBFE45F306DC9C883;
	cvt.rni.s32.f64 	%r336, %fd846;
	cvt.rn.f64.s32 	%fd847, %r336;
	fma.rn.f64 	%fd848, %fd847, 0dBFF921FB54442D18, %fd167;
	fma.rn.f64 	%fd849, %fd847, 0dBC91A62633145C00, %fd848;
	fma.rn.f64 	%fd1380, %fd847, 0dB97B839A252049C0, %fd849;
	setp.ltu.f64 	%p78, %fd155, 0d41E0000000000000;
	@%p78 bra 	$L__BB1_90;
	{ // callseq 23, 0
	.param .b64 param0;
	st.param.f64 	[param0], %fd167;
	.param .align 16 .b8 retval0[16];
	call.uni (retval0), 
	__internal_trig_reduction_slowpathd, 
	(
	param0
	);
	ld.param.f64 	%fd1380, [retval0];
	ld.param.b32 	%r336, [retval0+8];
	} // callseq 23
$L__BB1_90:
	add.s32 	%r337, %r336, 1;
$L__BB1_91:
	shl.b32 	%r219, %r337, 6;
	cvt.u64.u32 	%rd71, %r219;
	and.b64  	%rd72, %rd71, 64;
	add.s64 	%rd74, %rd65, %rd72;
	mul.rn.f64 	%fd852, %fd1380, %fd1380;
	and.b32  	%r220, %r337, 1;
	setp.eq.b32 	%p80, %r220, 1;
	selp.f64 	%fd853, 0dBDA8FF8320FD8164, 0d3DE5DB65F9785EBA, %p80;
	ld.global.nc.v2.f64 	{%fd854, %fd855}, [%rd74];
	fma.rn.f64 	%fd856, %fd853, %fd852, %fd854;
	fma.rn.f64 	%fd857, %fd856, %fd852, %fd855;
	ld.global.nc.v2.f64 	{%fd858, %fd859}, [%rd74+16];
	fma.rn.f64 	%fd860, %fd857, %fd852, %fd858;
	fma.rn.f64 	%fd861, %fd860, %fd852, %fd859;
	ld.global.nc.v2.f64 	{%fd862, %fd863}, [%rd74+32];
	fma.rn.f64 	%fd864, %fd861, %fd852, %fd862;
	fma.rn.f64 	%fd865, %fd864, %fd852, %fd863;
	fma.rn.f64 	%fd866, %fd865, %fd1380, %fd1380;
	fma.rn.f64 	%fd867, %fd865, %fd852, 0d3FF0000000000000;
	selp.f64 	%fd868, %fd867, %fd866, %p80;
	and.b32  	%r221, %r337, 2;
	setp.eq.s32 	%p81, %r221, 0;
	mov.f64 	%fd869, 0d0000000000000000;
	sub.f64 	%fd870, %fd869, %fd868;
	selp.f64 	%fd173, %fd868, %fd870, %p81;
	@%p71 bra 	$L__BB1_93;
	mov.f64 	%fd876, 0d0000000000000000;
	mul.rn.f64 	%fd1381, %fd167, %fd876;
	mov.b32 	%r338, 0;
	bra.uni 	$L__BB1_95;
$L__BB1_93:
	mul.f64 	%fd871, %fd1375, 0dBFE45F306DC9C883;
	cvt.rni.s32.f64 	%r338, %fd871;
	cvt.rn.f64.s32 	%fd872, %r338;
	fma.rn.f64 	%fd873, %fd872, 0dBFF921FB54442D18, %fd167;
	fma.rn.f64 	%fd874, %fd872, 0dBC91A62633145C00, %fd873;
	fma.rn.f64 	%fd1381, %fd872, 0dB97B839A252049C0, %fd874;
	setp.ltu.f64 	%p82, %fd155, 0d41E0000000000000;
	@%p82 bra 	$L__BB1_95;
	{ // callseq 24, 0
	.param .b64 param0;
	st.param.f64 	[param0], %fd167;
	.param .align 16 .b8 retval0[16];
	call.uni (retval0), 
	__internal_trig_reduction_slowpathd, 
	(
	param0
	);
	ld.param.f64 	%fd1381, [retval0];
	ld.param.b32 	%r338, [retval0+8];
	} // callseq 24
$L__BB1_95:
	shl.b32 	%r224, %r338, 6;
	cvt.u64.u32 	%rd75, %r224;
	and.b64  	%rd76, %rd75, 64;
	add.s64 	%rd78, %rd65, %rd76;
	mul.rn.f64 	%fd877, %fd1381, %fd1381;
	and.b32  	%r225, %r338, 1;
	setp.eq.b32 	%p83, %r225, 1;
	selp.f64 	%fd878, 0dBDA8FF8320FD8164, 0d3DE5DB65F9785EBA, %p83;
	ld.global.nc.v2.f64 	{%fd879, %fd880}, [%rd78];
	fma.rn.f64 	%fd881, %fd878, %fd877, %fd879;
	fma.rn.f64 	%fd882, %fd881, %fd877, %fd880;
	ld.global.nc.v2.f64 	{%fd883, %fd884}, [%rd78+16];
	fma.rn.f64 	%fd885, %fd882, %fd877, %fd883;
	fma.rn.f64 	%fd886, %fd885, %fd877, %fd884;
	ld.global.nc.v2.f64 	{%fd887, %fd888}, [%rd78+32];
	fma.rn.f64 	%fd889, %fd886, %fd877, %fd887;
	fma.rn.f64 	%fd890, %fd889, %fd877, %fd888;
	fma.rn.f64 	%fd891, %fd890, %fd1381, %fd1381;
	fma.rn.f64 	%fd892, %fd890, %fd877, 0d3FF0000000000000;
	selp.f64 	%fd893, %fd892, %fd891, %p83;
	and.b32  	%r226, %r338, 2;
	setp.eq.s32 	%p84, %r226, 0;
	mov.f64 	%fd894, 0d0000000000000000;
	sub.f64 	%fd895, %fd894, %fd893;
	selp.f64 	%fd896, %fd893, %fd895, %p84;
	mul.f64 	%fd897, %fd94, %fd896;
	mul.f64 	%fd898, %fd93, %fd173;
	sub.f64 	%fd899, %fd897, %fd898;
	sub.f64 	%fd900, %fd899, %fd104;
	abs.f64 	%fd901, %fd900;
	abs.f64 	%fd902, %fd166;
	setp.geu.f64 	%p85, %fd902, %fd901;
	@%p85 bra 	$L__BB1_97;
	mul.f64 	%fd904, %fd1375, 0d404CA5DC1A63C1F5;
	mul.wide.u32 	%rd81, %r339, 8;
	add.s64 	%rd82, %rd3, %rd81;
	st.local.f64 	[%rd82], %fd904;
	add.s32 	%r339, %r339, 1;
	bra.uni 	$L__BB1_98;
$L__BB1_97:
	mul.f64 	%fd903, %fd1375, 0dC04CA5DC1A63C1F5;
	mul.wide.u32 	%rd79, %r339, 8;
	add.s64 	%rd80, %rd3, %rd79;
	st.local.f64 	[%rd80], %fd903;
	add.s32 	%r339, %r339, 1;
$L__BB1_98:
	setp.eq.s32 	%p93, %r339, 0;
	@%p93 bra 	$L__BB1_129;
	ld.local.f64 	%fd969, [%rd3];
	mul.f64 	%fd178, %fd969, 0d3F91DF46A2529D3A;
	abs.f64 	%fd179, %fd178;
	setp.neu.f64 	%p94, %fd179, 0d7FF0000000000000;
	@%p94 bra 	$L__BB1_101;
	mov.f64 	%fd975, 0d0000000000000000;
	mul.rn.f64 	%fd1383, %fd178, %fd975;
	mov.b32 	%r341, 1;
	bra.uni 	$L__BB1_104;
$L__BB1_101:
	mul.f64 	%fd970, %fd178, 0d3FE45F306DC9C883;
	cvt.rni.s32.f64 	%r340, %fd970;
	cvt.rn.f64.s32 	%fd971, %r340;
	fma.rn.f64 	%fd972, %fd971, 0dBFF921FB54442D18, %fd178;
	fma.rn.f64 	%fd973, %fd971, 0dBC91A62633145C00, %fd972;
	fma.rn.f64 	%fd1383, %fd971, 0dB97B839A252049C0, %fd973;
	setp.ltu.f64 	%p95, %fd179, 0d41E0000000000000;
	@%p95 bra 	$L__BB1_103;
	{ // callseq 25, 0
	.param .b64 param0;
	st.param.f64 	[param0], %fd178;
	.param .align 16 .b8 retval0[16];
	call.uni (retval0), 
	__internal_trig_reduction_slowpathd, 
	(
	param0
	);
	ld.param.f64 	%fd1383, [retval0];
	ld.param.b32 	%r340, [retval0+8];
	} // callseq 25
$L__BB1_103:
	add.s32 	%r341, %r340, 1;
$L__BB1_104:
	setp.neu.f64 	%p96, %fd179, 0d7FF0000000000000;
	shl.b32 	%r242, %r341, 6;
	cvt.u64.u32 	%rd83, %r242;
	and.b64  	%rd84, %rd83, 64;
	mov.u64 	%rd85, __cudart_sin_cos_coeffs;
	add.s64 	%rd86, %rd85, %rd84;
	mul.rn.f64 	%fd976, %fd1383, %fd1383;
	and.b32  	%r243, %r341, 1;
	setp.eq.b32 	%p97, %r243, 1;
	selp.f64 	%fd977, 0dBDA8FF8320FD8164, 0d3DE5DB65F9785EBA, %p97;
	ld.global.nc.v2.f64 	{%fd978, %fd979}, [%rd86];
	fma.rn.f64 	%fd980, %fd977, %fd976, %fd978;
	fma.rn.f64 	%fd981, %fd980, %fd976, %fd979;
	ld.global.nc.v2.f64 	{%fd982, %fd983}, [%rd86+16];
	fma.rn.f64 	%fd984, %fd981, %fd976, %fd982;
	fma.rn.f64 	%fd985, %fd984, %fd976, %fd983;
	ld.global.nc.v2.f64 	{%fd986, %fd987}, [%rd86+32];
	fma.rn.f64 	%fd988, %fd985, %fd976, %fd986;
	fma.rn.f64 	%fd989, %fd988, %fd976, %fd987;
	fma.rn.f64 	%fd990, %fd989, %fd1383, %fd1383;
	fma.rn.f64 	%fd991, %fd989, %fd976, 0d3FF0000000000000;
	selp.f64 	%fd992, %fd991, %fd990, %p97;
	and.b32  	%r244, %r341, 2;
	setp.eq.s32 	%p98, %r244, 0;
	mov.f64 	%fd993, 0d0000000000000000;
	sub.f64 	%fd994, %fd993, %fd992;
	selp.f64 	%fd185, %fd992, %fd994, %p98;
	@%p96 bra 	$L__BB1_106;
	mov.f64 	%fd1000, 0d0000000000000000;
	mul.rn.f64 	%fd1384, %fd178, %fd1000;
	mov.b32 	%r342, 0;
	bra.uni 	$L__BB1_108;
$L__BB1_106:
	mul.f64 	%fd995, %fd178, 0d3FE45F306DC9C883;
	cvt.rni.s32.f64 	%r342, %fd995;
	cvt.rn.f64.s32 	%fd996, %r342;
	fma.rn.f64 	%fd997, %fd996, 0dBFF921FB54442D18, %fd178;
	fma.rn.f64 	%fd998, %fd996, 0dBC91A62633145C00, %fd997;
	fma.rn.f64 	%fd1384, %fd996, 0dB97B839A252049C0, %fd998;
	setp.ltu.f64 	%p99, %fd179, 0d41E0000000000000;
	@%p99 bra 	$L__BB1_108;
	{ // callseq 26, 0
	.param .b64 param0;
	st.param.f64 	[param0], %fd178;
	.param .align 16 .b8 retval0[16];
	call.uni (retval0), 
	__internal_trig_reduction_slowpathd, 
	(
	param0
	);
	ld.param.f64 	%fd1384, [retval0];
	ld.param.b32 	%r342, [retval0+8];
	} // callseq 26
$L__BB1_108:
	shl.b32 	%r247, %r342, 6;
	cvt.u64.u32 	%rd87, %r247;
	and.b64  	%rd88, %rd87, 64;
	add.s64 	%rd90, %rd85, %rd88;
	mul.rn.f64 	%fd1001, %fd1384, %fd1384;
	and.b32  	%r248, %r342, 1;
	setp.eq.b32 	%p100, %r248, 1;
	selp.f64 	%fd1002, 0dBDA8FF8320FD8164, 0d3DE5DB65F9785EBA, %p100;
	ld.global.nc.v2.f64 	{%fd1003, %fd1004}, [%rd90];
	fma.rn.f64 	%fd1005, %fd1002, %fd1001, %fd1003;
	fma.rn.f64 	%fd1006, %fd1005, %fd1001, %fd1004;
	ld.global.nc.v2.f64 	{%fd1007, %fd1008}, [%rd90+16];
	fma.rn.f64 	%fd1009, %fd1006, %fd1001, %fd1007;
	fma.rn.f64 	%fd1010, %fd1009, %fd1001, %fd1008;
	ld.global.nc.v2.f64 	{%fd1011, %fd1012}, [%rd90+32];
	fma.rn.f64 	%fd1013, %fd1010, %fd1001, %fd1011;
	fma.rn.f64 	%fd1014, %fd1013, %fd1001, %fd1012;
	fma.rn.f64 	%fd1015, %fd1014, %fd1384, %fd1384;
	fma.rn.f64 	%fd1016, %fd1014, %fd1001, 0d3FF0000000000000;
	selp.f64 	%fd1017, %fd1016, %fd1015, %p100;
	and.b32  	%r249, %r342, 2;
	setp.eq.s32 	%p101, %r249, 0;
	mov.f64 	%fd1018, 0d0000000000000000;
	sub.f64 	%fd1019, %fd1018, %fd1017;
	selp.f64 	%fd1020, %fd1017, %fd1019, %p101;
	mul.f64 	%fd1021, %fd94, %fd185;
	fma.rn.f64 	%fd1022, %fd93, %fd1020, %fd1021;
	mul.f64 	%fd190, %fd95, 0d0000000000000000;
	add.f64 	%fd191, %fd1022, %fd190;
	mul.f64 	%fd1023, %fd94, 0d0000000000000000;
	fma.rn.f64 	%fd1024, %fd93, 0d0000000000000000, %fd1023;
	add.f64 	%fd192, %fd1024, %fd95;
	mul.f64 	%fd193, %fd192, %fd192;
	fma.rn.f64 	%fd1025, %fd191, %fd191, %fd193;
	sqrt.rn.f64 	%fd1026, %fd1025;
	div.rn.f64 	%fd194, %fd192, %fd1026;
	{
	.reg .b32 %temp; 
	mov.b64 	{%temp, %r74}, %fd194;
	}
	abs.f64 	%fd195, %fd194;
	{
	.reg .b32 %temp; 
	mov.b64 	{%temp, %r250}, %fd195;
	}
	setp.gt.s32 	%p102, %r250, 1071801957;
	@%p102 bra 	$L__BB1_112;
	mul.f64 	%fd1067, %fd194, %fd194;
	fma.rn.f64 	%fd1068, %fd1067, 0d3FB0066BDC1895E9, 0dBFB3823B180754AF;
	fma.rn.f64 	%fd1069, %fd1068, %fd1067, 0d3FB11E52CC2F79AE;
	fma.rn.f64 	%fd1070, %fd1069, %fd1067, 0dBF924EAF3526861B;
	fma.rn.f64 	%fd1071, %fd1070, %fd1067, 0d3F91DF02A31E6CB7;
	fma.rn.f64 	%fd1072, %fd1071, %fd1067, 0d3F847D18B0EEC6CC;
	fma.rn.f64 	%fd1073, %fd1072, %fd1067, 0d3F8D0AF961BA53B0;
	fma.rn.f64 	%fd1074, %fd1073, %fd1067, 0d3F91BF7734CF1C48;
	fma.rn.f64 	%fd1075, %fd1074, %fd1067, 0d3F96E91483144EF7;
	fma.rn.f64 	%fd1076, %fd1075, %fd1067, 0d3F9F1C6E0A4F9F81;
	fma.rn.f64 	%fd1077, %fd1076, %fd1067, 0d3FA6DB6DC27FA92B;
	fma.rn.f64 	%fd1078, %fd1077, %fd1067, 0d3FB333333320F91B;
	fma.rn.f64 	%fd1079, %fd1078, %fd1067, 0d3FC5555555555F4D;
	mul.f64 	%fd1080, %fd1067, %fd1079;
	fma.rn.f64 	%fd196, %fd1080, %fd195, %fd195;
	setp.gt.s32 	%p106, %r74, -1;
	@%p106 bra 	$L__BB1_111;
	mov.f64 	%fd1085, 0d3C91A62633145C07;
	add.rn.f64 	%fd1086, %fd196, %fd1085;
	mov.f64 	%fd1087, 0d3FF921FB54442D18;
	add.rn.f64 	%fd1385, %fd1087, %fd1086;
	bra.uni 	$L__BB1_113;
$L__BB1_111:
	mov.f64 	%fd1081, 0dBC91A62633145C07;
	add.rn.f64 	%fd1082, %fd196, %fd1081;
	neg.f64 	%fd1083, %fd1082;
	mov.f64 	%fd1084, 0d3FF921FB54442D18;
	add.rn.f64 	%fd1385, %fd1084, %fd1083;
	bra.uni 	$L__BB1_113;
$L__BB1_112:
	mov.f64 	%fd1027, 0d3FF0000000000000;
	sub.f64 	%fd1028, %fd1027, %fd195;
	{
	.reg .b32 %temp; 
	mov.b64 	{%r251, %temp}, %fd1028;
	}
	{
	.reg .b32 %temp; 
	mov.b64 	{%temp, %r252}, %fd1028;
	}
	add.s32 	%r253, %r252, -1048576;
	mov.b64 	%fd1029, {%r251, %r253};
	rsqrt.approx.ftz.f64 	%fd1030, %fd1029;
	{
	.reg .b32 %temp; 
	mov.b64 	{%r254, %temp}, %fd1030;
	}
	{
	.reg .b32 %temp; 
	mov.b64 	{%temp, %r255}, %fd1030;
	}
	add.s32 	%r256, %r255, -1048576;
	mov.b64 	%fd1031, {%r254, %r256};
	mul.f64 	%fd1032, %fd1029, %fd1030;
	neg.f64 	%fd1033, %fd1032;
	fma.rn.f64 	%fd1034, %fd1032, %fd1033, %fd1029;
	fma.rn.f64 	%fd1035, %fd1034, %fd1031, %fd1032;
	neg.f64 	%fd1036, %fd1035;
	fma.rn.f64 	%fd1037, %fd1030, %fd1036, 0d3FF0000000000000;
	fma.rn.f64 	%fd1038, %fd1037, %fd1031, %fd1031;
	fma.rn.f64 	%fd1039, %fd1035, %fd1036, %fd1029;
	fma.rn.f64 	%fd1040, %fd1039, %fd1038, %fd1035;
	{
	.reg .b32 %temp; 
	mov.b64 	{%r257, %temp}, %fd1040;
	}
	{
	.reg .b32 %temp; 
	mov.b64 	{%temp, %r258}, %fd1040;
	}
	add.s32 	%r259, %r258, 1048576;
	mov.b64 	%fd1041, {%r257, %r259};
	fma.rn.f64 	%fd1042, %fd1028, 0d3EC715B371155F70, 0dBEBAC2FE66FAAC4B;
	fma.rn.f64 	%fd1043, %fd1042, %fd1028, 0d3ED9A9B88EFCD9B8;
	fma.rn.f64 	%fd1044, %fd1043, %fd1028, 0d3EDD0F40A8A0C4C3;
	fma.rn.f64 	%fd1045, %fd1044, %fd1028, 0d3EF46D4CFA9E0E1F;
	fma.rn.f64 	%fd1046, %fd1045, %fd1028, 0d3F079C168D1E2422;
	fma.rn.f64 	%fd1047, %fd1046, %fd1028, 0d3F1C9A88C3BCA540;
	fma.rn.f64 	%fd1048, %fd1047, %fd1028, 0d3F31C4E64BD476DF;
	fma.rn.f64 	%fd1049, %fd1048, %fd1028, 0d3F46E8BA60009C8F;
	fma.rn.f64 	%fd1050, %fd1049, %fd1028, 0d3F5F1C71C62B05A2;
	fma.rn.f64 	%fd1051, %fd1050, %fd1028, 0d3F76DB6DB6DC9F2C;
	fma.rn.f64 	%fd1052, %fd1051, %fd1028, 0d3F9333333333329C;
	fma.rn.f64 	%fd1053, %fd1052, %fd1028, 0d3FB5555555555555;
	setp.lt.s32 	%p103, %r252, 1;
	mov.f64 	%fd1054, 0d0000000000000000;
	mul.rn.f64 	%fd1055, %fd195, %fd1054;
	mul.f64 	%fd1056, %fd1028, %fd1053;
	fma.rn.f64 	%fd1057, %fd1056, %fd1041, %fd1041;
	selp.f64 	%fd1058, %fd1055, %fd1057, %p103;
	setp.lt.s32 	%p104, %r252, 0;
	mov.f64 	%fd1059, 0d7FF0000000000000;
	mul.rn.f64 	%fd1060, %fd1058, %fd1059;
	selp.f64 	%fd1061, %fd1060, %fd1058, %p104;
	setp.lt.s32 	%p105, %r74, 0;
	mov.f64 	%fd1062, 0dBCA1A62633145C07;
	add.rn.f64 	%fd1063, %fd1061, %fd1062;
	neg.f64 	%fd1064, %fd1063;
	mov.f64 	%fd1065, 0d400921FB54442D18;
	add.rn.f64 	%fd1066, %fd1065, %fd1064;
	selp.f64 	%fd1385, %fd1066, %fd1061, %p105;
$L__BB1_113:
	mul.f64 	%fd1088, %fd1385, 0d404CA5DC1A63C1F5;
	setp.gt.f64 	%p107, %fd191, 0d0000000000000000;
	neg.f64 	%fd1089, %fd1088;
	selp.f64 	%fd1365, %fd1089, %fd1088, %p107;
	setp.eq.s32 	%p108, %r339, 1;
	@%p108 bra 	$L__BB1_129;
	ld.local.f64 	%fd1090, [%rd3+8];
	mul.f64 	%fd202, %fd1090, 0d3F91DF46A2529D3A;
	abs.f64 	%fd203, %fd202;
	setp.eq.f64 	%p109, %fd203, 0d7FF0000000000000;
	@%p109 bra 	$L__BB1_118;
	mul.f64 	%fd1091, %fd202, 0d3FE45F306DC9C883;
	cvt.rni.s32.f64 	%r343, %fd1091;
	cvt.rn.f64.s32 	%fd1092, %r343;
	fma.rn.f64 	%fd1093, %fd1092, 0dBFF921FB54442D18, %fd202;
	fma.rn.f64 	%fd1094, %fd1092, 0dBC91A62633145C00, %fd1093;
	fma.rn.f64 	%fd1387, %fd1092, 0dB97B839A252049C0, %fd1094;
	setp.ltu.f64 	%p110, %fd203, 0d41E0000000000000;
	@%p110 bra 	$L__BB1_117;
	{ // callseq 27, 0
	.param .b64 param0;
	st.param.f64 	[param0], %fd202;
	.param .align 16 .b8 retval0[16];
	call.uni (retval0), 
	__internal_trig_reduction_slowpathd, 
	(
	param0
	);
	ld.param.f64 	%fd1387, [retval0];
	ld.param.b32 	%r343, [retval0+8];
	} // callseq 27
$L__BB1_117:
	add.s32 	%r344, %r343, 1;
	bra.uni 	$L__BB1_119;
$L__BB1_118:
	mov.f64 	%fd1096, 0d0000000000000000;
	mul.rn.f64 	%fd1387, %fd202, %fd1096;
	mov.b32 	%r344, 1;
$L__BB1_119:
	setp.eq.f64 	%p111, %fd203, 0d7FF0000000000000;
	shl.b32 	%r262, %r344, 6;
	cvt.u64.u32 	%rd91, %r262;
	and.b64  	%rd92, %rd91, 64;
	add.s64 	%rd94, %rd85, %rd92;
	mul.rn.f64 	%fd1097, %fd1387, %fd1387;
	and.b32  	%r263, %r344, 1;
	setp.eq.b32 	%p112, %r263, 1;
	selp.f64 	%fd1098, 0dBDA8FF8320FD8164, 0d3DE5DB65F9785EBA, %p112;
	ld.global.nc.v2.f64 	{%fd1099, %fd1100}, [%rd94];
	fma.rn.f64 	%fd1101, %fd1098, %fd1097, %fd1099;
	fma.rn.f64 	%fd1102, %fd1101, %fd1097, %fd1100;
	ld.global.nc.v2.f64 	{%fd1103, %fd1104}, [%rd94+16];
	fma.rn.f64 	%fd1105, %fd1102, %fd1097, %fd1103;
	fma.rn.f64 	%fd1106, %fd1105, %fd1097, %fd1104;
	ld.global.nc.v2.f64 	{%fd1107, %fd1108}, [%rd94+32];
	fma.rn.f64 	%fd1109, %fd1106, %fd1097, %fd1107;
	fma.rn.f64 	%fd1110, %fd1109, %fd1097, %fd1108;
	fma.rn.f64 	%fd1111, %fd1110, %fd1387, %fd1387;
	fma.rn.f64 	%fd1112, %fd1110, %fd1097, 0d3FF0000000000000;
	selp.f64 	%fd1113, %fd1112, %fd1111, %p112;
	and.b32  	%r264, %r344, 2;
	setp.eq.s32 	%p113, %r264, 0;
	mov.f64 	%fd1114, 0d0000000000000000;
	sub.f64 	%fd1115, %fd1114, %fd1113;
	selp.f64 	%fd209, %fd1113, %fd1115, %p113;
	@%p111 bra 	$L__BB1_122;
	mul.f64 	%fd1116, %fd202, 0d3FE45F306DC9C883;
	cvt.rni.s32.f64 	%r345, %fd1116;
	cvt.rn.f64.s32 	%fd1117, %r345;
	fma.rn.f64 	%fd1118, %fd1117, 0dBFF921FB54442D18, %fd202;
	fma.rn.f64 	%fd1119, %fd1117, 0dBC91A62633145C00, %fd1118;
	fma.rn.f64 	%fd1388, %fd1117, 0dB97B839A252049C0, %fd1119;
	setp.ltu.f64 	%p114, %fd203, 0d41E0000000000000;
	@%p114 bra 	$L__BB1_123;
	{ // callseq 28, 0
	.param .b64 param0;
	st.param.f64 	[param0], %fd202;
	.param .align 16 .b8 retval0[16];
	call.uni (retval0), 
	__internal_trig_reduction_slowpathd, 
	(
	param0
	);
	ld.param.f64 	%fd1388, [retval0];
	ld.param.b32 	%r345, [retval0+8];
	} // callseq 28
	bra.uni 	$L__BB1_123;
$L__BB1_122:
	mov.f64 	%fd1121, 0d0000000000000000;
	mul.rn.f64 	%fd1388, %fd202, %fd1121;
	mov.b32 	%r345, 0;
$L__BB1_123:
	shl.b32 	%r267, %r345, 6;
	cvt.u64.u32 	%rd95, %r267;
	and.b64  	%rd96, %rd95, 64;
	add.s64 	%rd98, %rd85, %rd96;
	mul.rn.f64 	%fd1122, %fd1388, %fd1388;
	and.b32  	%r268, %r345, 1;
	setp.eq.b32 	%p115, %r268, 1;
	selp.f64 	%fd1123, 0dBDA8FF8320FD8164, 0d3DE5DB65F9785EBA, %p115;
	ld.global.nc.v2.f64 	{%fd1124, %fd1125}, [%rd98];
	fma.rn.f64 	%fd1126, %fd1123, %fd1122, %fd1124;
	fma.rn.f64 	%fd1127, %fd1126, %fd1122, %fd1125;
	ld.global.nc.v2.f64 	{%fd1128, %fd1129}, [%rd98+16];
	fma.rn.f64 	%fd1130, %fd1127, %fd1122, %fd1128;
	fma.rn.f64 	%fd1131, %fd1130, %fd1122, %fd1129;
	ld.global.nc.v2.f64 	{%fd1132, %fd1133}, [%rd98+32];
	fma.rn.f64 	%fd1134, %fd1131, %fd1122, %fd1132;
	fma.rn.f64 	%fd1135, %fd1134, %fd1122, %fd1133;
	fma.rn.f64 	%fd1136, %fd1135, %fd1388, %fd1388;
	fma.rn.f64 	%fd1137, %fd1135, %fd1122, 0d3FF0000000000000;
	selp.f64 	%fd1138, %fd1137, %fd1136, %p115;
	and.b32  	%r269, %r345, 2;
	setp.eq.s32 	%p116, %r269, 0;
	mov.f64 	%fd1139, 0d0000000000000000;
	sub.f64 	%fd1140, %fd1139, %fd1138;
	selp.f64 	%fd1141, %fd1138, %fd1140, %p116;
	mul.f64 	%fd1142, %fd94, %fd209;
	fma.rn.f64 	%fd1143, %fd93, %fd1141, %fd1142;
	add.f64 	%fd214, %fd1143, %fd190;
	fma.rn.f64 	%fd1144, %fd214, %fd214, %fd193;
	sqrt.rn.f64 	%fd1145, %fd1144;
	div.rn.f64 	%fd215, %fd192, %fd1145;
	{
	.reg .b32 %temp; 
	mov.b64 	{%temp, %r83}, %fd215;
	}
	abs.f64 	%fd216, %fd215;
	{
	.reg .b32 %temp; 
	mov.b64 	{%temp, %r270}, %fd216;
	}
	setp.lt.s32 	%p117, %r270, 1071801958;
	@%p117 bra 	$L__BB1_125;
	mov.f64 	%fd1146, 0d3FF0000000000000;
	sub.f64 	%fd1147, %fd1146, %fd216;
	{
	.reg .b32 %temp; 
	mov.b64 	{%r271, %temp}, %fd1147;
	}
	{
	.reg .b32 %temp; 
	mov.b64 	{%temp, %r272}, %fd1147;
	}
	add.s32 	%r273, %r272, -1048576;
	mov.b64 	%fd1148, {%r271, %r273};
	rsqrt.approx.ftz.f64 	%fd1149, %fd1148;
	{
	.reg .b32 %temp; 
	mov.b64 	{%r274, %temp}, %fd1149;
	}
	{
	.reg .b32 %temp; 
	mov.b64 	{%temp, %r275}, %fd1149;
	}
	add.s32 	%r276, %r275, -1048576;
	mov.b64 	%fd1150, {%r274, %r276};
	mul.f64 	%fd1151, %fd1148, %fd1149;
	neg.f64 	%fd1152, %fd1151;
	fma.rn.f64 	%fd1153, %fd1151, %fd1152, %fd1148;
	fma.rn.f64 	%fd1154, %fd1153, %fd1150, %fd1151;
	neg.f64 	%fd1155, %fd1154;
	fma.rn.f64 	%fd1156, %fd1149, %fd1155, 0d3FF0000000000000;
	fma.rn.f64 	%fd1157, %fd1156, %fd1150, %fd1150;
	fma.rn.f64 	%fd1158, %fd1154, %fd1155, %fd1148;
	fma.rn.f64 	%fd1159, %fd1158, %fd1157, %fd1154;
	{
	.reg .b32 %temp; 
	mov.b64 	{%r277, %temp}, %fd1159;
	}
	{
	.reg .b32 %temp; 
	mov.b64 	{%temp, %r278}, %fd1159;
	}
	add.s32 	%r279, %r278, 1048576;
	mov.b64 	%fd1160, {%r277, %r279};
	fma.rn.f64 	%fd1161, %fd1147, 0d3EC715B371155F70, 0dBEBAC2FE66FAAC4B;
	fma.rn.f64 	%fd1162, %fd1161, %fd1147, 0d3ED9A9B88EFCD9B8;
	fma.rn.f64 	%fd1163, %fd1162, %fd1147, 0d3EDD0F40A8A0C4C3;
	fma.rn.f64 	%fd1164, %fd1163, %fd1147, 0d3EF46D4CFA9E0E1F;
	fma.rn.f64 	%fd1165, %fd1164, %fd1147, 0d3F079C168D1E2422;
	fma.rn.f64 	%fd1166, %fd1165, %fd1147, 0d3F1C9A88C3BCA540;
	fma.rn.f64 	%fd1167, %fd1166, %fd1147, 0d3F31C4E64BD476DF;
	fma.rn.f64 	%fd1168, %fd1167, %fd1147, 0d3F46E8BA60009C8F;
	fma.rn.f64 	%fd1169, %fd1168, %fd1147, 0d3F5F1C71C62B05A2;
	fma.rn.f64 	%fd1170, %fd1169, %fd1147, 0d3F76DB6DB6DC9F2C;
	fma.rn.f64 	%fd1171, %fd1170, %fd1147, 0d3F9333333333329C;
	fma.rn.f64 	%fd1172, %fd1171, %fd1147, 0d3FB5555555555555;
	setp.lt.s32 	%p118, %r272, 1;
	mov.f64 	%fd1173, 0d0000000000000000;
	mul.rn.f64 	%fd1174, %fd216, %fd1173;
	mul.f64 	%fd1175, %fd1147, %fd1172;
	fma.rn.f64 	%fd1176, %fd1175, %fd1160, %fd1160;
	selp.f64 	%fd1177, %fd1174, %fd1176, %p118;
	setp.lt.s32 	%p119, %r272, 0;
	mov.f64 	%fd1178, 0d7FF0000000000000;
	mul.rn.f64 	%fd1179, %fd1177, %fd1178;
	selp.f64 	%fd1180, %fd1179, %fd1177, %p119;
	setp.lt.s32 	%p120, %r83, 0;
	mov.f64 	%fd1181, 0dBCA1A62633145C07;
	add.rn.f64 	%fd1182, %fd1180, %fd1181;
	neg.f64 	%fd1183, %fd1182;
	mov.f64 	%fd1184, 0d400921FB54442D18;
	add.rn.f64 	%fd1185, %fd1184, %fd1183;
	selp.f64 	%fd1389, %fd1185, %fd1180, %p120;
	bra.uni 	$L__BB1_128;
$L__BB1_125:
	mul.f64 	%fd1186, %fd215, %fd215;
	fma.rn.f64 	%fd1187, %fd1186, 0d3FB0066BDC1895E9, 0dBFB3823B180754AF;
	fma.rn.f64 	%fd1188, %fd1187, %fd1186, 0d3FB11E52CC2F79AE;
	fma.rn.f64 	%fd1189, %fd1188, %fd1186, 0dBF924EAF3526861B;
	fma.rn.f64 	%fd1190, %fd1189, %fd1186, 0d3F91DF02A31E6CB7;
	fma.rn.f64 	%fd1191, %fd1190, %fd1186, 0d3F847D18B0EEC6CC;
	fma.rn.f64 	%fd1192, %fd1191, %fd1186, 0d3F8D0AF961BA53B0;
	fma.rn.f64 	%fd1193, %fd1192, %fd1186, 0d3F91BF7734CF1C48;
	fma.rn.f64 	%fd1194, %fd1193, %fd1186, 0d3F96E91483144EF7;
	fma.rn.f64 	%fd1195, %fd1194, %fd1186, 0d3F9F1C6E0A4F9F81;
	fma.rn.f64 	%fd1196, %fd1195, %fd1186, 0d3FA6DB6DC27FA92B;
	fma.rn.f64 	%fd1197, %fd1196, %fd1186, 0d3FB333333320F91B;
	fma.rn.f64 	%fd1198, %fd1197, %fd1186, 0d3FC5555555555F4D;
	mul.f64 	%fd1199, %fd1186, %fd1198;
	fma.rn.f64 	%fd218, %fd1199, %fd216, %fd216;
	setp.lt.s32 	%p121, %r83, 0;
	@%p121 bra 	$L__BB1_127;
	mov.f64 	%fd1200, 0dBC91A62633145C07;
	add.rn.f64 	%fd1201, %fd218, %fd1200;
	neg.f64 	%fd1202, %fd1201;
	mov.f64 	%fd1203, 0d3FF921FB54442D18;
	add.rn.f64 	%fd1389, %fd1203, %fd1202;
	bra.uni 	$L__BB1_128;
$L__BB1_127:
	mov.f64 	%fd1204, 0d3C91A62633145C07;
	add.rn.f64 	%fd1205, %fd218, %fd1204;
	mov.f64 	%fd1206, 0d3FF921FB54442D18;
	add.rn.f64 	%fd1389, %fd1206, %fd1205;
$L__BB1_128:
	mul.f64 	%fd1207, %fd1389, 0d404CA5DC1A63C1F5;
	setp.gt.f64 	%p122, %fd214, 0d0000000000000000;
	neg.f64 	%fd1208, %fd1207;
	selp.f64 	%fd1364, %fd1208, %fd1207, %p122;
$L__BB1_129:
	setp.eq.s32 	%p123, %r339, 0;
	@%p123 bra 	$L__BB1_175;
	abs.f64 	%fd1209, %fd1365;
	mov.f64 	%fd1210, 0d4066800000000000;
	sub.f64 	%fd1211, %fd1210, %fd1209;
	min.f64 	%fd1212, %fd1209, %fd1211;
	setp.lt.f64 	%p124, %fd1212, %fd90;
	@%p124 bra 	$L__BB1_152;
	mul.f64 	%fd225, %fd1365, 0d3F91DF46A2529D3A;
	abs.f64 	%fd226, %fd225;
	setp.neu.f64 	%p125, %fd226, 0d7FF0000000000000;
	@%p125 bra 	$L__BB1_133;
	mov.f64 	%fd1218, 0d0000000000000000;
	mul.rn.f64 	%fd1392, %fd225, %fd1218;
	mov.b32 	%r346, 0;
	bra.uni 	$L__BB1_135;
$L__BB1_133:
	mul.f64 	%fd1213, %fd225, 0d3FE45F306DC9C883;
	cvt.rni.s32.f64 	%r346, %fd1213;
	cvt.rn.f64.s32 	%fd1214, %r346;
	fma.rn.f64 	%fd1215, %fd1214, 0dBFF921FB54442D18, %fd225;
	fma.rn.f64 	%fd1216, %fd1214, 0dBC91A62633145C00, %fd1215;
	fma.rn.f64 	%fd1392, %fd1214, 0dB97B839A252049C0, %fd1216;
	setp.ltu.f64 	%p126, %fd226, 0d41E0000000000000;
	@%p126 bra 	$L__BB1_135;
	{ // callseq 29, 0
	.param .b64 param0;
	st.param.f64 	[param0], %fd225;
	.param .align 16 .b8 retval0[16];
	call.uni (retval0), 
	__internal_trig_reduction_slowpathd, 
	(
	param0
	);
	ld.param.f64 	%fd1392, [retval0];
	ld.param.b32 	%r346, [retval0+8];
	} // callseq 29
$L__BB1_135:
	setp.neu.f64 	%p127, %fd226, 0d7FF0000000000000;
	shl.b32 	%r282, %r346, 6;
	cvt.u64.u32 	%rd99, %r282;
	and.b64  	%rd100, %rd99, 64;
	mov.u64 	%rd101, __cudart_sin_cos_coeffs;
	add.s64 	%rd102, %rd101, %rd100;
	mul.rn.f64 	%fd1219, %fd1392, %fd1392;
	and.b32  	%r283, %r346, 1;
	setp.eq.b32 	%p128, %r283, 1;
	selp.f64 	%fd1220, 0dBDA8FF8320FD8164, 0d3DE5DB65F9785EBA, %p128;
	ld.global.nc.v2.f64 	{%fd1221, %fd1222}, [%rd102];
	fma.rn.f64 	%fd1223, %fd1220, %fd1219, %fd1221;
	fma.rn.f64 	%fd1224, %fd1223, %fd1219, %fd1222;
	ld.global.nc.v2.f64 	{%fd1225, %fd1226}, [%rd102+16];
	fma.rn.f64 	%fd1227, %fd1224, %fd1219, %fd1225;
	fma.rn.f64 	%fd1228, %fd1227, %fd1219, %fd1226;
	ld.global.nc.v2.f64 	{%fd1229, %fd1230}, [%rd102+32];
	fma.rn.f64 	%fd1231, %fd1228, %fd1219, %fd1229;
	fma.rn.f64 	%fd1232, %fd1231, %fd1219, %fd1230;
	fma.rn.f64 	%fd1233, %fd1232, %fd1392, %fd1392;
	fma.rn.f64 	%fd1234, %fd1232, %fd1219, 0d3FF0000000000000;
	selp.f64 	%fd1235, %fd1234, %fd1233, %p128;
	and.b32  	%r284, %r346, 2;
	setp.eq.s32 	%p129, %r284, 0;
	mov.f64 	%fd1236, 0d0000000000000000;
	sub.f64 	%fd1237, %fd1236, %fd1235;
	selp.f64 	%fd1238, %fd1235, %fd1237, %p129;
	ld.global.f64 	%fd1239, [%rd8+24];
	cvt.rzi.s32.f64 	%r285, %fd1239;
	mul.wide.s32 	%rd103, %r285, 8;
	add.s64 	%rd104, %rd2, %rd103;
	ld.global.f64 	%fd231, [%rd104+40];
	neg.f64 	%fd1240, %fd231;
	mul.f64 	%fd232, %fd1238, %fd1240;
	@%p127 bra 	$L__BB1_137;
	mov.f64 	%fd1246, 0d0000000000000000;
	mul.rn.f64 	%fd1394, %fd225, %fd1246;
	mov.b32 	%r348, 1;
	bra.uni 	$L__BB1_140;
$L__BB1_137:
	mul.f64 	%fd1241, %fd225, 0d3FE45F306DC9C883;
	cvt.rni.s32.f64 	%r347, %fd1241;
	cvt.rn.f64.s32 	%fd1242, %r347;
	fma.rn.f64 	%fd1243, %fd1242, 0dBFF921FB54442D18, %fd225;
	fma.rn.f64 	%fd1244, %fd1242, 0dBC91A62633145C00, %fd1243;
	fma.rn.f64 	%fd1394, %fd1242, 0dB97B839A252049C0, %fd1244;
	setp.ltu.f64 	%p130, %fd226, 0d41E0000000000000;
	@%p130 bra 	$L__BB1_139;
	{ // callseq 30, 0
	.param .b64 param0;
	st.param.f64 	[param0], %fd225;
	.param .align 16 .b8 retval0[16];
	call.uni (retval0), 
	__internal_trig_reduction_slowpathd, 
	(
	param0
	);
	ld.param.f64 	%fd1394, [retval0];
	ld.param.b32 	%r347, [retval0+8];
	} // callseq 30
$L__BB1_139:
	add.s32 	%r348, %r347, 1;
$L__BB1_140:
	setp.lt.s32 	%p131, %r20, 1;
	shl.b32 	%r288, %r348, 6;
	cvt.u64.u32 	%rd105, %r288;
	and.b64  	%rd106, %rd105, 64;
	add.s64 	%rd108, %rd101, %rd106;
	mul.rn.f64 	%fd1247, %fd1394, %fd1394;
	and.b32  	%r289, %r348, 1;
	setp.eq.b32 	%p132, %r289, 1;
	selp.f64 	%fd1248, 0dBDA8FF8320FD8164, 0d3DE5DB65F9785EBA, %p132;
	ld.global.nc.v2.f64 	{%fd1249, %fd1250}, [%rd108];
	fma.rn.f64 	%fd1251, %fd1248, %fd1247, %fd1249;
	fma.rn.f64 	%fd1252, %fd1251, %fd1247, %fd1250;
	ld.global.nc.v2.f64 	{%fd1253, %fd1254}, [%rd108+16];
	fma.rn.f64 	%fd1255, %fd1252, %fd1247, %fd1253;
	fma.rn.f64 	%fd1256, %fd1255, %fd1247, %fd1254;
	ld.global.nc.v2.f64 	{%fd1257, %fd1258}, [%rd108+32];
	fma.rn.f64 	%fd1259, %fd1256, %fd1247, %fd1257;
	fma.rn.f64 	%fd1260, %fd1259, %fd1247, %fd1258;
	fma.rn.f64 	%fd1261, %fd1260, %fd1394, %fd1394;
	fma.rn.f64 	%fd1262, %fd1260, %fd1247, 0d3FF0000000000000;
	selp.f64 	%fd1263, %fd1262, %fd1261, %p132;
	and.b32  	%r290, %r348, 2;
	setp.eq.s32 	%p133, %r290, 0;
	mov.f64 	%fd1264, 0d0000000000000000;
	sub.f64 	%fd1265, %fd1264, %fd1263;
	selp.f64 	%fd1266, %fd1263, %fd1265, %p133;
	mul.f64 	%fd238, %fd231, %fd1266;
	@%p131 bra 	$L__BB1_149;
	ld.local.f64 	%fd1395, [%rd3];
	mov.b32 	%r349, 0;
$L__BB1_142:
	mul.lo.s32 	%r292, %r349, 6;
	mul.wide.u32 	%rd109, %r292, 8;
	add.s64 	%rd9, %rd1, %rd109;
	ld.global.f64 	%fd1267, [%rd9+32];
	setp.leu.f64 	%p134, %fd1395, %fd1267;
	@%p134 bra 	$L__BB1_148;
	ld.global.f64 	%fd1268, [%rd9+40];
	setp.geu.f64 	%p135, %fd1395, %fd1268;
	@%p135 bra 	$L__BB1_148;
	ld.global.f64 	%fd1269, [%rd9];
	setp.leu.f64 	%p136, %fd232, %fd1269;
	@%p136 bra 	$L__BB1_148;
	ld.global.f64 	%fd1270, [%rd9+8];
	setp.geu.f64 	%p137, %fd232, %fd1270;
	@%p137 bra 	$L__BB1_148;
	ld.global.f64 	%fd1271, [%rd9+16];
	setp.leu.f64 	%p138, %fd238, %fd1271;
	@%p138 bra 	$L__BB1_148;
	ld.global.f64 	%fd1272, [%rd9+24];
	setp.lt.f64 	%p139, %fd238, %fd1272;
	mov.b32 	%r360, 1;
	@%p139 bra 	$L__BB1_151;
$L__BB1_148:
	add.s32 	%r349, %r349, 1;
	setp.ne.s32 	%p140, %r349, %r20;
	mov.b32 	%r360, 0;
	@%p140 bra 	$L__BB1_142;
$L__BB1_149:
	mov.u32 	%r94, %r360;
	setp.eq.s32 	%p141, %r94, 0;
	mov.b32 	%r360, 0;
	@%p141 bra 	$L__BB1_152;
	ld.local.f64 	%fd1395, [%rd3];
	mov.u32 	%r360, %r94;
$L__BB1_151:
	shl.b32 	%r296, %r361, 3;
	mul.wide.s32 	%rd110, %r296, 8;
	add.s64 	%rd111, %rd6, %rd110;
	st.global.f64 	[%rd111], %fd232;
	st.global.f64 	[%rd111+8], %fd238;
	st.global.f64 	[%rd111+16], %fd1395;
	ld.global.f64 	%fd1273, [%rd8+24];
	st.global.f64 	[%rd111+24], %fd1273;
	add.s32 	%r361, %r361, 1;
$L__BB1_152:
	setp.eq.s32 	%p142, %r339, 1;
	@%p142 bra 	$L__BB1_175;
	abs.f64 	%fd1274, %fd1364;
	mov.f64 	%fd1275, 0d4066800000000000;
	sub.f64 	%fd1276, %fd1275, %fd1274;
	min.f64 	%fd1277, %fd1274, %fd1276;
	setp.lt.f64 	%p143, %fd1277, %fd90;
	@%p143 bra 	$L__BB1_175;
	mul.f64 	%fd242, %fd1364, 0d3F91DF46A2529D3A;
	abs.f64 	%fd243, %fd242;
	setp.eq.f64 	%p144, %fd243, 0d7FF0000000000000;
	@%p144 bra 	$L__BB1_157;
	mul.f64 	%fd1278, %fd242, 0d3FE45F306DC9C883;
	cvt.rni.s32.f64 	%r354, %fd1278;
	cvt.rn.f64.s32 	%fd1279, %r354;
	fma.rn.f64 	%fd1280, %fd1279, 0dBFF921FB54442D18, %fd242;
	fma.rn.f64 	%fd1281, %fd1279, 0dBC91A62633145C00, %fd1280;
	fma.rn.f64 	%fd1396, %fd1279, 0dB97B839A252049C0, %fd1281;
	setp.ltu.f64 	%p145, %fd243, 0d41E0000000000000;
	@%p145 bra 	$L__BB1_158;
	{ // callseq 31, 0
	.param .b64 param0;
	st.param.f64 	[param0], %fd242;
	.param .align 16 .b8 retval0[16];
	call.uni (retval0), 
	__internal_trig_reduction_slowpathd, 
	(
	param0
	);
	ld.param.f64 	%fd1396, [retval0];
	ld.param.b32 	%r354, [retval0+8];
	} // callseq 31
	bra.uni 	$L__BB1_158;
$L__BB1_157:
	mov.f64 	%fd1283, 0d0000000000000000;
	mul.rn.f64 	%fd1396, %fd242, %fd1283;
	mov.b32 	%r354, 0;
$L__BB1_158:
	setp.eq.f64 	%p146, %fd243, 0d7FF0000000000000;
	shl.b32 	%r299, %r354, 6;
	cvt.u64.u32 	%rd112, %r299;
	and.b64  	%rd113, %rd112, 64;
	add.s64 	%rd115, %rd45, %rd113;
	mul.rn.f64 	%fd1284, %fd1396, %fd1396;
	and.b32  	%r300, %r354, 1;
	setp.eq.b32 	%p147, %r300, 1;
	selp.f64 	%fd1285, 0dBDA8FF8320FD8164, 0d3DE5DB65F9785EBA, %p147;
	ld.global.nc.v2.f64 	{%fd1286, %fd1287}, [%rd115];
	fma.rn.f64 	%fd1288, %fd1285, %fd1284, %fd1286;
	fma.rn.f64 	%fd1289, %fd1288, %fd1284, %fd1287;
	ld.global.nc.v2.f64 	{%fd1290, %fd1291}, [%rd115+16];
	fma.rn.f64 	%fd1292, %fd1289, %fd1284, %fd1290;
	fma.rn.f64 	%fd1293, %fd1292, %fd1284, %fd1291;
	ld.global.nc.v2.f64 	{%fd1294, %fd1295}, [%rd115+32];
	fma.rn.f64 	%fd1296, %fd1293, %fd1284, %fd1294;
	fma.rn.f64 	%fd1297, %fd1296, %fd1284, %fd1295;
	fma.rn.f64 	%fd1298, %fd1297, %fd1396, %fd1396;
	fma.rn.f64 	%fd1299, %fd1297, %fd1284, 0d3FF0000000000000;
	selp.f64 	%fd1300, %fd1299, %fd1298, %p147;
	and.b32  	%r301, %r354, 2;
	setp.eq.s32 	%p148, %r301, 0;
	mov.f64 	%fd1301, 0d0000000000000000;
	sub.f64 	%fd1302, %fd1301, %fd1300;
	selp.f64 	%fd1303, %fd1300, %fd1302, %p148;
	ld.global.f64 	%fd1304, [%rd8+24];
	cvt.rzi.s32.f64 	%r302, %fd1304;
	mul.wide.s32 	%rd116, %r302, 8;
	add.s64 	%rd117, %rd2, %rd116;
	ld.global.f64 	%fd248, [%rd117+40];
	neg.f64 	%fd1305, %fd248;
	mul.f64 	%fd249, %fd1303, %fd1305;
	@%p146 bra 	$L__BB1_162;
	mul.f64 	%fd1306, %fd242, 0d3FE45F306DC9C883;
	cvt.rni.s32.f64 	%r355, %fd1306;
	cvt.rn.f64.s32 	%fd1307, %r355;
	fma.rn.f64 	%fd1308, %fd1307, 0dBFF921FB54442D18, %fd242;
	fma.rn.f64 	%fd1309, %fd1307, 0dBC91A62633145C00, %fd1308;
	fma.rn.f64 	%fd1398, %fd1307, 0dB97B839A252049C0, %fd1309;
	setp.ltu.f64 	%p149, %fd243, 0d41E0000000000000;
	@%p149 bra 	$L__BB1_161;
	{ // callseq 32, 0
	.param .b64 param0;
	st.param.f64 	[param0], %fd242;
	.param .align 16 .b8 retval0[16];
	call.uni (retval0), 
	__internal_trig_reduction_slowpathd, 
	(
	param0
	);
	ld.param.f64 	%fd1398, [retval0];
	ld.param.b32 	%r355, [retval0+8];
	} // callseq 32
$L__BB1_161:
	add.s32 	%r356, %r355, 1;
	bra.uni 	$L__BB1_163;
$L__BB1_162:
	mov.f64 	%fd1311, 0d0000000000000000;
	mul.rn.f64 	%fd1398, %fd242, %fd1311;
	mov.b32 	%r356, 1;
$L__BB1_163:
	setp.lt.s32 	%p150, %r20, 1;
	shl.b32 	%r305, %r356, 6;
	cvt.u64.u32 	%rd118, %r305;
	and.b64  	%rd119, %rd118, 64;
	add.s64 	%rd121, %rd45, %rd119;
	mul.rn.f64 	%fd1312, %fd1398, %fd1398;
	and.b32  	%r306, %r356, 1;
	setp.eq.b32 	%p151, %r306, 1;
	selp.f64 	%fd1313, 0dBDA8FF8320FD8164, 0d3DE5DB65F9785EBA, %p151;
	ld.global.nc.v2.f64 	{%fd1314, %fd1315}, [%rd121];
	fma.rn.f64 	%fd1316, %fd1313, %fd1312, %fd1314;
	fma.rn.f64 	%fd1317, %fd1316, %fd1312, %fd1315;
	ld.global.nc.v2.f64 	{%fd1318, %fd1319}, [%rd121+16];
	fma.rn.f64 	%fd1320, %fd1317, %fd1312, %fd1318;
	fma.rn.f64 	%fd1321, %fd1320, %fd1312, %fd1319;
	ld.global.nc.v2.f64 	{%fd1322, %fd1323}, [%rd121+32];
	fma.rn.f64 	%fd1324, %fd1321, %fd1312, %fd1322;
	fma.rn.f64 	%fd1325, %fd1324, %fd1312, %fd1323;
	fma.rn.f64 	%fd1326, %fd1325, %fd1398, %fd1398;
	fma.rn.f64 	%fd1327, %fd1325, %fd1312, 0d3FF0000000000000;
	selp.f64 	%fd1328, %fd1327, %fd1326, %p151;
	and.b32  	%r307, %r356, 2;
	setp.eq.s32 	%p152, %r307, 0;
	mov.f64 	%fd1329, 0d0000000000000000;
	sub.f64 	%fd1330, %fd1329, %fd1328;
	selp.f64 	%fd1331, %fd1328, %fd1330, %p152;
	mul.f64 	%fd255, %fd248, %fd1331;
	@%p150 bra 	$L__BB1_172;
	ld.local.f64 	%fd1399, [%rd3+8];
	mov.b32 	%r357, 0;
$L__BB1_165:
	mul.lo.s32 	%r309, %r357, 6;
	mul.wide.u32 	%rd122, %r309, 8;
	add.s64 	%rd10, %rd1, %rd122;
	ld.global.f64 	%fd1332, [%rd10+32];
	setp.leu.f64 	%p153, %fd1399, %fd1332;
	@%p153 bra 	$L__BB1_171;
	ld.global.f64 	%fd1333, [%rd10+40];
	setp.geu.f64 	%p154, %fd1399, %fd1333;
	@%p154 bra 	$L__BB1_171;
	ld.global.f64 	%fd1334, [%rd10];
	setp.leu.f64 	%p155, %fd249, %fd1334;
	@%p155 bra 	$L__BB1_171;
	ld.global.f64 	%fd1335, [%rd10+8];
	setp.geu.f64 	%p156, %fd249, %fd1335;
	@%p156 bra 	$L__BB1_171;
	ld.global.f64 	%fd1336, [%rd10+16];
	setp.leu.f64 	%p157, %fd255, %fd1336;
	@%p157 bra 	$L__BB1_171;
	ld.global.f64 	%fd1337, [%rd10+24];
	setp.lt.f64 	%p158, %fd255, %fd1337;
	mov.b32 	%r360, 1;
	@%p158 bra 	$L__BB1_174;
$L__BB1_171:
	add.s32 	%r357, %r357, 1;
	setp.ne.s32 	%p159, %r357, %r20;
	mov.b32 	%r360, 0;
	@%p159 bra 	$L__BB1_165;
$L__BB1_172:
	mov.u32 	%r109, %r360;
	setp.eq.s32 	%p160, %r109, 0;
	mov.b32 	%r360, 0;
	@%p160 bra 	$L__BB1_175;
	ld.local.f64 	%fd1399, [%rd3+8];
	mov.u32 	%r360, %r109;
$L__BB1_174:
	shl.b32 	%r313, %r361, 3;
	mul.wide.s32 	%rd123, %r313, 8;
	add.s64 	%rd124, %rd6, %rd123;
	st.global.f64 	[%rd124], %fd249;
	st.global.f64 	[%rd124+8], %fd255;
	st.global.f64 	[%rd124+16], %fd1399;
	ld.global.f64 	%fd1338, [%rd8+24];
	st.global.f64 	[%rd124+24], %fd1338;
	add.s32 	%r361, %r361, 1;
$L__BB1_175:
	add.s32 	%r322, %r322, 1;
	ld.global.u32 	%r314, [%rd4+4];
	setp.lt.s32 	%p161, %r322, %r314;
	@%p161 bra 	$L__BB1_30;
$L__BB1_176:
	ld.param.u64 	%rd132, [_Z22ReturnDiffractionSpotsPdS_PiS_S_S0_iS_iS0_S__param_10];
	ld.param.u64 	%rd131, [_Z22ReturnDiffractionSpotsPdS_PiS_S_S0_iS_iS0_S__param_9];
	cvta.to.global.u64 	%rd125, %rd131;
	mul.wide.s32 	%rd126, %r1, 4;
	add.s64 	%rd127, %rd125, %rd126;
	st.global.u32 	[%rd127], %r361;
	mul.lo.s32 	%r315, %r1, 9;
	cvta.to.global.u64 	%rd128, %rd132;
	mul.wide.s32 	%rd129, %r315, 8;
	add.s64 	%rd130, %rd128, %rd129;
	st.global.f64 	[%rd130], %fd81;
	st.global.f64 	[%rd130+8], %fd82;
	st.global.f64 	[%rd130+16], %fd83;
	st.global.f64 	[%rd130+24], %fd84;
	st.global.f64 	[%rd130+32], %fd85;
	st.global.f64 	[%rd130+40], %fd86;
	st.global.f64 	[%rd130+48], %fd87;
	st.global.f64 	[%rd130+56], %fd88;
	st.global.f64 	[%rd130+64], %fd89;
$L__BB1_177:
	ret;

}
	// .globl	_Z16MakeOrientationsPdPiS0_S_S0_i
.visible .entry _Z16MakeOrientationsPdPiS0_S_S0_i(
	.param .u64 .ptr .align 1 _Z16MakeOrientationsPdPiS0_S_S0_i_param_0,
	.param .u64 .ptr .align 1 _Z16MakeOrientationsPdPiS0_S_S0_i_param_1,
	.param .u64 .ptr .align 1 _Z16MakeOrientationsPdPiS0_S_S0_i_param_2,
	.param .u64 .ptr .align 1 _Z16MakeOrientationsPdPiS0_S_S0_i_param_3,
	.param .u64 .ptr .align 1 _Z16MakeOrientationsPdPiS0_S_S0_i_param_4,
	.param .u32 _Z16MakeOrientationsPdPiS0_S_S0_i_param_5
)
{
	.reg .pred 	%p<57>;
	.reg .b32 	%r<63>;
	.reg .b64 	%rd<19>;
	.reg .b64 	%fd<58>;

	ld.param.u64 	%rd4, [_Z16MakeOrientationsPdPiS0_S_S0_i_param_0];
	ld.param.u64 	%rd7, [_Z16MakeOrientationsPdPiS0_S_S0_i_param_1];
	ld.param.u64 	%rd5, [_Z16MakeOrientationsPdPiS0_S_S0_i_param_2];
	ld.param.u64 	%rd8, [_Z16MakeOrientationsPdPiS0_S_S0_i_param_3];
	ld.param.u64 	%rd6, [_Z16MakeOrientationsPdPiS0_S_S0_i_param_4];
	ld.param.u32 	%r22, [_Z16MakeOrientationsPdPiS0_S_S0_i_param_5];
	cvta.to.global.u64 	%rd1, %rd8;
	cvta.to.global.u64 	%rd2, %rd7;
	mov.u32 	%r23, %ctaid.x;
	mov.u32 	%r24, %ntid.x;
	mov.u32 	%r25, %tid.x;
	mad.lo.s32 	%r1, %r23, %r24, %r25;
	setp.ge.s32 	%p4, %r1, %r22;
	@%p4 bra 	$L__BB2_44;
	cvta.to.global.u64 	%rd9, %rd4;
	shl.b32 	%r27, %r1, 4;
	mul.wide.s32 	%rd10, %r27, 8;
	add.s64 	%rd11, %rd9, %rd10;
	ld.global.f64 	%fd1, [%rd11+56];
	ld.global.f64 	%fd2, [%rd11+72];
	ld.global.f64 	%fd3, [%rd11+80];
	ld.global.f64 	%fd4, [%rd11+96];
	ld.global.f64 	%fd13, [%rd11+48];
	cvt.rzi.s32.f64 	%r2, %fd13;
	mov.b32 	%r58, 0;
	bra.uni 	$L__BB2_10;
$L__BB2_2:
	ld.global.u32 	%r29, [%rd3+28];
	setp.eq.s32 	%p6, %r29, %r2;
	@%p6 bra 	$L__BB2_17;
	ld.global.u32 	%r30, [%rd3+44];
	setp.eq.s32 	%p7, %r30, %r2;
	@%p7 bra 	$L__BB2_16;
	ld.global.u32 	%r31, [%rd3+60];
	setp.eq.s32 	%p8, %r31, %r2;
	@%p8 bra 	$L__BB2_15;
	ld.global.u32 	%r32, [%rd3+76];
	setp.eq.s32 	%p9, %r32, %r2;
	@%p9 bra 	$L__BB2_14;
	ld.global.u32 	%r33, [%rd3+92];
	setp.eq.s32 	%p10, %r33, %r2;
	@%p10 bra 	$L__BB2_13;
	ld.global.u32 	%r34, [%rd3+108];
	setp.eq.s32 	%p11, %r34, %r2;
	@%p11 bra 	$L__BB2_12;
	ld.global.u32 	%r35, [%rd3+124];
	setp.eq.s32 	%p12, %r35, %r2;
	@%p12 bra 	$L__BB2_11;
	add.s32 	%r58, %r58, 8;
	setp.eq.s32 	%p13, %r58, 5000;
	@%p13 bra 	$L__BB2_19;
$L__BB2_10:
	shl.b32 	%r59, %r58, 2;
	mul.wide.u32 	%rd12, %r59, 4;
	add.s64 	%rd3, %rd2, %rd12;
	ld.global.u32 	%r28, [%rd3+12];
	setp.eq.s32 	%p5, %r28, %r2;
	@%p5 bra 	$L__BB2_18;
	bra.uni 	$L__BB2_2;
$L__BB2_11:
	add.s32 	%r59, %r59, 28;
	bra.uni 	$L__BB2_18;
$L__BB2_12:
	add.s32 	%r59, %r59, 24;
	bra.uni 	$L__BB2_18;
$L__BB2_13:
	add.s32 	%r59, %r59, 20;
	bra.uni 	$L__BB2_18;
$L__BB2_14:
	add.s32 	%r59, %r59, 16;
	bra.uni 	$L__BB2_18;
$L__BB2_15:
	add.s32 	%r59, %r59, 12;
	bra.uni 	$L__BB2_18;
$L__BB2_16:
	add.s32 	%r59, %r59, 8;
	bra.uni 	$L__BB2_18;
$L__BB2_17:
	add.s32 	%r59, %r59, 4;
$L__BB2_18:
	mul.wide.u32 	%rd13, %r59, 4;
	add.s64 	%rd14, %rd2, %rd13;
	ld.global.u32 	%r37, [%rd14];
	abs.s32 	%r18, %r37;
	ld.global.u32 	%r38, [%rd14+4];
	abs.s32 	%r17, %r38;
	ld.global.u32 	%r39, [%rd14+8];
	abs.s32 	%r19, %r39;
$L__BB2_19:
	ld.global.f64 	%fd5, [%rd1+4128];
	setp.eq.s32 	%p14, %r18, 0;
	selp.u32 	%r40, 1, 0, %p14;
	setp.eq.s32 	%p15, %r17, 0;
	selp.b32 	%r41, 2, 1, %p14;
	selp.b32 	%r42, %r41, %r40, %p15;
	setp.eq.s32 	%p1, %r19, 0;
	selp.u32 	%r43, 1, 0, %p1;
	add.s32 	%r20, %r42, %r43;
	setp.eq.s32 	%p16, %r20, 3;
	mov.f64 	%fd14, 0d0000000000000000;
	mov.f64 	%fd56, 0d4076800000000000;
	mov.f64 	%fd57, %fd14;
	@%p16 bra 	$L__BB2_43;
	cvta.to.global.u64 	%rd15, %rd5;
	ld.global.u32 	%r21, [%rd15];
	add.s32 	%r44, %r21, -1;
	setp.lt.u32 	%p17, %r44, 2;
	mov.f64 	%fd57, %fd56;
	@%p17 bra 	$L__BB2_43;
	add.s32 	%r45, %r21, -3;
	setp.gt.u32 	%p18, %r45, 12;
	@%p18 bra 	$L__BB2_26;
	setp.ne.s32 	%p45, %r20, 2;
	mov.f64 	%fd57, %fd56;
	@%p45 bra 	$L__BB2_43;
	ld.global.f64 	%fd27, [%rd1+4136];
	setp.eq.f64 	%p46, %fd5, 0d4056800000000000;
	setp.eq.f64 	%p47, %fd27, 0d4056800000000000;
	and.pred  	%p48, %p46, %p47;
	setp.ne.s32 	%p49, %r19, 0;
	and.pred  	%p50, %p48, %p49;
	mov.f64 	%fd57, 0d4066800000000000;
	@%p50 bra 	$L__BB2_43;
	ld.global.f64 	%fd30, [%rd1+4144];
	setp.eq.f64 	%p51, %fd5, 0d4056800000000000;
	setp.eq.f64 	%p52, %fd30, 0d4056800000000000;
	and.pred  	%p2, %p51, %p52;
	setp.ne.s32 	%p53, %r18, 0;
	and.pred  	%p54, %p2, %p53;
	@%p54 bra 	$L__BB2_43;
	setp.ne.s32 	%p55, %r17, 0;
	selp.f64 	%fd32, 0d4066800000000000, 0d4076800000000000, %p55;
	selp.f64 	%fd57, %fd32, 0d4076800000000000, %p2;
	bra.uni 	$L__BB2_43;
$L__BB2_26:
	add.s32 	%r46, %r21, -16;
	setp.gt.u32 	%p19, %r46, 58;
	@%p19 bra 	$L__BB2_28;
	setp.eq.s32 	%p44, %r20, 2;
	selp.f64 	%fd57, 0d4066800000000000, 0d4076800000000000, %p44;
	bra.uni 	$L__BB2_43;
$L__BB2_28:
	add.s32 	%r47, %r21, -75;
	setp.gt.u32 	%p20, %r47, 67;
	@%p20 bra 	$L__BB2_34;
	mov.pred 	%p56, 0;
	setp.eq.s32 	%p38, %r20, 0;
	mov.f64 	%fd57, %fd56;
	@%p38 bra 	$L__BB2_43;
	setp.ne.s32 	%p39, %r20, 1;
	@%p39 bra 	$L__BB2_32;
	mov.pred 	%p56, %p1;
$L__BB2_32:
	setp.eq.s32 	%p40, %r18, %r17;
	and.pred  	%p41, %p56, %p40;
	mov.f64 	%fd57, 0d4066800000000000;
	@%p41 bra 	$L__BB2_43;
	setp.eq.s32 	%p42, %r19, 0;
	setp.eq.s32 	%p43, %r20, 2;
	selp.f64 	%fd24, 0d4066800000000000, 0d4056800000000000, %p42;
	selp.f64 	%fd57, %fd24, 0d4076800000000000, %p43;
	bra.uni 	$L__BB2_43;
$L__BB2_34:
	add.s32 	%r48, %r21, -143;
	setp.gt.u32 	%p21, %r48, 24;
	@%p21 bra 	$L__BB2_36;
	setp.eq.s32 	%p35, %r19, 0;
	setp.ne.s32 	%p36, %r20, 2;
	selp.f64 	%fd21, 0d4076800000000000, 0d405E000000000000, %p36;
	selp.f64 	%fd57, 0d4076800000000000, %fd21, %p35;
	bra.uni 	$L__BB2_43;
$L__BB2_36:
	add.s32 	%r49, %r21, -168;
	setp.gt.u32 	%p22, %r49, 26;
	@%p22 bra 	$L__BB2_38;
	setp.eq.s32 	%p33, %r20, 2;
	setp.ne.s32 	%p34, %r19, 0;
	selp.f64 	%fd20, 0d404E000000000000, 0d4076800000000000, %p34;
	selp.f64 	%fd57, %fd20, 0d4076800000000000, %p33;
	bra.uni 	$L__BB2_43;
$L__BB2_38:
	add.s32 	%r50, %r21, -195;
	setp.gt.u32 	%p23, %r50, 35;
	@%p23 bra 	$L__BB2_42;
	mov.f64 	%fd57, 0d4056800000000000;
	setp.eq.s32 	%p24, %r20, 2;
	@%p24 bra 	$L__BB2_43;
	setp.ne.s32 	%p25, %r20, 1;
	@%p25 bra 	$L__BB2_45;
	setp.eq.s32 	%p26, %r18, %r17;
	setp.eq.s32 	%p27, %r17, %r19;
	or.pred  	%p28, %p26, %p27;
	setp.eq.s32 	%p29, %r18, %r19;
	or.pred  	%p30, %p28, %p29;
	mov.f64 	%fd57, 0d4066800000000000;
	@%p30 bra 	$L__BB2_43;
$L__BB2_42:
	mov.f64 	%fd57, %fd14;
$L__BB2_43:
	cvt.rzi.s32.f64 	%r51, %fd57;
	cvt.rn.f64.s32 	%fd33, %r51;
	ld.global.f64 	%fd34, [%rd1+32];
	div.rn.f64 	%fd35, %fd33, %fd34;
	cvt.rzi.s32.f64 	%r52, %fd35;
	mul.lo.s32 	%r53, %r1, 3;
	cvta.to.global.u64 	%rd16, %rd6;
	mul.wide.s32 	%rd17, %r53, 4;
	add.s64 	%rd18, %rd16, %rd17;
	st.global.u32 	[%rd18], %r52;
	add.f64 	%fd36, %fd3, %fd3;
	sub.f64 	%fd37, %fd4, %fd1;
	mul.f64 	%fd38, %fd36, %fd37;
	mul.f64 	%fd39, %fd3, %fd3;
	fma.rn.f64 	%fd40, %fd2, %fd2, %fd39;
	mul.f64 	%fd41, %fd40, 0dC010000000000000;
	mul.f64 	%fd42, %fd37, %fd37;
	ld.global.f64 	%fd43, [%rd1+8];
	mul.f64 	%fd44, %fd43, %fd43;
	sub.f64 	%fd45, %fd42, %fd44;
	mul.f64 	%fd46, %fd41, %fd45;
	fma.rn.f64 	%fd47, %fd38, %fd38, %fd46;
	sqrt.rn.f64 	%fd48, %fd47;
	sub.f64 	%fd49, %fd48, %fd38;
	add.f64 	%fd50, %fd40, %fd40;
	div.rn.f64 	%fd51, %fd49, %fd50;
	add.f64 	%fd52, %fd51, 0d4034000000000000;
	mul.f64 	%fd53, %fd2, %fd52;
	ld.global.f64 	%fd54, [%rd1+24];
	div.rn.f64 	%fd55, %fd53, %fd54;
	cvt.rzi.s32.f64 	%r54, %fd55;
	st.global.u32 	[%rd18+4], %r54;
	mul.lo.s32 	%r55, %r54, %r52;
	shl.b32 	%r56, %r55, 1;
	add.s32 	%r57, %r56, %r52;
	st.global.u32 	[%rd18+8], %r57;
$L__BB2_44:
	ret;
$L__BB2_45:
	setp.eq.s32 	%p31, %r18, %r17;
	setp.eq.s32 	%p32, %r17, %r19;
	selp.f64 	%fd19, 0d405E000000000000, 0d4076800000000000, %p32;
	selp.f64 	%fd57, %fd19, 0d4076800000000000, %p31;
	bra.uni 	$L__BB2_43;

}
	// .globl	_Z14FriedelFindingPiPdS0_S_S_S0_S0_S_
.visible .entry _Z14FriedelFindingPiPdS0_S_S_S0_S0_S_(
	.param .u64 .ptr .align 1 _Z14FriedelFindingPiPdS0_S_S_S0_S0_S__param_0,
	.param .u64 .ptr .align 1 _Z14FriedelFindingPiPdS0_S_S_S0_S0_S__param_1,
	.param .u64 .ptr .align 1 _Z14FriedelFindingPiPdS0_S_S_S0_S0_S__param_2,
	.param .u64 .ptr .align 1 _Z14FriedelFindingPiPdS0_S_S_S0_S0_S__param_3,
	.param .u64 .ptr .align 1 _Z14FriedelFindingPiPdS0_S_S_S0_S0_S__param_4,
	.param .u64 .ptr .align 1 _Z14FriedelFindingPiPdS0_S_S_S0_S0_S__param_5,
	.param .u64 .ptr .align 1 _Z14FriedelFindingPiPdS0_S_S_S0_S0_S__param_6,
	.param .u64 .ptr .align 1 _Z14FriedelFindingPiPdS0_S_S_S0_S0_S__param_7
)
{
	.local .align 8 .b8 	__local_depot3[8];
	.reg .b64 	%SP;
	.reg .b64 	%SPL;
	.reg .pred 	%p<92>;
	.reg .b32 	%r<142>;
	.reg .b64 	%rd<48>;
	.reg .b64 	%fd<722>;

	mov.u64 	%SPL, __local_depot3;
	cvta.local.u64 	%SP, %SPL;
	ld.param.u64 	%rd9, [_Z14FriedelFindingPiPdS0_S_S_S0_S0_S__param_0];
	ld.param.u64 	%rd14, [_Z14FriedelFindingPiPdS0_S_S_S0_S0_S__param_1];
	ld.param.u64 	%rd10, [_Z14FriedelFindingPiPdS0_S_S_S0_S0_S__param_2];
	ld.param.u64 	%rd15, [_Z14FriedelFindingPiPdS0_S_S_S0_S0_S__param_3];
	ld.param.u64 	%rd11, [_Z14FriedelFindingPiPdS0_S_S_S0_S0_S__param_4];
	ld.param.u64 	%rd16, [_Z14FriedelFindingPiPdS0_S_S_S0_S0_S__param_5];
	ld.param.u64 	%rd12, [_Z14FriedelFindingPiPdS0_S_S_S0_S0_S__param_6];
	cvta.to.global.u64 	%rd1, %rd16;
	cvta.to.global.u64 	%rd2, %rd14;
	cvta.to.global.u64 	%rd3, %rd15;
	mov.u32 	%r40, %ctaid.x;
	mov.u32 	%r41, %ntid.x;
	mov.u32 	%r42, %tid.x;
	mad.lo.s32 	%r1, %r40, %r41, %r42;
	ld.global.u32 	%r43, [%rd3+8];
	setp.ge.s32 	%p4, %r1, %r43;
	@%p4 bra 	$L__BB3_81;
	cvta.to.global.u64 	%rd17, %rd9;
	mul.wide.s32 	%rd18, %r1, 4;
	add.s64 	%rd19, %rd17, %rd18;
	ld.global.u32 	%r2, [%rd19];
	ld.global.u32 	%r140, [%rd3];
	setp.lt.s32 	%p5, %r140, 1;
	@%p5 bra 	$L__BB3_5;
	cvt.rn.f64.s32 	%fd1, %r2;
	mov.b32 	%r127, 0;
$L__BB3_3:
	mul.lo.s32 	%r45, %r127, 9;
	mul.wide.u32 	%rd20, %r45, 8;
	add.s64 	%rd4, %rd2, %rd20;
	ld.global.f64 	%fd160, [%rd4+32];
	setp.eq.f64 	%p6, %fd160, %fd1;
	@%p6 bra 	$L__BB3_6;
	add.s32 	%r127, %r127, 1;
	setp.ne.s32 	%p7, %r127, %r140;
	@%p7 bra 	$L__BB3_3;
$L__BB3_5:
	add.u64 	%rd21, %SP, 0;
	add.u64 	%rd22, %SPL, 0;
	st.local.v2.u32 	[%rd22], {%r2, %r140};
	mov.u64 	%rd23, $str;
	cvta.global.u64 	%rd24, %rd23;
	{ // callseq 33, 0
	.param .b64 param0;
	st.param.b64 	[param0], %rd24;
	.param .b64 param1;
	st.param.b64 	[param1], %rd21;
	.param .b32 retval0;
	call.uni (retval0), 
	vprintf, 
	(
	param0, 
	param1
	);
	ld.param.b32 	%r46, [retval0];
	} // callseq 33
	bra.uni 	$L__BB3_81;
$L__BB3_6:
	cvta.to.global.u64 	%rd25, %rd11;
	ld.global.u32 	%r48, [%rd25+8];
	setp.ne.s32 	%p8, %r48, 1;
	@%p8 bra 	$L__BB3_81;
	ld.global.f64 	%fd2, [%rd4+24];
	ld.global.f64 	%fd3, [%rd4];
	ld.global.f64 	%fd4, [%rd4+8];
	ld.global.f64 	%fd5, [%rd4+56];
	ld.global.f64 	%fd6, [%rd4+48];
	ld.global.f64 	%fd7, [%rd4+16];
	ld.global.f64 	%fd161, [%rd4+40];
	cvt.rzi.s32.f64 	%r6, %fd161;
	mul.wide.s32 	%rd26, %r6, 8;
	add.s64 	%rd27, %rd1, %rd26;
	ld.global.f64 	%fd8, [%rd27+40];
	ld.global.f64 	%fd9, [%rd1+8];
	ld.global.f64 	%fd10, [%rd1+16];
	ld.global.f64 	%fd11, [%rd1+4040];
	ld.global.f64 	%fd12, [%rd1+4064];
	setp.leu.f64 	%p9, %fd6, 0d4056800000000000;
	@%p9 bra 	$L__BB3_9;
	mov.f64 	%fd166, 0d4066800000000000;
	sub.f64 	%fd683, %fd166, %fd6;
	bra.uni 	$L__BB3_12;
$L__BB3_9:
	setp.geu.f64 	%p10, %fd6, 0dC056800000000000;
	@%p10 bra 	$L__BB3_11;
	abs.f64 	%fd164, %fd6;
	mov.f64 	%fd165, 0d4066800000000000;
	sub.f64 	%fd683, %fd165, %fd164;
	bra.uni 	$L__BB3_12;
$L__BB3_11:
	abs.f64 	%fd162, %fd6;
	mov.f64 	%fd163, 0d4056800000000000;
	sub.f64 	%fd683, %fd163, %fd162;
$L__BB3_12:
	mul.f64 	%fd17, %fd5, 0d3F91DF46A2529D3A;
	abs.f64 	%fd18, %fd17;
	setp.neu.f64 	%p11, %fd18, 0d7FF0000000000000;
	@%p11 bra 	$L__BB3_14;
	mov.f64 	%fd172, 0d0000000000000000;
	mul.rn.f64 	%fd685, %fd17, %fd172;
	mov.pred 	%p91, -1;
	bra.uni 	$L__BB3_17;
$L__BB3_14:
	mul.f64 	%fd167, %fd17, 0d3FE45F306DC9C883;
	cvt.rni.s32.f64 	%r128, %fd167;
	cvt.rn.f64.s32 	%fd168, %r128;
	fma.rn.f64 	%fd169, %fd168, 0dBFF921FB54442D18, %fd17;
	fma.rn.f64 	%fd170, %fd168, 0dBC91A62633145C00, %fd169;
	fma.rn.f64 	%fd685, %fd168, 0dB97B839A252049C0, %fd170;
	setp.ltu.f64 	%p12, %fd18, 0d41E0000000000000;
	@%p12 bra 	$L__BB3_16;
	{ // callseq 34, 0
	.param .b64 param0;
	st.param.f64 	[param0], %fd17;
	.param .align 16 .b8 retval0[16];
	call.uni (retval0), 
	__internal_trig_reduction_slowpathd, 
	(
	param0
	);
	ld.param.f64 	%fd685, [retval0];
	ld.param.b32 	%r128, [retval0+8];
	} // callseq 34
$L__BB3_16:
	and.b32  	%r50, %r128, 1;
	setp.eq.b32 	%p13, %r50, 1;
	not.pred 	%p91, %p13;
$L__BB3_17:
	mul.f64 	%fd173, %fd685, %fd685;
	fma.rn.f64 	%fd174, %fd173, 0d3EE48DAC2799BCB9, 0dBEF9757C5B27EBB1;
	fma.rn.f64 	%fd175, %fd174, %fd173, 0d3F0980E90FD91E04;
	fma.rn.f64 	%fd176, %fd175, %fd173, 0dBEFAE2B0417D7E1D;
	fma.rn.f64 	%fd177, %fd176, %fd173, 0d3F119F5341BFBA57;
	fma.rn.f64 	%fd178, %fd177, %fd173, 0d3F15E791A00F6919;
	fma.rn.f64 	%fd179, %fd178, %fd173, 0d3F2FF2E7FADEC73A;
	fma.rn.f64 	%fd180, %fd179, %fd173, 0d3F434BC1B206DA62;
	fma.rn.f64 	%fd181, %fd180, %fd173, 0d3F57DB18EF2F83F9;
	fma.rn.f64 	%fd182, %fd181, %fd173, 0d3F6D6D2E7AE49FBC;
	fma.rn.f64 	%fd183, %fd182, %fd173, 0d3F8226E3A816A776;
	fma.rn.f64 	%fd184, %fd183, %fd173, 0d3F9664F485D25660;
	fma.rn.f64 	%fd185, %fd184, %fd173, 0d3FABA1BA1BABF31D;
	fma.rn.f64 	%fd186, %fd185, %fd173, 0d3FC11111111105D2;
	fma.rn.f64 	%fd187, %fd186, %fd173, 0d3FD555555555555E;
	mul.f64 	%fd24, %fd173, %fd187;
	fma.rn.f64 	%fd686, %fd24, %fd685, %fd685;
	@%p91 bra 	$L__BB3_19;
	sub.f64 	%fd188, %fd686, %fd685;
	neg.f64 	%fd189, %fd188;
	fma.rn.f64 	%fd190, %fd24, %fd685, %fd189;
	rcp.approx.ftz.f64 	%fd191, %fd686;
	neg.f64 	%fd192, %fd686;
	fma.rn.f64 	%fd193, %fd192, %fd191, 0d3FF0000000000000;
	fma.rn.f64 	%fd194, %fd193, %fd193, %fd193;
	fma.rn.f64 	%fd195, %fd194, %fd191, %fd191;
	neg.f64 	%fd196, %fd195;
	fma.rn.f64 	%fd197, %fd686, %fd196, 0d3FF0000000000000;
	fma.rn.f64 	%fd198, %fd196, %fd190, %fd197;
	fma.rn.f64 	%fd686, %fd198, %fd196, %fd196;
$L__BB3_19:
	mul.f64 	%fd28, %fd9, %fd686;
	mul.f64 	%fd29, %fd683, 0d3F91DF46A2529D3A;
	abs.f64 	%fd30, %fd29;
	setp.neu.f64 	%p15, %fd30, 0d7FF0000000000000;
	@%p15 bra 	$L__BB3_21;
	mov.f64 	%fd204, 0d0000000000000000;
	mul.rn.f64 	%fd687, %fd29, %fd204;
	mov.b32 	%r129, 0;
	bra.uni 	$L__BB3_23;
$L__BB3_21:
	mul.f64 	%fd199, %fd29, 0d3FE45F306DC9C883;
	cvt.rni.s32.f64 	%r129, %fd199;
	cvt.rn.f64.s32 	%fd200, %r129;
	fma.rn.f64 	%fd201, %fd200, 0dBFF921FB54442D18, %fd29;
	fma.rn.f64 	%fd202, %fd200, 0dBC91A62633145C00, %fd201;
	fma.rn.f64 	%fd687, %fd200, 0dB97B839A252049C0, %fd202;
	setp.ltu.f64 	%p16, %fd30, 0d41E0000000000000;
	@%p16 bra 	$L__BB3_23;
	{ // callseq 35, 0
	.param .b64 param0;
	st.param.f64 	[param0], %fd29;
	.param .align 16 .b8 retval0[16];
	call.uni (retval0), 
	__internal_trig_reduction_slowpathd, 
	(
	param0
	);
	ld.param.f64 	%fd687, [retval0];
	ld.param.b32 	%r129, [retval0+8];
	} // callseq 35
$L__BB3_23:
	shl.b32 	%r53, %r129, 6;
	cvt.u64.u32 	%rd28, %r53;
	and.b64  	%rd29, %rd28, 64;
	mov.u64 	%rd30, __cudart_sin_cos_coeffs;
	add.s64 	%rd31, %rd30, %rd29;
	mul.rn.f64 	%fd205, %fd687, %fd687;
	and.b32  	%r54, %r129, 1;
	setp.eq.b32 	%p17, %r54, 1;
	selp.f64 	%fd206, 0dBDA8FF8320FD8164, 0d3DE5DB65F9785EBA, %p17;
	ld.global.nc.v2.f64 	{%fd207, %fd208}, [%rd31];
	fma.rn.f64 	%fd209, %fd206, %fd205, %fd207;
	fma.rn.f64 	%fd210, %fd209, %fd205, %fd208;
	ld.global.nc.v2.f64 	{%fd211, %fd212}, [%rd31+16];
	fma.rn.f64 	%fd213, %fd210, %fd205, %fd211;
	fma.rn.f64 	%fd214, %fd213, %fd205, %fd212;
	ld.global.nc.v2.f64 	{%fd215, %fd216}, [%rd31+32];
	fma.rn.f64 	%fd217, %fd214, %fd205, %fd215;
	fma.rn.f64 	%fd218, %fd217, %fd205, %fd216;
	fma.rn.f64 	%fd219, %fd218, %fd687, %fd687;
	fma.rn.f64 	%fd220, %fd218, %fd205, 0d3FF0000000000000;
	selp.f64 	%fd221, %fd220, %fd219, %p17;
	and.b32  	%r55, %r129, 2;
	setp.eq.s32 	%p18, %r55, 0;
	mov.f64 	%fd222, 0d0000000000000000;
	sub.f64 	%fd223, %fd222, %fd221;
	selp.f64 	%fd224, %fd221, %fd223, %p18;
	add.f64 	%fd225, %fd28, %fd28;
	fma.rn.f64 	%fd35, %fd225, %fd224, %fd10;
	div.rn.f64 	%fd226, %fd35, %fd8;
	mov.f64 	%fd227, 0d3FF0000000000000;
	sub.f64 	%fd36, %fd227, %fd226;
	{
	.reg .b32 %temp; 
	mov.b64 	{%temp, %r13}, %fd36;
	}
	abs.f64 	%fd37, %fd36;
	{
	.reg .b32 %temp; 
	mov.b64 	{%temp, %r56}, %fd37;
	}
	setp.gt.s32 	%p19, %r56, 1071801957;
	@%p19 bra 	$L__BB3_27;
	mul.f64 	%fd268, %fd36, %fd36;
	fma.rn.f64 	%fd269, %fd268, 0d3FB0066BDC1895E9, 0dBFB3823B180754AF;
	fma.rn.f64 	%fd270, %fd269, %fd268, 0d3FB11E52CC2F79AE;
	fma.rn.f64 	%fd271, %fd270, %fd268, 0dBF924EAF3526861B;
	fma.rn.f64 	%fd272, %fd271, %fd268, 0d3F91DF02A31E6CB7;
	fma.rn.f64 	%fd273, %fd272, %fd268, 0d3F847D18B0EEC6CC;
	fma.rn.f64 	%fd274, %fd273, %fd268, 0d3F8D0AF961BA53B0;
	fma.rn.f64 	%fd275, %fd274, %fd268, 0d3F91BF7734CF1C48;
	fma.rn.f64 	%fd276, %fd275, %fd268, 0d3F96E91483144EF7;
	fma.rn.f64 	%fd277, %fd276, %fd268, 0d3F9F1C6E0A4F9F81;
	fma.rn.f64 	%fd278, %fd277, %fd268, 0d3FA6DB6DC27FA92B;
	fma.rn.f64 	%fd279, %fd278, %fd268, 0d3FB333333320F91B;
	fma.rn.f64 	%fd280, %fd279, %fd268, 0d3FC5555555555F4D;
	mul.f64 	%fd281, %fd268, %fd280;
	fma.rn.f64 	%fd38, %fd281, %fd37, %fd37;
	setp.gt.s32 	%p23, %r13, -1;
	@%p23 bra 	$L__BB3_26;
	mov.f64 	%fd286, 0d3C91A62633145C07;
	add.rn.f64 	%fd287, %fd38, %fd286;
	mov.f64 	%fd288, 0d3FF921FB54442D18;
	add.rn.f64 	%fd688, %fd288, %fd287;
	bra.uni 	$L__BB3_28;
$L__BB3_26:
	mov.f64 	%fd282, 0dBC91A62633145C07;
	add.rn.f64 	%fd283, %fd38, %fd282;
	neg.f64 	%fd284, %fd283;
	mov.f64 	%fd285, 0d3FF921FB54442D18;
	add.rn.f64 	%fd688, %fd285, %fd284;
	bra.uni 	$L__BB3_28;
$L__BB3_27:
	mov.f64 	%fd228, 0d3FF0000000000000;
	sub.f64 	%fd229, %fd228, %fd37;
	{
	.reg .b32 %temp; 
	mov.b64 	{%r57, %temp}, %fd229;
	}
	{
	.reg .b32 %temp; 
	mov.b64 	{%temp, %r58}, %fd229;
	}
	add.s32 	%r59, %r58, -1048576;
	mov.b64 	%fd230, {%r57, %r59};
	rsqrt.approx.ftz.f64 	%fd231, %fd230;
	{
	.reg .b32 %temp; 
	mov.b64 	{%r60, %temp}, %fd231;
	}
	{
	.reg .b32 %temp; 
	mov.b64 	{%temp, %r61}, %fd231;
	}
	add.s32 	%r62, %r61, -1048576;
	mov.b64 	%fd232, {%r60, %r62};
	mul.f64 	%fd233, %fd230, %fd231;
	neg.f64 	%fd234, %fd233;
	fma.rn.f64 	%fd235, %fd233, %fd234, %fd230;
	fma.rn.f64 	%fd236, %fd235, %fd232, %fd233;
	neg.f64 	%fd237, %fd236;
	fma.rn.f64 	%fd238, %fd231, %fd237, 0d3FF0000000000000;
	fma.rn.f64 	%fd239, %fd238, %fd232, %fd232;
	fma.rn.f64 	%fd240, %fd236, %fd237, %fd230;
	fma.rn.f64 	%fd241, %fd240, %fd239, %fd236;
	{
	.reg .b32 %temp; 
	mov.b64 	{%r63, %temp}, %fd241;
	}
	{
	.reg .b32 %temp; 
	mov.b64 	{%temp, %r64}, %fd241;
	}
	add.s32 	%r65, %r64, 1048576;
	mov.b64 	%fd242, {%r63, %r65};
	fma.rn.f64 	%fd243, %fd229, 0d3EC715B371155F70, 0dBEBAC2FE66FAAC4B;
	fma.rn.f64 	%fd244, %fd243, %fd229, 0d3ED9A9B88EFCD9B8;
	fma.rn.f64 	%fd245, %fd244, %fd229, 0d3EDD0F40A8A0C4C3;
	fma.rn.f64 	%fd246, %fd245, %fd229, 0d3EF46D4CFA9E0E1F;
	fma.rn.f64 	%fd247, %fd246, %fd229, 0d3F079C168D1E2422;
	fma.rn.f64 	%fd248, %fd247, %fd229, 0d3F1C9A88C3BCA540;
	fma.rn.f64 	%fd249, %fd248, %fd229, 0d3F31C4E64BD476DF;
	fma.rn.f64 	%fd250, %fd249, %fd229, 0d3F46E8BA60009C8F;
	fma.rn.f64 	%fd251, %fd250, %fd229, 0d3F5F1C71C62B05A2;
	fma.rn.f64 	%fd252, %fd251, %fd229, 0d3F76DB6DB6DC9F2C;
	fma.rn.f64 	%fd253, %fd252, %fd229, 0d3F9333333333329C;
	fma.rn.f64 	%fd254, %fd253, %fd229, 0d3FB5555555555555;
	setp.lt.s32 	%p20, %r58, 1;
	mov.f64 	%fd255, 0d0000000000000000;
	mul.rn.f64 	%fd256, %fd37, %fd255;
	mul.f64 	%fd257, %fd229, %fd254;
	fma.rn.f64 	%fd258, %fd257, %fd242, %fd242;
	selp.f64 	%fd259, %fd256, %fd258, %p20;
	setp.lt.s32 	%p21, %r58, 0;
	mov.f64 	%fd260, 0d7FF0000000000000;
	mul.rn.f64 	%fd261, %fd259, %fd260;
	selp.f64 	%fd262, %fd261, %fd259, %p21;
	setp.lt.s32 	%p22, %r13, 0;
	mov.f64 	%fd263, 0dBCA1A62633145C07;
	add.rn.f64 	%fd264, %fd262, %fd263;
	neg.f64 	%fd265, %fd264;
	mov.f64 	%fd266, 0d400921FB54442D18;
	add.rn.f64 	%fd267, %fd266, %fd265;
	selp.f64 	%fd688, %fd267, %fd262, %p22;
$L__BB3_28:
	fma.rn.f64 	%fd43, %fd688, 0d404CA5DC1A63C1F5, 0d3FF0000000000000;
	div.rn.f64 	%fd289, %fd9, %fd8;
	mov.f64 	%fd290, 0d3FF0000000000000;
	sub.f64 	%fd44, %fd290, %fd289;
	{
	.reg .b32 %temp; 
	mov.b64 	{%temp, %r14}, %fd44;
	}
	abs.f64 	%fd45, %fd44;
	{
	.reg .b32 %temp; 
	mov.b64 	{%temp, %r66}, %fd45;
	}
	setp.gt.s32 	%p24, %r66, 1071801957;
	@%p24 bra 	$L__BB3_32;
	mul.f64 	%fd331, %fd44, %fd44;
	fma.rn.f64 	%fd332, %fd331, 0d3FB0066BDC1895E9, 0dBFB3823B180754AF;
	fma.rn.f64 	%fd333, %fd332, %fd331, 0d3FB11E52CC2F79AE;
	fma.rn.f64 	%fd334, %fd333, %fd331, 0dBF924EAF3526861B;
	fma.rn.f64 	%fd335, %fd334, %fd331, 0d3F91DF02A31E6CB7;
	fma.rn.f64 	%fd336, %fd335, %fd331, 0d3F847D18B0EEC6CC;
	fma.rn.f64 	%fd337, %fd336, %fd331, 0d3F8D0AF961BA53B0;
	fma.rn.f64 	%fd338, %fd337, %fd331, 0d3F91BF7734CF1C48;
	fma.rn.f64 	%fd339, %fd338, %fd331, 0d3F96E91483144EF7;
	fma.rn.f64 	%fd340, %fd339, %fd331, 0d3F9F1C6E0A4F9F81;
	fma.rn.f64 	%fd341, %fd340, %fd331, 0d3FA6DB6DC27FA92B;
	fma.rn.f64 	%fd342, %fd341, %fd331, 0d3FB333333320F91B;
	fma.rn.f64 	%fd343, %fd342, %fd331, 0d3FC5555555555F4D;
	mul.f64 	%fd344, %fd331, %fd343;
	fma.rn.f64 	%fd46, %fd344, %fd45, %fd45;
	setp.gt.s32 	%p28, %r14, -1;
	@%p28 bra 	$L__BB3_31;
	mov.f64 	%fd349, 0d3C91A62633145C07;
	add.rn.f64 	%fd350, %fd46, %fd349;
	mov.f64 	%fd351, 0d3FF921FB54442D18;
	add.rn.f64 	%fd689, %fd351, %fd350;
	bra.uni 	$L__BB3_33;
$L__BB3_31:
	mov.f64 	%fd345, 0dBC91A62633145C07;
	add.rn.f64 	%fd346, %fd46, %fd345;
	neg.f64 	%fd347, %fd346;
	mov.f64 	%fd348, 0d3FF921FB54442D18;
	add.rn.f64 	%fd689, %fd348, %fd347;
	bra.uni 	$L__BB3_33;
$L__BB3_32:
	mov.f64 	%fd291, 0d3FF0000000000000;
	sub.f64 	%fd292, %fd291, %fd45;
	{
	.reg .b32 %temp; 
	mov.b64 	{%r67, %temp}, %fd292;
	}
	{
	.reg .b32 %temp; 
	mov.b64 	{%temp, %r68}, %fd292;
	}
	add.s32 	%r69, %r68, -1048576;
	mov.b64 	%fd293, {%r67, %r69};
	rsqrt.approx.ftz.f64 	%fd294, %fd293;
	{
	.reg .b32 %temp; 
	mov.b64 	{%r70, %temp}, %fd294;
	}
	{
	.reg .b32 %temp; 
	mov.b64 	{%temp, %r71}, %fd294;
	}
	add.s32 	%r72, %r71, -1048576;
	mov.b64 	%fd295, {%r70, %r72};
	mul.f64 	%fd296, %fd293, %fd294;
	neg.f64 	%fd297, %fd296;
	fma.rn.f64 	%fd298, %fd296, %fd297, %fd293;
	fma.rn.f64 	%fd299, %fd298, %fd295, %fd296;
	neg.f64 	%fd300, %fd299;
	fma.rn.f64 	%fd301, %fd294, %fd300, 0d3FF0000000000000;
	fma.rn.f64 	%fd302, %fd301, %fd295, %fd295;
	fma.rn.f64 	%fd303, %fd299, %fd300, %fd293;
	fma.rn.f64 	%fd304, %fd303, %fd302, %fd299;
	{
	.reg .b32 %temp; 
	mov.b64 	{%r73, %temp}, %fd304;
	}
	{
	.reg .b32 %temp; 
	mov.b64 	{%temp, %r74}, %fd304;
	}
	add.s32 	%r75, %r74, 1048576;
	mov.b64 	%fd305, {%r73, %r75};
	fma.rn.f64 	%fd306, %fd292, 0d3EC715B371155F70, 0dBEBAC2FE66FAAC4B;
	fma.rn.f64 	%fd307, %fd306, %fd292, 0d3ED9A9B88EFCD9B8;
	fma.rn.f64 	%fd308, %fd307, %fd292, 0d3EDD0F40A8A0C4C3;
	fma.rn.f64 	%fd309, %fd308, %fd292, 0d3EF46D4CFA9E0E1F;
	fma.rn.f64 	%fd310, %fd309, %fd292, 0d3F079C168D1E2422;
	fma.rn.f64 	%fd311, %fd310, %fd292, 0d3F1C9A88C3BCA540;
	fma.rn.f64 	%fd312, %fd311, %fd292, 0d3F31C4E64BD476DF;
	fma.rn.f64 	%fd313, %fd312, %fd292, 0d3F46E8BA60009C8F;
	fma.rn.f64 	%fd314, %fd313, %fd292, 0d3F5F1C71C62B05A2;
	fma.rn.f64 	%fd315, %fd314, %fd292, 0d3F76DB6DB6DC9F2C;
	fma.rn.f64 	%fd316, %fd315, %fd292, 0d3F9333333333329C;
	fma.rn.f64 	%fd317, %fd316, %fd292, 0d3FB5555555555555;
	setp.lt.s32 	%p25, %r68, 1;
	mov.f64 	%fd318, 0d0000000000000000;
	mul.rn.f64 	%fd319, %fd45, %fd318;
	mul.f64 	%fd320, %fd292, %fd317;
	fma.rn.f64 	%fd321, %fd320, %fd305, %fd305;
	selp.f64 	%fd322, %fd319, %fd321, %p25;
	setp.lt.s32 	%p26, %r68, 0;
	mov.f64 	%fd323, 0d7FF0000000000000;
	mul.rn.f64 	%fd324, %fd322, %fd323;
	selp.f64 	%fd325, %fd324, %fd322, %p26;
	setp.lt.s32 	%p27, %r14, 0;
	mov.f64 	%fd326, 0dBCA1A62633145C07;
	add.rn.f64 	%fd327, %fd325, %fd326;
	neg.f64 	%fd328, %fd327;
	mov.f64 	%fd329, 0d400921FB54442D18;
	add.rn.f64 	%fd330, %fd329, %fd328;
	selp.f64 	%fd689, %fd330, %fd325, %p27;
$L__BB3_33:
	fma.rn.f64 	%fd51, %fd689, 0d404CA5DC1A63C1F5, 0d3FF0000000000000;
	setp.ltu.f64 	%p29, %fd6, %fd43;
	mov.f64 	%fd352, 0d4056800000000000;
	sub.f64 	%fd353, %fd352, %fd51;
	setp.gtu.f64 	%p30, %fd6, %fd353;
	or.pred  	%p31, %p29, %p30;
	@%p31 bra 	$L__BB3_35;
	add.f64 	%fd700, %fd3, %fd9;
	sub.f64 	%fd699, %fd3, %fd9;
	mul.f64 	%fd383, %fd35, 0d3FE0000000000000;
	add.f64 	%fd691, %fd4, %fd383;
	sub.f64 	%fd690, %fd4, %fd383;
	mov.f64 	%fd694, 0dBFF0000000000000;
	mov.b32 	%r132, 1;
	bra.uni 	$L__BB3_39;
$L__BB3_35:
	add.f64 	%fd57, %fd51, 0d4056800000000000;
	setp.ge.f64 	%p32, %fd6, %fd57;
	mov.f64 	%fd354, 0d4066800000000000;
	sub.f64 	%fd58, %fd354, %fd43;
	setp.le.f64 	%p33, %fd6, %fd58;
	and.pred  	%p34, %p33, %p32;
	mov.b32 	%r132, -1;
	@%p34 bra 	$L__BB3_37;
	add.f64 	%fd59, %fd51, 0dC056800000000000;
	setp.ltu.f64 	%p35, %fd6, %fd59;
	neg.f64 	%fd60, %fd43;
	setp.gtu.f64 	%p36, %fd6, %fd60;
	mov.b32 	%r132, 1;
	or.pred  	%p37, %p36, %p35;
	@%p37 bra 	$L__BB3_38;
$L__BB3_37:
	add.f64 	%fd700, %fd3, %fd9;
	sub.f64 	%fd699, %fd3, %fd9;
	mul.f64 	%fd371, %fd35, 0d3FE0000000000000;
	add.f64 	%fd372, %fd4, %fd371;
	sub.f64 	%fd373, %fd4, %fd371;
	cvt.rn.f64.s32 	%fd374, %r132;
	mul.f64 	%fd375, %fd8, %fd8;
	mul.f64 	%fd376, %fd373, %fd373;
	sub.f64 	%fd377, %fd375, %fd376;
	sqrt.rn.f64 	%fd378, %fd377;
	mul.f64 	%fd697, %fd378, %fd374;
	mul.f64 	%fd379, %fd372, %fd372;
	sub.f64 	%fd380, %fd375, %fd379;
	sqrt.rn.f64 	%fd381, %fd380;
	mul.f64 	%fd698, %fd381, %fd374;
	bra.uni 	$L__BB3_40;
$L__BB3_38:
	add.f64 	%fd65, %fd43, 0dC066800000000000;
	setp.ltu.f64 	%p38, %fd6, %fd65;
	mov.f64 	%fd356, 0dC056800000000000;
	sub.f64 	%fd357, %fd356, %fd51;
	setp.gtu.f64 	%p39, %fd6, %fd357;
	add.f64 	%fd700, %fd3, %fd9;
	sub.f64 	%fd699, %fd3, %fd9;
	mul.f64 	%fd358, %fd35, 0d3FE0000000000000;
	add.f64 	%fd691, %fd4, %fd358;
	sub.f64 	%fd690, %fd4, %fd358;
	mov.f64 	%fd694, 0d3FF0000000000000;
	mov.b32 	%r132, -1;
	or.pred  	%p40, %p38, %p39;
	@%p40 bra 	$L__BB3_41;
$L__BB3_39:
	mul.f64 	%fd384, %fd8, %fd8;
	mul.f64 	%fd385, %fd691, %fd691;
	sub.f64 	%fd386, %fd384, %fd385;
	sqrt.rn.f64 	%fd387, %fd386;
	mul.f64 	%fd697, %fd387, %fd694;
	mul.f64 	%fd388, %fd690, %fd690;
	sub.f64 	%fd389, %fd384, %fd388;
	sqrt.rn.f64 	%fd390, %fd389;
	mul.f64 	%fd698, %fd390, %fd694;
$L__BB3_40:
	min.f64 	%fd700, %fd700, %fd697;
	max.f64 	%fd699, %fd699, %fd698;
	cvt.rn.f64.s32 	%fd701, %r132;
	bra.uni 	$L__BB3_45;
$L__BB3_41:
	setp.gt.f64 	%p41, %fd6, %fd60;
	setp.lt.f64 	%p42, %fd6, %fd43;
	and.pred  	%p43, %p41, %p42;
	mov.f64 	%fd701, 0d3FF0000000000000;
	@%p43 bra 	$L__BB3_45;
	setp.lt.f64 	%p44, %fd6, %fd65;
	setp.gt.f64 	%p45, %fd6, %fd58;
	or.pred  	%p46, %p44, %p45;
	mov.f64 	%fd701, 0dBFF0000000000000;
	@%p46 bra 	$L__BB3_45;
	setp.gt.f64 	%p47, %fd6, %fd353;
	setp.lt.f64 	%p48, %fd6, %fd57;
	and.pred  	%p49, %p47, %p48;
	mov.f64 	%fd702, 0dBFF0000000000000;
	@%p49 bra 	$L__BB3_46;
	setp.gt.f64 	%p50, %fd6, %fd357;
	setp.lt.f64 	%p51, %fd6, %fd59;
	mov.f64 	%fd702, 0d3FF0000000000000;
	mov.f64 	%fd699, 0d0000000000000000;
	and.pred  	%p52, %p50, %p51;
	mov.f64 	%fd700, %fd699;
	mov.f64 	%fd701, %fd699;
	@%p52 bra 	$L__BB3_46;
$L__BB3_45:
	mul.f64 	%fd391, %fd8, %fd8;
	mul.f64 	%fd392, %fd699, %fd699;
	sub.f64 	%fd393, %fd391, %fd392;
	sqrt.rn.f64 	%fd394, %fd393;
	mul.f64 	%fd690, %fd701, %fd394;
	mul.f64 	%fd395, %fd700, %fd700;
	sub.f64 	%fd396, %fd391, %fd395;
	sqrt.rn.f64 	%fd397, %fd396;
	mul.f64 	%fd691, %fd701, %fd397;
	bra.uni 	$L__BB3_47;
$L__BB3_46:
	mul.f64 	%fd364, %fd8, %fd8;
	mul.f64 	%fd365, %fd690, %fd690;
	sub.f64 	%fd366, %fd364, %fd365;
	sqrt.rn.f64 	%fd367, %fd366;
	mul.f64 	%fd699, %fd367, %fd702;
	mul.f64 	%fd368, %fd691, %fd691;
	sub.f64 	%fd369, %fd364, %fd368;
	sqrt.rn.f64 	%fd370, %fd369;
	mul.f64 	%fd700, %fd370, %fd702;
$L__BB3_47:
	sub.f64 	%fd398, %fd3, %fd699;
	sub.f64 	%fd399, %fd4, %fd690;
	sub.f64 	%fd400, %fd699, %fd398;
	sub.f64 	%fd401, %fd399, %fd690;
	add.f64 	%fd97, %fd3, %fd400;
	sub.f64 	%fd402, %fd401, %fd4;
	mul.f64 	%fd403, %fd402, %fd402;
	fma.rn.f64 	%fd404, %fd97, %fd97, %fd403;
	sqrt.rn.f64 	%fd405, %fd404;
	div.rn.f64 	%fd98, %fd402, %fd405;
	{
	.reg .b32 %temp; 
	mov.b64 	{%temp, %r18}, %fd98;
	}
	abs.f64 	%fd99, %fd98;
	{
	.reg .b32 %temp; 
	mov.b64 	{%temp, %r80}, %fd99;
	}
	setp.gt.s32 	%p53, %r80, 1071801957;
	@%p53 bra 	$L__BB3_51;
	mul.f64 	%fd446, %fd98, %fd98;
	fma.rn.f64 	%fd447, %fd446, 0d3FB0066BDC1895E9, 0dBFB3823B180754AF;
	fma.rn.f64 	%fd448, %fd447, %fd446, 0d3FB11E52CC2F79AE;
	fma.rn.f64 	%fd449, %fd448, %fd446, 0dBF924EAF3526861B;
	fma.rn.f64 	%fd450, %fd449, %fd446, 0d3F91DF02A31E6CB7;
	fma.rn.f64 	%fd451, %fd450, %fd446, 0d3F847D18B0EEC6CC;
	fma.rn.f64 	%fd452, %fd451, %fd446, 0d3F8D0AF961BA53B0;
	fma.rn.f64 	%fd453, %fd452, %fd446, 0d3F91BF7734CF1C48;
	fma.rn.f64 	%fd454, %fd453, %fd446, 0d3F96E91483144EF7;
	fma.rn.f64 	%fd455, %fd454, %fd446, 0d3F9F1C6E0A4F9F81;
	fma.rn.f64 	%fd456, %fd455, %fd446, 0d3FA6DB6DC27FA92B;
	fma.rn.f64 	%fd457, %fd456, %fd446, 0d3FB333333320F91B;
	fma.rn.f64 	%fd458, %fd457, %fd446, 0d3FC5555555555F4D;
	mul.f64 	%fd459, %fd446, %fd458;
	fma.rn.f64 	%fd100, %fd459, %fd99, %fd99;
	setp.gt.s32 	%p57, %r18, -1;
	@%p57 bra 	$L__BB3_50;
	mov.f64 	%fd464, 0d3C91A62633145C07;
	add.rn.f64 	%fd465, %fd100, %fd464;
	mov.f64 	%fd466, 0d3FF921FB54442D18;
	add.rn.f64 	%fd707, %fd466, %fd465;
	bra.uni 	$L__BB3_52;
$L__BB3_50:
	mov.f64 	%fd460, 0dBC91A62633145C07;
	add.rn.f64 	%fd461, %fd100, %fd460;
	neg.f64 	%fd462, %fd461;
	mov.f64 	%fd463, 0d3FF921FB54442D18;
	add.rn.f64 	%fd707, %fd463, %fd462;
	bra.uni 	$L__BB3_52;
$L__BB3_51:
	mov.f64 	%fd406, 0d3FF0000000000000;
	sub.f64 	%fd407, %fd406, %fd99;
	{
	.reg .b32 %temp; 
	mov.b64 	{%r81, %temp}, %fd407;
	}
	{
	.reg .b32 %temp; 
	mov.b64 	{%temp, %r82}, %fd407;
	}
	add.s32 	%r83, %r82, -1048576;
	mov.b64 	%fd408, {%r81, %r83};
	rsqrt.approx.ftz.f64 	%fd409, %fd408;
	{
	.reg .b32 %temp; 
	mov.b64 	{%r84, %temp}, %fd409;
	}
	{
	.reg .b32 %temp; 
	mov.b64 	{%temp, %r85}, %fd409;
	}
	add.s32 	%r86, %r85, -1048576;
	mov.b64 	%fd410, {%r84, %r86};
	mul.f64 	%fd411, %fd408, %fd409;
	neg.f64 	%fd412, %fd411;
	fma.rn.f64 	%fd413, %fd411, %fd412, %fd408;
	fma.rn.f64 	%fd414, %fd413, %fd410, %fd411;
	neg.f64 	%fd415, %fd414;
	fma.rn.f64 	%fd416, %fd409, %fd415, 0d3FF0000000000000;
	fma.rn.f64 	%fd417, %fd416, %fd410, %fd410;
	fma.rn.f64 	%fd418, %fd414, %fd415, %fd408;
	fma.rn.f64 	%fd419, %fd418, %fd417, %fd414;
	{
	.reg .b32 %temp; 
	mov.b64 	{%r87, %temp}, %fd419;
	}
	{
	.reg .b32 %temp; 
	mov.b64 	{%temp, %r88}, %fd419;
	}
	add.s32 	%r89, %r88, 1048576;
	mov.b64 	%fd420, {%r87, %r89};
	fma.rn.f64 	%fd421, %fd407, 0d3EC715B371155F70, 0dBEBAC2FE66FAAC4B;
	fma.rn.f64 	%fd422, %fd421, %fd407, 0d3ED9A9B88EFCD9B8;
	fma.rn.f64 	%fd423, %fd422, %fd407, 0d3EDD0F40A8A0C4C3;
	fma.rn.f64 	%fd424, %fd423, %fd407, 0d3EF46D4CFA9E0E1F;
	fma.rn.f64 	%fd425, %fd424, %fd407, 0d3F079C168D1E2422;
	fma.rn.f64 	%fd426, %fd425, %fd407, 0d3F1C9A88C3BCA540;
	fma.rn.f64 	%fd427, %fd426, %fd407, 0d3F31C4E64BD476DF;
	fma.rn.f64 	%fd428, %fd427, %fd407, 0d3F46E8BA60009C8F;
	fma.rn.f64 	%fd429, %fd428, %fd407, 0d3F5F1C71C62B05A2;
	fma.rn.f64 	%fd430, %fd429, %fd407, 0d3F76DB6DB6DC9F2C;
	fma.rn.f64 	%fd431, %fd430, %fd407, 0d3F9333333333329C;
	fma.rn.f64 	%fd432, %fd431, %fd407, 0d3FB5555555555555;
	setp.lt.s32 	%p54, %r82, 1;
	mov.f64 	%fd433, 0d0000000000000000;
	mul.rn.f64 	%fd434, %fd99, %fd433;
	mul.f64 	%fd435, %fd407, %fd432;
	fma.rn.f64 	%fd436, %fd435, %fd420, %fd420;
	selp.f64 	%fd437, %fd434, %fd436, %p54;
	setp.lt.s32 	%p55, %r82, 0;
	mov.f64 	%fd438, 0d7FF0000000000000;
	mul.rn.f64 	%fd439, %fd437, %fd438;
	selp.f64 	%fd440, %fd439, %fd437, %p55;
	setp.lt.s32 	%p56, %r18, 0;
	mov.f64 	%fd441, 0dBCA1A62633145C07;
	add.rn.f64 	%fd442, %fd440, %fd441;
	neg.f64 	%fd443, %fd442;
	mov.f64 	%fd444, 0d400921FB54442D18;
	add.rn.f64 	%fd445, %fd444, %fd443;
	selp.f64 	%fd707, %fd445, %fd440, %p56;
$L__BB3_52:
	mul.f64 	%fd467, %fd707, 0d404CA5DC1A63C1F5;
	setp.gt.f64 	%p58, %fd97, 0d0000000000000000;
	neg.f64 	%fd468, %fd467;
	selp.f64 	%fd105, %fd468, %fd467, %p58;
	sub.f64 	%fd469, %fd3, %fd700;
	sub.f64 	%fd470, %fd700, %fd469;
	add.f64 	%fd106, %fd3, %fd470;
	sub.f64 	%fd471, %fd4, %fd691;
	sub.f64 	%fd472, %fd471, %fd691;
	sub.f64 	%fd473, %fd472, %fd4;
	mul.f64 	%fd474, %fd473, %fd473;
	fma.rn.f64 	%fd475, %fd106, %fd106, %fd474;
	sqrt.rn.f64 	%fd476, %fd475;
	div.rn.f64 	%fd107, %fd473, %fd476;
	{
	.reg .b32 %temp; 
	mov.b64 	{%temp, %r19}, %fd107;
	}
	abs.f64 	%fd108, %fd107;
	{
	.reg .b32 %temp; 
	mov.b64 	{%temp, %r90}, %fd108;
	}
	setp.gt.s32 	%p59, %r90, 1071801957;
	@%p59 bra 	$L__BB3_56;
	mul.f64 	%fd517, %fd107, %fd107;
	fma.rn.f64 	%fd518, %fd517, 0d3FB0066BDC1895E9, 0dBFB3823B180754AF;
	fma.rn.f64 	%fd519, %fd518, %fd517, 0d3FB11E52CC2F79AE;
	fma.rn.f64 	%fd520, %fd519, %fd517, 0dBF924EAF3526861B;
	fma.rn.f64 	%fd521, %fd520, %fd517, 0d3F91DF02A31E6CB7;
	fma.rn.f64 	%fd522, %fd521, %fd517, 0d3F847D18B0EEC6CC;
	fma.rn.f64 	%fd523, %fd522, %fd517, 0d3F8D0AF961BA53B0;
	fma.rn.f64 	%fd524, %fd523, %fd517, 0d3F91BF7734CF1C48;
	fma.rn.f64 	%fd525, %fd524, %fd517, 0d3F96E91483144EF7;
	fma.rn.f64 	%fd526, %fd525, %fd517, 0d3F9F1C6E0A4F9F81;
	fma.rn.f64 	%fd527, %fd526, %fd517, 0d3FA6DB6DC27FA92B;
	fma.rn.f64 	%fd528, %fd527, %fd517, 0d3FB333333320F91B;
	fma.rn.f64 	%fd529, %fd528, %fd517, 0d3FC5555555555F4D;
	mul.f64 	%fd530, %fd517, %fd529;
	fma.rn.f64 	%fd109, %fd530, %fd108, %fd108;
	setp.gt.s32 	%p63, %r19, -1;
	@%p63 bra 	$L__BB3_55;
	mov.f64 	%fd535, 0d3C91A62633145C07;
	add.rn.f64 	%fd536, %fd109, %fd535;
	mov.f64 	%fd537, 0d3FF921FB54442D18;
	add.rn.f64 	%fd708, %fd537, %fd536;
	bra.uni 	$L__BB3_57;
$L__BB3_55:
	mov.f64 	%fd531, 0dBC91A62633145C07;
	add.rn.f64 	%fd532, %fd109, %fd531;
	neg.f64 	%fd533, %fd532;
	mov.f64 	%fd534, 0d3FF921FB54442D18;
	add.rn.f64 	%fd708, %fd534, %fd533;
	bra.uni 	$L__BB3_57;
$L__BB3_56:
	mov.f64 	%fd477, 0d3FF0000000000000;
	sub.f64 	%fd478, %fd477, %fd108;
	{
	.reg .b32 %temp; 
	mov.b64 	{%r91, %temp}, %fd478;
	}
	{
	.reg .b32 %temp; 
	mov.b64 	{%temp, %r92}, %fd478;
	}
	add.s32 	%r93, %r92, -1048576;
	mov.b64 	%fd479, {%r91, %r93};
	rsqrt.approx.ftz.f64 	%fd480, %fd479;
	{
	.reg .b32 %temp; 
	mov.b64 	{%r94, %temp}, %fd480;
	}
	{
	.reg .b32 %temp; 
	mov.b64 	{%temp, %r95}, %fd480;
	}
	add.s32 	%r96, %r95, -1048576;
	mov.b64 	%fd481, {%r94, %r96};
	mul.f64 	%fd482, %fd479, %fd480;
	neg.f64 	%fd483, %fd482;
	fma.rn.f64 	%fd484, %fd482, %fd483, %fd479;
	fma.rn.f64 	%fd485, %fd484, %fd481, %fd482;
	neg.f64 	%fd486, %fd485;
	fma.rn.f64 	%fd487, %fd480, %fd486, 0d3FF0000000000000;
	fma.rn.f64 	%fd488, %fd487, %fd481, %fd481;
	fma.rn.f64 	%fd489, %fd485, %fd486, %fd479;
	fma.rn.f64 	%fd490, %fd489, %fd488, %fd485;
	{
	.reg .b32 %temp; 
	mov.b64 	{%r97, %temp}, %fd490;
	}
	{
	.reg .b32 %temp; 
	mov.b64 	{%temp, %r98}, %fd490;
	}
	add.s32 	%r99, %r98, 1048576;
	mov.b64 	%fd491, {%r97, %r99};
	fma.rn.f64 	%fd492, %fd478, 0d3EC715B371155F70, 0dBEBAC2FE66FAAC4B;
	fma.rn.f64 	%fd493, %fd492, %fd478, 0d3ED9A9B88EFCD9B8;
	fma.rn.f64 	%fd494, %fd493, %fd478, 0d3EDD0F40A8A0C4C3;
	fma.rn.f64 	%fd495, %fd494, %fd478, 0d3EF46D4CFA9E0E1F;
	fma.rn.f64 	%fd496, %fd495, %fd478, 0d3F079C168D1E2422;
	fma.rn.f64 	%fd497, %fd496, %fd478, 0d3F1C9A88C3BCA540;
	fma.rn.f64 	%fd498, %fd497, %fd478, 0d3F31C4E64BD476DF;
	fma.rn.f64 	%fd499, %fd498, %fd478, 0d3F46E8BA60009C8F;
	fma.rn.f64 	%fd500, %fd499, %fd478, 0d3F5F1C71C62B05A2;
	fma.rn.f64 	%fd501, %fd500, %fd478, 0d3F76DB6DB6DC9F2C;
	fma.rn.f64 	%fd502, %fd501, %fd478, 0d3F9333333333329C;
	fma.rn.f64 	%fd503, %fd502, %fd478, 0d3FB5555555555555;
	setp.lt.s32 	%p60, %r92, 1;
	mov.f64 	%fd504, 0d0000000000000000;
	mul.rn.f64 	%fd505, %fd108, %fd504;
	mul.f64 	%fd506, %fd478, %fd503;
	fma.rn.f64 	%fd507, %fd506, %fd491, %fd491;
	selp.f64 	%fd508, %fd505, %fd507, %p60;
	setp.lt.s32 	%p61, %r92, 0;
	mov.f64 	%fd509, 0d7FF0000000000000;
	mul.rn.f64 	%fd510, %fd508, %fd509;
	selp.f64 	%fd511, %fd510, %fd508, %p61;
	setp.lt.s32 	%p62, %r19, 0;
	mov.f64 	%fd512, 0dBCA1A62633145C07;
	add.rn.f64 	%fd513, %fd511, %fd512;
	neg.f64 	%fd514, %fd513;
	mov.f64 	%fd515, 0d400921FB54442D18;
	add.rn.f64 	%fd516, %fd515, %fd514;
	selp.f64 	%fd708, %fd516, %fd511, %p62;
$L__BB3_57:
	mul.f64 	%fd539, %fd708, 0d404CA5DC1A63C1F5;
	setp.gt.f64 	%p64, %fd106, 0d0000000000000000;
	neg.f64 	%fd540, %fd539;
	selp.f64 	%fd541, %fd540, %fd539, %p64;
	min.f64 	%fd114, %fd105, %fd541;
	max.f64 	%fd115, %fd105, %fd541;
	add.f64 	%fd116, %fd8, %fd8;
	mul.f64 	%fd117, %fd7, 0dBF91DF46A2529D3A;
	abs.f64 	%fd118, %fd117;
	setp.eq.f64 	%p65, %fd118, 0d7FF0000000000000;
	mul.f64 	%fd542, %fd117, 0d3FE45F306DC9C883;
	cvt.rni.s32.f64 	%r20, %fd542;
	cvt.rn.f64.s32 	%fd543, %r20;
	fma.rn.f64 	%fd544, %fd543, 0dBFF921FB54442D18, %fd117;
	fma.rn.f64 	%fd545, %fd543, 0dBC91A62633145C00, %fd544;
	fma.rn.f64 	%fd119, %fd543, 0dB97B839A252049C0, %fd545;
	setp.ltu.f64 	%p66, %fd118, 0d41E0000000000000;
	mov.f64 	%fd546, 0d0000000000000000;
	mul.rn.f64 	%fd120, %fd117, %fd546;
	or.pred  	%p3, %p65, %p66;
	cvta.to.global.u64 	%rd5, %rd10;
	cvta.to.global.u64 	%rd6, %rd12;
	setp.lt.f64 	%p67, %fd7, 0d0000000000000000;
	selp.f64 	%fd547, 0d4066800000000000, 0dC066800000000000, %p67;
	add.f64 	%fd121, %fd7, %fd547;
	mov.b32 	%r134, 0;
	mov.u32 	%r141, %r134;
$L__BB3_58:
	mul.lo.s32 	%r101, %r134, 9;
	mul.wide.u32 	%rd32, %r101, 8;
	add.s64 	%rd7, %rd2, %rd32;
	ld.global.f64 	%fd548, [%rd7+40];
	cvt.rzi.s32.f64 	%r102, %fd548;
	setp.ne.s32 	%p68, %r102, %r6;
	@%p68 bra 	$L__BB3_79;
	ld.global.f64 	%fd549, [%rd7+16];
	sub.f64 	%fd550, %fd549, %fd121;
	abs.f64 	%fd551, %fd550;
	setp.gt.f64 	%p69, %fd551, %fd11;
	@%p69 bra 	$L__BB3_79;
	ld.global.f64 	%fd125, [%rd7];
	ld.global.f64 	%fd126, [%rd7+8];
	add.f64 	%fd127, %fd3, %fd125;
	sub.f64 	%fd552, %fd126, %fd4;
	mul.f64 	%fd553, %fd552, %fd552;
	fma.rn.f64 	%fd554, %fd127, %fd127, %fd553;
	sqrt.rn.f64 	%fd128, %fd554;
	div.rn.f64 	%fd129, %fd552, %fd128;
	{
	.reg .b32 %temp; 
	mov.b64 	{%temp, %r24}, %fd129;
	}
	abs.f64 	%fd130, %fd129;
	{
	.reg .b32 %temp; 
	mov.b64 	{%temp, %r103}, %fd130;
	}
	setp.gt.s32 	%p70, %r103, 1071801957;
	@%p70 bra 	$L__BB3_64;
	mul.f64 	%fd595, %fd129, %fd129;
	fma.rn.f64 	%fd596, %fd595, 0d3FB0066BDC1895E9, 0dBFB3823B180754AF;
	fma.rn.f64 	%fd597, %fd596, %fd595, 0d3FB11E52CC2F79AE;
	fma.rn.f64 	%fd598, %fd597, %fd595, 0dBF924EAF3526861B;
	fma.rn.f64 	%fd599, %fd598, %fd595, 0d3F91DF02A31E6CB7;
	fma.rn.f64 	%fd600, %fd599, %fd595, 0d3F847D18B0EEC6CC;
	fma.rn.f64 	%fd601, %fd600, %fd595, 0d3F8D0AF961BA53B0;
	fma.rn.f64 	%fd602, %fd601, %fd595, 0d3F91BF7734CF1C48;
	fma.rn.f64 	%fd603, %fd602, %fd595, 0d3F96E91483144EF7;
	fma.rn.f64 	%fd604, %fd603, %fd595, 0d3F9F1C6E0A4F9F81;
	fma.rn.f64 	%fd605, %fd604, %fd595, 0d3FA6DB6DC27FA92B;
	fma.rn.f64 	%fd606, %fd605, %fd595, 0d3FB333333320F91B;
	fma.rn.f64 	%fd607, %fd606, %fd595, 0d3FC5555555555F4D;
	mul.f64 	%fd608, %fd595, %fd607;
	fma.rn.f64 	%fd131, %fd608, %fd130, %fd130;
	setp.gt.s32 	%p74, %r24, -1;
	@%p74 bra 	$L__BB3_63;
	mov.f64 	%fd613, 0d3C91A62633145C07;
	add.rn.f64 	%fd614, %fd131, %fd613;
	mov.f64 	%fd615, 0d3FF921FB54442D18;
	add.rn.f64 	%fd712, %fd615, %fd614;
	bra.uni 	$L__BB3_65;
$L__BB3_63:
	mov.f64 	%fd609, 0dBC91A62633145C07;
	add.rn.f64 	%fd610, %fd131, %fd609;
	neg.f64 	%fd611, %fd610;
	mov.f64 	%fd612, 0d3FF921FB54442D18;
	add.rn.f64 	%fd712, %fd612, %fd611;
	bra.uni 	$L__BB3_65;
$L__BB3_64:
	mov.f64 	%fd555, 0d3FF0000000000000;
	sub.f64 	%fd556, %fd555, %fd130;
	{
	.reg .b32 %temp; 
	mov.b64 	{%r104, %temp}, %fd556;
	}
	{
	.reg .b32 %temp; 
	mov.b64 	{%temp, %r105}, %fd556;
	}
	add.s32 	%r106, %r105, -1048576;
	mov.b64 	%fd557, {%r104, %r106};
	rsqrt.approx.ftz.f64 	%fd558, %fd557;
	{
	.reg .b32 %temp; 
	mov.b64 	{%r107, %temp}, %fd558;
	}
	{
	.reg .b32 %temp; 
	mov.b64 	{%temp, %r108}, %fd558;
	}
	add.s32 	%r109, %r108, -1048576;
	mov.b64 	%fd559, {%r107, %r109};
	mul.f64 	%fd560, %fd557, %fd558;
	neg.f64 	%fd561, %fd560;
	fma.rn.f64 	%fd562, %fd560, %fd561, %fd557;
	fma.rn.f64 	%fd563, %fd562, %fd559, %fd560;
	neg.f64 	%fd564, %fd563;
	fma.rn.f64 	%fd565, %fd558, %fd564, 0d3FF0000000000000;
	fma.rn.f64 	%fd566, %fd565, %fd559, %fd559;
	fma.rn.f64 	%fd567, %fd563, %fd564, %fd557;
	fma.rn.f64 	%fd568, %fd567, %fd566, %fd563;
	{
	.reg .b32 %temp; 
	mov.b64 	{%r110, %temp}, %fd568;
	}
	{
	.reg .b32 %temp; 
	mov.b64 	{%temp, %r111}, %fd568;
	}
	add.s32 	%r112, %r111, 1048576;
	mov.b64 	%fd569, {%r110, %r112};
	fma.rn.f64 	%fd570, %fd556, 0d3EC715B371155F70, 0dBEBAC2FE66FAAC4B;
	fma.rn.f64 	%fd571, %fd570, %fd556, 0d3ED9A9B88EFCD9B8;
	fma.rn.f64 	%fd572, %fd571, %fd556, 0d3EDD0F40A8A0C4C3;
	fma.rn.f64 	%fd573, %fd572, %fd556, 0d3EF46D4CFA9E0E1F;
	fma.rn.f64 	%fd574, %fd573, %fd556, 0d3F079C168D1E2422;
	fma.rn.f64 	%fd575, %fd574, %fd556, 0d3F1C9A88C3BCA540;
	fma.rn.f64 	%fd576, %fd575, %fd556, 0d3F31C4E64BD476DF;
	fma.rn.f64 	%fd577, %fd576, %fd556, 0d3F46E8BA60009C8F;
	fma.rn.f64 	%fd578, %fd577, %fd556, 0d3F5F1C71C62B05A2;
	fma.rn.f64 	%fd579, %fd578, %fd556, 0d3F76DB6DB6DC9F2C;
	fma.rn.f64 	%fd580, %fd579, %fd556, 0d3F9333333333329C;
	fma.rn.f64 	%fd581, %fd580, %fd556, 0d3FB5555555555555;
	setp.lt.s32 	%p71, %r105, 1;
	mov.f64 	%fd582, 0d0000000000000000;
	mul.rn.f64 	%fd583, %fd130, %fd582;
	mul.f64 	%fd584, %fd556, %fd581;
	fma.rn.f64 	%fd585, %fd584, %fd569, %fd569;
	selp.f64 	%fd586, %fd583, %fd585, %p71;
	setp.lt.s32 	%p72, %r105, 0;
	mov.f64 	%fd587, 0d7FF0000000000000;
	mul.rn.f64 	%fd588, %fd586, %fd587;
	selp.f64 	%fd589, %fd588, %fd586, %p72;
	setp.lt.s32 	%p73, %r24, 0;
	mov.f64 	%fd590, 0dBCA1A62633145C07;
	add.rn.f64 	%fd591, %fd589, %fd590;
	neg.f64 	%fd592, %fd591;
	mov.f64 	%fd593, 0d400921FB54442D18;
	add.rn.f64 	%fd594, %fd593, %fd592;
	selp.f64 	%fd712, %fd594, %fd589, %p73;
$L__BB3_65:
	mul.f64 	%fd616, %fd712, 0d404CA5DC1A63C1F5;
	setp.gt.f64 	%p75, %fd127, 0d0000000000000000;
	neg.f64 	%fd617, %fd616;
	selp.f64 	%fd136, %fd617, %fd616, %p75;
	sub.f64 	%fd618, %fd128, %fd116;
	abs.f64 	%fd619, %fd618;
	setp.gt.f64 	%p76, %fd619, %fd12;
	@%p76 bra 	$L__BB3_79;
	setp.lt.f64 	%p77, %fd136, %fd114;
	setp.gt.f64 	%p78, %fd136, %fd115;
	or.pred  	%p79, %p77, %p78;
	@%p79 bra 	$L__BB3_79;
	setp.eq.f64 	%p80, %fd118, 0d7FF0000000000000;
	sub.f64 	%fd620, %fd3, %fd125;
	mul.f64 	%fd621, %fd620, 0d3FE0000000000000;
	sub.f64 	%fd622, %fd3, %fd621;
	mul.f64 	%fd623, %fd8, %fd622;
	add.f64 	%fd624, %fd4, %fd126;
	mul.f64 	%fd625, %fd624, 0d3FE0000000000000;
	sub.f64 	%fd626, %fd4, %fd625;
	mul.f64 	%fd627, %fd626, %fd626;
	fma.rn.f64 	%fd628, %fd622, %fd622, %fd627;
	sqrt.rn.f64 	%fd629, %fd628;
	div.rn.f64 	%fd137, %fd623, %fd629;
	mul.f64 	%fd630, %fd8, %fd626;
	div.rn.f64 	%fd138, %fd630, %fd629;
	ld.global.f64 	%fd631, [%rd1];
	mul.f64 	%fd632, %fd137, %fd137;
	fma.rn.f64 	%fd633, %fd631, %fd631, %fd632;
	fma.rn.f64 	%fd634, %fd138, %fd138, %fd633;
	sqrt.rn.f64 	%fd139, %fd634;
	div.rn.f64 	%fd140, %fd631, %fd139;
	div.rn.f64 	%fd141, %fd137, %fd139;
	mov.b32 	%r137, 1;
	mov.f64 	%fd714, %fd120;
	@%p80 bra 	$L__BB3_71;
	setp.ltu.f64 	%p81, %fd118, 0d41E0000000000000;
	mov.f64 	%fd714, %fd119;
	mov.u32 	%r136, %r20;
	@%p81 bra 	$L__BB3_70;
	{ // callseq 36, 0
	.param .b64 param0;
	st.param.f64 	[param0], %fd117;
	.param .align 16 .b8 retval0[16];
	call.uni (retval0), 
	__internal_trig_reduction_slowpathd, 
	(
	param0
	);
	ld.param.f64 	%fd714, [retval0];
	ld.param.b32 	%r136, [retval0+8];
	} // callseq 36
$L__BB3_70:
	add.s32 	%r137, %r136, 1;
$L__BB3_71:
	setp.eq.f64 	%p82, %fd118, 0d7FF0000000000000;
	selp.b32 	%r138, 0, %r20, %p82;
	selp.f64 	%fd715, %fd120, %fd119, %p82;
	shl.b32 	%r115, %r137, 6;
	cvt.u64.u32 	%rd33, %r115;
	and.b64  	%rd34, %rd33, 64;
	add.s64 	%rd36, %rd30, %rd34;
	mul.rn.f64 	%fd636, %fd714, %fd714;
	and.b32  	%r116, %r137, 1;
	setp.eq.b32 	%p83, %r116, 1;
	selp.f64 	%fd637, 0dBDA8FF8320FD8164, 0d3DE5DB65F9785EBA, %p83;
	ld.global.nc.v2.f64 	{%fd638, %fd639}, [%rd36];
	fma.rn.f64 	%fd640, %fd637, %fd636, %fd638;
	fma.rn.f64 	%fd641, %fd640, %fd636, %fd639;
	ld.global.nc.v2.f64 	{%fd642, %fd643}, [%rd36+16];
	fma.rn.f64 	%fd644, %fd641, %fd636, %fd642;
	fma.rn.f64 	%fd645, %fd644, %fd636, %fd643;
	ld.global.nc.v2.f64 	{%fd646, %fd647}, [%rd36+32];
	fma.rn.f64 	%fd648, %fd645, %fd636, %fd646;
	fma.rn.f64 	%fd649, %fd648, %fd636, %fd647;
	fma.rn.f64 	%fd650, %fd649, %fd714, %fd714;
	fma.rn.f64 	%fd651, %fd649, %fd636, 0d3FF0000000000000;
	selp.f64 	%fd652, %fd651, %fd650, %p83;
	and.b32  	%r117, %r137, 2;
	setp.eq.s32 	%p84, %r117, 0;
	mov.f64 	%fd653, 0d0000000000000000;
	sub.f64 	%fd654, %fd653, %fd652;
	selp.f64 	%fd146, %fd652, %fd654, %p84;
	@%p3 bra 	$L__BB3_73;
	{ // callseq 37, 0
	.param .b64 param0;
	st.param.f64 	[param0], %fd117;
	.param .align 16 .b8 retval0[16];
	call.uni (retval0), 
	__internal_trig_reduction_slowpathd, 
	(
	param0
	);
	ld.param.f64 	%fd715, [retval0];
	ld.param.b32 	%r138, [retval0+8];
	} // callseq 37
$L__BB3_73:
	add.f64 	%fd656, %fd140, 0dBFF0000000000000;
	shl.b32 	%r119, %r138, 6;
	cvt.u64.u32 	%rd37, %r119;
	and.b64  	%rd38, %rd37, 64;
	add.s64 	%rd40, %rd30, %rd38;
	mul.rn.f64 	%fd657, %fd715, %fd715;
	and.b32  	%r120, %r138, 1;
	setp.eq.b32 	%p85, %r120, 1;
	selp.f64 	%fd658, 0dBDA8FF8320FD8164, 0d3DE5DB65F9785EBA, %p85;
	ld.global.nc.v2.f64 	{%fd659, %fd660}, [%rd40];
	fma.rn.f64 	%fd661, %fd658, %fd657, %fd659;
	fma.rn.f64 	%fd662, %fd661, %fd657, %fd660;
	ld.global.nc.v2.f64 	{%fd663, %fd664}, [%rd40+16];
	fma.rn.f64 	%fd665, %fd662, %fd657, %fd663;
	fma.rn.f64 	%fd666, %fd665, %fd657, %fd664;
	ld.global.nc.v2.f64 	{%fd667, %fd668}, [%rd40+32];
	fma.rn.f64 	%fd669, %fd666, %fd657, %fd667;
	fma.rn.f64 	%fd670, %fd669, %fd657, %fd668;
	fma.rn.f64 	%fd671, %fd670, %fd715, %fd715;
	fma.rn.f64 	%fd672, %fd670, %fd657, 0d3FF0000000000000;
	selp.f64 	%fd673, %fd672, %fd671, %p85;
	and.b32  	%r121, %r138, 2;
	setp.eq.s32 	%p86, %r121, 0;
	mov.f64 	%fd674, 0d0000000000000000;
	sub.f64 	%fd675, %fd674, %fd673;
	selp.f64 	%fd676, %fd673, %fd675, %p86;
	mul.f64 	%fd677, %fd141, %fd676;
	mul.f64 	%fd678, %fd656, %fd146;
	sub.f64 	%fd149, %fd678, %fd677;
	mul.f64 	%fd679, %fd656, %fd676;
	fma.rn.f64 	%fd150, %fd141, %fd146, %fd679;
	ld.global.u32 	%r32, [%rd3+4];
	setp.lt.s32 	%p87, %r32, 1;
	@%p87 bra 	$L__BB3_78;
	mov.b32 	%r139, 0;
	bra.uni 	$L__BB3_76;
$L__BB3_75:
	add.s32 	%r139, %r139, 1;
	setp.ge.s32 	%p89, %r139, %r32;
	@%p89 bra 	$L__BB3_78;
$L__BB3_76:
	mul.lo.s32 	%r123, %r139, 7;
	mul.wide.u32 	%rd41, %r123, 8;
	add.s64 	%rd8, %rd5, %rd41;
	ld.global.f64 	%fd680, [%rd8+24];
	cvt.rzi.s32.f64 	%r124, %fd680;
	setp.ne.s32 	%p88, %r124, %r6;
	@%p88 bra 	$L__BB3_75;
	ld.global.f64 	%fd721, [%rd8];
	ld.global.f64 	%fd720, [%rd8+8];
	ld.global.f64 	%fd719, [%rd8+16];
$L__BB3_78:
	div.rn.f64 	%fd681, %fd138, %fd139;
	shl.b32 	%r125, %r141, 4;
	mad.lo.s32 	%r126, %r1, 800, %r125;
	mul.wide.s32 	%rd42, %r126, 8;
	add.s64 	%rd43, %rd6, %rd42;
	st.global.f64 	[%rd43], %fd721;
	st.global.f64 	[%rd43+8], %fd720;
	st.global.f64 	[%rd43+16], %fd719;
	st.global.f64 	[%rd43+24], %fd149;
	st.global.f64 	[%rd43+32], %fd150;
	st.global.f64 	[%rd43+40], %fd681;
	cvt.rn.f64.s32 	%fd682, %r6;
	st.global.f64 	[%rd43+48], %fd682;
	st.global.f64 	[%rd43+56], %fd137;
	st.global.f64 	[%rd43+64], %fd138;
	st.global.f64 	[%rd43+72], %fd140;
	st.global.f64 	[%rd43+80], %fd141;
	st.global.f64 	[%rd43+88], %fd681;
	st.global.f64 	[%rd43+96], %fd3;
	st.global.f64 	[%rd43+104], %fd4;
	st.global.f64 	[%rd43+112], %fd7;
	st.global.f64 	[%rd43+120], %fd2;
	add.s32 	%r141, %r141, 1;
	ld.global.u32 	%r140, [%rd3];
$L__BB3_79:
	add.s32 	%r134, %r134, 1;
	setp.lt.s32 	%p90, %r134, %r140;
	@%p90 bra 	$L__BB3_58;
	ld.param.u64 	%rd47, [_Z14FriedelFindingPiPdS0_S_S_S0_S0_S__param_7];
	cvta.to.global.u64 	%rd44, %rd47;
	mul.wide.s32 	%rd45, %r1, 4;
	add.s64 	%rd46, %rd44, %rd45;
	st.global.u32 	[%rd46], %r141;
$L__BB3_81:
	ret;

}
.func  (.param .align 16 .b8 func_retval0[16]) __internal_trig_reduction_slowpathd(
	.param .b64 __internal_trig_reduction_slowpathd_param_0
)
{
	.local .align 8 .b8 	__local_depot4[40];
	.reg .b64 	%SP;
	.reg .b64 	%SPL;
	.reg .pred 	%p<10>;
	.reg .b32 	%r<47>;
	.reg .b64 	%rd<74>;
	.reg .b64 	%fd<5>;

	mov.u64 	%SPL, __local_depot4;
	ld.param.f64 	%fd4, [__internal_trig_reduction_slowpathd_param_0];
	add.u64 	%rd1, %SPL, 0;
	{
	.reg .b32 %temp; 
	mov.b64 	{%temp, %r1}, %fd4;
	}
	shr.u32 	%r2, %r1, 20;
	and.b32  	%r3, %r2, 2047;
	setp.eq.s32 	%p1, %r3, 2047;
	mov.b32 	%r46, 0;
	@%p1 bra 	$L__BB4_9;
	add.s32 	%r20, %r3, -1024;
	mov.b64 	%rd20, %fd4;
	shl.b64 	%rd2, %rd20, 11;
	shr.u32 	%r4, %r20, 6;
	sub.s32 	%r45, 15, %r4;
	sub.s32 	%r21, 19, %r4;
	setp.lt.u32 	%p2, %r20, 128;
	selp.b32 	%r6, 18, %r21, %p2;
	setp.ge.s32 	%p3, %r45, %r6;
	mov.b64 	%rd70, 0;
	@%p3 bra 	$L__BB4_4;
	add.s32 	%r23, %r6, %r4;
	neg.s32 	%r43, %r23;
	or.b64  	%rd3, %rd2, -9223372036854775808;
	mov.b64 	%rd70, 0;
	mov.b32 	%r42, 0;
	mov.u64 	%rd25, __cudart_i2opi_d;
	mov.u32 	%r44, %r45;
$L__BB4_3:
	.pragma "nounroll";
	mul.wide.s32 	%rd22, %r42, 8;
	add.s64 	%rd23, %rd1, %rd22;
	mul.wide.s32 	%rd24, %r44, 8;
	add.s64 	%rd26, %rd25, %rd24;
	ld.global.nc.u64 	%rd27, [%rd26];
	{
	.reg .u32 %r0, %r1, %r2, %r3, %alo, %ahi, %blo, %bhi, %clo, %chi;
	mov.b64 	{%alo,%ahi}, %rd27;
	mov.b64 	{%blo,%bhi}, %rd3;
	mov.b64 	{%clo,%chi}, %rd70;
	mad.lo.cc.u32 	%r0, %alo, %blo, %clo;
	madc.hi.cc.u32 	%r1, %alo, %blo, %chi;
	madc.hi.u32 	%r2, %alo, %bhi, 0;
	mad.lo.cc.u32 	%r1, %alo, %bhi, %r1;
	madc.hi.cc.u32 	%r2, %ahi, %blo, %r2;
	madc.hi.u32 	%r3, %ahi, %bhi, 0;
	mad.lo.cc.u32 	%r1, %ahi, %blo, %r1;
	madc.lo.cc.u32 	%r2, %ahi, %bhi, %r2;
	addc.u32 	%r3, %r3, 0;
	mov.b64 	%rd28, {%r0,%r1};
	mov.b64 	%rd70, {%r2,%r3};
	}
	st.local.u64 	[%rd23], %rd28;
	add.s32 	%r44, %r44, 1;
	add.s32 	%r43, %r43, 1;
	add.s32 	%r42, %r42, 1;
	setp.ne.s32 	%p4, %r43, -15;
	mov.u32 	%r45, %r6;
	@%p4 bra 	$L__BB4_3;
$L__BB4_4:
	cvt.s64.s32 	%rd29, %r45;
	cvt.u64.u32 	%rd30, %r4;
	add.s64 	%rd31, %rd30, %rd29;
	shl.b64 	%rd32, %rd31, 3;
	add.s64 	%rd33, %rd1, %rd32;
	st.local.u64 	[%rd33+-120], %rd70;
	and.b32  	%r15, %r2, 63;
	ld.local.u64 	%rd72, [%rd1+16];
	ld.local.u64 	%rd71, [%rd1+24];
	setp.eq.s32 	%p5, %r15, 0;
	@%p5 bra 	$L__BB4_6;
	shl.b64 	%rd34, %rd71, %r15;
	shr.u64 	%rd35, %rd72, 1;
	xor.b32  	%r24, %r15, 63;
	shr.u64 	%rd36, %rd35, %r24;
	or.b64  	%rd71, %rd34, %rd36;
	ld.local.u64 	%rd37, [%rd1+8];
	shl.b64 	%rd38, %rd72, %r15;
	shr.u64 	%rd39, %rd37, 1;
	shr.u64 	%rd40, %rd39, %r24;
	or.b64  	%rd72, %rd38, %rd40;
$L__BB4_6:
	and.b32  	%r25, %r1, -2147483648;
	shr.u64 	%rd41, %rd71, 62;
	cvt.u32.u64 	%r26, %rd41;
	mov.b64 	{%r27, %r28}, %rd71;
	mov.b64 	{%r29, %r30}, %rd72;
	shf.l.wrap.b32 	%r31, %r30, %r27, 2;
	shf.l.wrap.b32 	%r32, %r27, %r28, 2;
	mov.b64 	%rd42, {%r31, %r32};
	shl.b64 	%rd43, %rd72, 2;
	shr.u64 	%rd44, %rd42, 63;
	cvt.u32.u64 	%r33, %rd44;
	add.s32 	%r34, %r33, %r26;
	setp.eq.s32 	%p6, %r25, 0;
	neg.s32 	%r35, %r34;
	selp.b32 	%r46, %r34, %r35, %p6;
	setp.gt.s64 	%p7, %rd42, -1;
	mov.b64 	%rd45, 0;
	{
	.reg .u32 %r0, %r1, %r2, %r3, %a0, %a1, %a2, %a3, %b0, %b1, %b2, %b3;
	mov.b64 	{%a0,%a1}, %rd45;
	mov.b64 	{%a2,%a3}, %rd45;
	mov.b64 	{%b0,%b1}, %rd43;
	mov.b64 	{%b2,%b3}, %rd42;
	sub.cc.u32 	%r0, %a0, %b0;
	subc.cc.u32 	%r1, %a1, %b1;
	subc.cc.u32 	%r2, %a2, %b2;
	subc.u32 	%r3, %a3, %b3;
	mov.b64 	%rd46, {%r0,%r1};
	mov.b64 	%rd47, {%r2,%r3};
	}
	xor.b32  	%r36, %r25, -2147483648;
	selp.b64 	%rd73, %rd42, %rd47, %p7;
	selp.b64 	%rd14, %rd43, %rd46, %p7;
	selp.b32 	%r17, %r25, %r36, %p7;
	clz.b64 	%r37, %rd73;
	cvt.u64.u32 	%rd15, %r37;
	setp.eq.s32 	%p8, %r37, 0;
	@%p8 bra 	$L__BB4_8;
	cvt.u32.u64 	%r38, %rd15;
	and.b32  	%r39, %r38, 63;
	shl.b64 	%rd48, %rd73, %r39;
	shr.u64 	%rd49, %rd14, 1;
	not.b32 	%r40, %r38;
	and.b32  	%r41, %r40, 63;
	shr.u64 	%rd50, %rd49, %r41;
	or.b64  	%rd73, %rd48, %rd50;
$L__BB4_8:
	mov.b64 	%rd51, -3958705157555305931;
	{
	.reg .u32 %r0, %r1, %r2, %r3, %alo, %ahi, %blo, %bhi;
	mov.b64 	{%alo,%ahi}, %rd73;
	mov.b64 	{%blo,%bhi}, %rd51;
	mul.lo.u32 	%r0, %alo, %blo;
	mul.hi.u32 	%r1, %alo, %blo;
	mad.lo.cc.u32 	%r1, %alo, %bhi, %r1;
	madc.hi.u32 	%r2, %alo, %bhi, 0;
	mad.lo.cc.u32 	%r1, %ahi, %blo, %r1;
	madc.hi.cc.u32 	%r2, %ahi, %blo, %r2;
	madc.hi.u32 	%r3, %ahi, %bhi, 0;
	mad.lo.cc.u32 	%r2, %ahi, %bhi, %r2;
	addc.u32 	%r3, %r3, 0;
	mov.b64 	%rd52, {%r0,%r1};
	mov.b64 	%rd53, {%r2,%r3};
	}
	setp.gt.s64 	%p9, %rd53, 0;
	{
	.reg .u32 %r0, %r1, %r2, %r3, %a0, %a1, %a2, %a3, %b0, %b1, %b2, %b3;
	mov.b64 	{%a0,%a1}, %rd52;
	mov.b64 	{%a2,%a3}, %rd53;
	mov.b64 	{%b0,%b1}, %rd52;
	mov.b64 	{%b2,%b3}, %rd53;
	add.cc.u32 	%r0, %a0, %b0;
	addc.cc.u32 	%r1, %a1, %b1;
	addc.cc.u32 	%r2, %a2, %b2;
	addc.u32 	%r3, %a3, %b3;
	mov.b64 	%rd54, {%r0,%r1};
	mov.b64 	%rd55, {%r2,%r3};
	}
	selp.b64 	%rd56, %rd55, %rd53, %p9;
	selp.s64 	%rd57, -1, 0, %p9;
	sub.s64 	%rd58, %rd57, %rd15;
	cvt.u64.u32 	%rd59, %r17;
	shl.b64 	%rd60, %rd59, 32;
	add.s64 	%rd61, %rd56, 1;
	shr.u64 	%rd62, %rd61, 10;
	add.s64 	%rd63, %rd62, 1;
	shr.u64 	%rd64, %rd63, 1;
	shl.b64 	%rd65, %rd58, 52;
	add.s64 	%rd66, %rd65, %rd64;
	add.s64 	%rd67, %rd66, 4602678819172646912;
	or.b64  	%rd68, %rd67, %rd60;
	mov.b64 	%fd4, %rd68;
$L__BB4_9:
	st.param.f64 	[func_retval0], %fd4;
	st.param.b32 	[func_retval0+8], %r46;
	ret;

}


// ===== COMPILED SASS (sm_100) =====

	.target	sm_100

	.elftype	@"ET_EXEC"


//--------------------- .note.nv.tkinfo           --------------------------
	.section	.note.nv.tkinfo,"",@"SHT_NOTE"
	.sectionflags	@"SHF_NOTE_NV_TKINFO"
	.tkinfo
        /*0018*/ 	.word	0x00000002
        /*0030*/ 	.string	""
        /*0030*/ 	.string	"ptxas"
        /*0030*/ 	.string	"Cuda compilation tools, release 13.0, V13.0.88"
        /*0030*/ 	.string	"Build cuda_13.0.r13.0/compiler.36424714_0"
        /*0030*/ 	.string	"-arch sm_100 -m 64 "



//--------------------- .note.nv.cuinfo           --------------------------
	.section	.note.nv.cuinfo,"",@"SHT_NOTE"
	.sectionflags	@"SHF_NOTE_NV_CUINFO"
        /*0018*/ 	.short	0x0002
        /*001a*/ 	.short	0x0064
        /*001c*/ 	.short	0x0082
	.zero		2


//--------------------- .nv.info                  --------------------------
	.section	.nv.info,"",@"SHT_CUDA_INFO"
	.align	4


	//----- nvinfo : EIATTR_REGCOUNT
	.align		4
        /*0000*/ 	.byte	0x04, 0x2f
        /*0002*/ 	.short	(.L_4 - .L_3)
	.align		4
.L_3:
        /*0004*/ 	.word	index@(_Z23CompareDiffractionSpotsPdS_iS_iPiS0_S0_S_S_S0_S_S0_S0_iiS_)
        /*0008*/ 	.word	0x00000050


	//----- nvinfo : EIATTR_FRAME_SIZE
	.align		4
.L_4:
        /*000c*/ 	.byte	0x04, 0x11
        /*000e*/ 	.short	(.L_6 - .L_5)
	.align		4
.L_5:
        /*0010*/ 	.word	index@($_Z23CompareDiffractionSpotsPdS_iS_iPiS0_S0_S_S_S0_S_S0_S0_iiS_$__internal_trig_reduction_slowpathd)
        /*0014*/ 	.word	0x00000028


	//----- nvinfo : EIATTR_FRAME_SIZE
	.align		4
.L_6:
        /*0018*/ 	.byte	0x04, 0x11
        /*001a*/ 	.short	(.L_8 - .L_7)
	.align		4
.L_7:
        /*001c*/ 	.word	index@($__internal_8_$__cuda_sm20_dsqrt_rn_f64_mediumpath_v1)
        /*0020*/ 	.word	0x00000028


	//----- nvinfo : EIATTR_FRAME_SIZE
	.align		4
.L_8:
        /*0024*/ 	.byte	0x04, 0x11
        /*0026*/ 	.short	(.L_10 - .L_9)
	.align		4
.L_9:
        /*0028*/ 	.word	index@($__internal_7_$__cuda_sm20_div_rn_f64_full)
        /*002c*/ 	.word	0x00000028


	//----- nvinfo : EIATTR_FRAME_SIZE
	.align		4
.L_10:
        /*0030*/ 	.byte	0x04, 0x11
        /*0032*/ 	.short	(.L_12 - .L_11)
	.align		4
.L_11:
        /*0034*/ 	.word	index@(_Z23CompareDiffractionSpotsPdS_iS_iPiS0_S0_S_S_S0_S_S0_S0_iiS_)
        /*0038*/ 	.word	0x00000028


	//----- nvinfo : EIATTR_REGCOUNT
	.align		4
.L_12:
        /*003c*/ 	.byte	0x04, 0x2f
        /*003e*/ 	.short	(.L_14 - .L_13)
	.align		4
.L_13:
        /*0040*/ 	.word	index@(_Z22ReturnDiffractionSpotsPdS_PiS_S_S0_iS_iS0_S_)
        /*0044*/ 	.word	0x0000004e


	//----- nvinfo : EIATTR_FRAME_SIZE
	.align		4
.L_14:
        /*0048*/ 	.byte	0x04, 0x11
        /*004a*/ 	.short	(.L_16 - .L_15)
	.align		4
.L_15:
        /*004c*/ 	.word	index@($_Z22ReturnDiffractionSpotsPdS_PiS_S_S0_iS_iS0_S_$__internal_trig_reduction_slowpathd)
        /*0050*/ 	.word	0x00000050


	//----- nvinfo : EIATTR_FRAME_SIZE
	.align		4
.L_16:
        /*0054*/ 	.byte	0x04, 0x11
        /*0056*/ 	.short	(.L_18 - .L_17)
	.align		4
.L_17:
        /*0058*/ 	.word	index@($__internal_6_$__cuda_sm20_dsqrt_rn_f64_mediumpath_v1)
        /*005c*/ 	.word	0x00000050


	//----- nvinfo : EIATTR_FRAME_SIZE
	.align		4
.L_18:
        /*0060*/ 	.byte	0x04, 0x11
        /*0062*/ 	.short	(.L_20 - .L_19)
	.align		4
.L_19:
        /*0064*/ 	.word	index@($__internal_5_$__cuda_sm20_div_rn_f64_full)
        /*0068*/ 	.word	0x00000050


	//----- nvinfo : EIATTR_FRAME_SIZE
	.align		4
.L_20:
        /*006c*/ 	.byte	0x04, 0x11
        /*006e*/ 	.short	(.L_22 - .L_21)
	.align		4
.L_21:
        /*0070*/ 	.word	index@($__internal_4_$__cuda_sm20_dblrcp_rn_slowpath_v3)
        /*0074*/ 	.word	0x00000050


	//----- nvinfo : EIATTR_FRAME_SIZE
	.align		4
.L_22:
        /*0078*/ 	.byte	0x04, 0x11
        /*007a*/ 	.short	(.L_24 - .L_23)
	.align		4
.L_23:
        /*007c*/ 	.word	index@(_Z22ReturnDiffractionSpotsPdS_PiS_S_S0_iS_iS0_S_)
        /*0080*/ 	.word	0x00000050


	//----- nvinfo : EIATTR_REGCOUNT
	.align		4
.L_24:
        /*0084*/ 	.byte	0x04, 0x2f
        /*0086*/ 	.short	(.L_26 - .L_25)
	.align		4
.L_25:
        /*0088*/ 	.word	index@(_Z16MakeOrientationsPdPiS0_S_S0_i)
        /*008c*/ 	.word	0x00000020


	//----- nvinfo : EIATTR_FRAME_SIZE
	.align		4
.L_26:
        /*0090*/ 	.byte	0x04, 0x11
        /*0092*/ 	.short	(.L_28 - .L_27)
	.align		4
.L_27:
        /*0094*/ 	.word	index@($__internal_3_$__cuda_sm20_dsqrt_rn_f64_mediumpath_v1)
        /*0098*/ 	.word	0x00000000


	//----- nvinfo : EIATTR_FRAME_SIZE
	.align		4
.L_28:
        /*009c*/ 	.byte	0x04, 0x11
        /*009e*/ 	.short	(.L_30 - .L_29)
	.align		4
.L_29:
        /*00a0*/ 	.word	index@($__internal_2_$__cuda_sm20_div_rn_f64_full)
        /*00a4*/ 	.word	0x00000000


	//----- nvinfo : EIATTR_FRAME_SIZE
	.align		4
.L_30:
        /*00a8*/ 	.byte	0x04, 0x11
        /*00aa*/ 	.short	(.L_32 - .L_31)
	.align		4
.L_31:
        /*00ac*/ 	.word	index@(_Z16MakeOrientationsPdPiS0_S_S0_i)
        /*00b0*/ 	.word	0x00000000


	//----- nvinfo : EIATTR_REGCOUNT
	.align		4
.L_32:
        /*00b4*/ 	.byte	0x04, 0x2f
        /*00b6*/ 	.short	(.L_34 - .L_33)
	.align		4
.L_33:
        /*00b8*/ 	.word	index@(_Z14FriedelFindingPiPdS0_S_S_S0_S0_S_)
        /*00bc*/ 	.word	0x00000053


	//----- nvinfo : EIATTR_FRAME_SIZE
	.align		4
.L_34:
        /*00c0*/ 	.byte	0x04, 0x11
        /*00c2*/ 	.short	(.L_36 - .L_35)
	.align		4
.L_35:
        /*00c4*/ 	.word	index@($_Z14FriedelFindingPiPdS0_S_S_S0_S0_S_$__internal_trig_reduction_slowpathd)
        /*00c8*/ 	.word	0x00000030


	//----- nvinfo : EIATTR_FRAME_SIZE
	.align		4
.L_36:
        /*00cc*/ 	.byte	0x04, 0x11
        /*00ce*/ 	.short	(.L_38 - .L_37)
	.align		4
.L_37:
        /*00d0*/ 	.word	index@($__internal_1_$__cuda_sm20_dsqrt_rn_f64_mediumpath_v1)
        /*00d4*/ 	.word	0x00000030


	//----- nvinfo : EIATTR_FRAME_SIZE
	.align		4
.L_38:
        /*00d8*/ 	.byte	0x04, 0x11
        /*00da*/ 	.short	(.L_40 - .L_39)
	.align		4
.L_39:
        /*00dc*/ 	.word	index@($__internal_0_$__cuda_sm20_div_rn_f64_full)
        /*00e0*/ 	.word	0x00000030


	//----- nvinfo : EIATTR_FRAME_SIZE
	.align		4
.L_40:
        /*00e4*/ 	.byte	0x04, 0x11
        /*00e6*/ 	.short	(.L_42 - .L_41)
	.align		4
.L_41:
        /*00e8*/ 	.word	index@(_Z14FriedelFindingPiPdS0_S_S_S0_S0_S_)
        /*00ec*/ 	.word	0x00000030


	//----- nvinfo : EIATTR_MIN_STACK_SIZE
	.align		4
.L_42:
        /*00f0*/ 	.byte	0x04, 0x12
        /*00f2*/ 	.short	(.L_44 - .L_43)
	.align		4
.L_43:
        /*00f4*/ 	.word	index@(_Z14FriedelFindingPiPdS0_S_S_S0_S0_S_)
        /*00f8*/ 	.word	0x00000030


	//----- nvinfo : EIATTR_MIN_STACK_SIZE
	.align		4
.L_44:
        /*00fc*/ 	.byte	0x04, 0x12
        /*00fe*/ 	.short	(.L_46 - .L_45)
	.align		4
.L_45:
        /*0100*/ 	.word	index@(_Z16MakeOrientationsPdPiS0_S_S0_i)
        /*0104*/ 	.word	0x00000000


	//----- nvinfo : EIATTR_MIN_STACK_SIZE
	.align		4
.L_46:
        /*0108*/ 	.byte	0x04, 0x12
        /*010a*/ 	.short	(.L_48 - .L_47)
	.align		4
.L_47:
        /*010c*/ 	.word	index@(_Z22ReturnDiffractionSpotsPdS_PiS_S_S0_iS_iS0_S_)
        /*0110*/ 	.word	0x00000050


	//----- nvinfo : EIATTR_MIN_STACK_SIZE
	.align		4
.L_48:
        /*0114*/ 	.byte	0x04, 0x12
        /*0116*/ 	.short	(.L_50 - .L_49)
	.align		4
.L_49:
        /*0118*/ 	.word	index@(_Z23CompareDiffractionSpotsPdS_iS_iPiS0_S0_S_S_S0_S_S0_S0_iiS_)
        /*011c*/ 	.word	0x00000028
.L_50:


//--------------------- .nv.compat                --------------------------
	.section	.nv.compat,"",@"SHT_CUDA_COMPAT_INFO"
	.align	4
        /*0000*/ 	.byte	0x02, 0x09, 0x00, 0x00, 0x02, 0x02, 0x01, 0x00, 0x02, 0x05, 0x05, 0x00, 0x03, 0x07, 0x01, 0x01
        /*0010*/ 	.byte	0x02, 0x03, 0x00, 0x00, 0x02, 0x06, 0x01, 0x00, 0x04, 0x0b, 0x08, 0x00, 0x01, 0x00, 0x00, 0x00
        /*0020*/ 	.byte	0x00, 0x00, 0x00, 0x00


//--------------------- .nv.info._Z14FriedelFindingPiPdS0_S_S_S0_S0_S_ --------------------------
	.section	.nv.info._Z14FriedelFindingPiPdS0_S_S_S0_S0_S_,"",@"SHT_CUDA_INFO"
	.sectionflags	@""
	.align	4


	//----- nvinfo : EIATTR_CUDA_API_VERSION
	.align		4
        /*0000*/ 	.byte	0x04, 0x37
        /*0002*/ 	.short	(.L_52 - .L_51)
.L_51:
        /*0004*/ 	.word	0x00000082


	//----- nvinfo : EIATTR_KPARAM_INFO
	.align		4
.L_52:
        /*0008*/ 	.byte	0x04, 0x17
        /*000a*/ 	.short	(.L_54 - .L_53)
.L_53:
        /*000c*/ 	.word	0x00000000
        /*0010*/ 	.short	0x0007
        /*0012*/ 	.short	0x0038
        /*0014*/ 	.byte	0x00, 0xf5, 0x21, 0x00


	//----- nvinfo : EIATTR_KPARAM_INFO
	.align		4
.L_54:
        /*0018*/ 	.byte	0x04, 0x17
        /*001a*/ 	.short	(.L_56 - .L_55)
.L_55:
        /*001c*/ 	.word	0x00000000
        /*0020*/ 	.short	0x0006
        /*0022*/ 	.short	0x0030
        /*0024*/ 	.byte	0x00, 0xf5, 0x21, 0x00


	//----- nvinfo : EIATTR_KPARAM_INFO
	.align		4
.L_56:
        /*0028*/ 	.byte	0x04, 0x17
        /*002a*/ 	.short	(.L_58 - .L_57)
.L_57:
        /*002c*/ 	.word	0x00000000
        /*0030*/ 	.short	0x0005
        /*0032*/ 	.short	0x0028
        /*0034*/ 	.byte	0x00, 0xf5, 0x21, 0x00


	//----- nvinfo : EIATTR_KPARAM_INFO
	.align		4
.L_58:
        /*0038*/ 	.byte	0x04, 0x17
        /*003a*/ 	.short	(.L_60 - .L_59)
.L_59:
        /*003c*/ 	.word	0x00000000
        /*0040*/ 	.short	0x0004
        /*0042*/ 	.short	0x0020
        /*0044*/ 	.byte	0x00, 0xf5, 0x21, 0x00


	//----- nvinfo : EIATTR_KPARAM_INFO
	.align		4
.L_60:
        /*0048*/ 	.byte	0x04, 0x17
        /*004a*/ 	.short	(.L_62 - .L_61)
.L_61:
        /*004c*/ 	.word	0x00000000
        /*0050*/ 	.short	0x0003
        /*0052*/ 	.short	0x0018
        /*0054*/ 	.byte	0x00, 0xf5, 0x21, 0x00


	//----- nvinfo : EIATTR_KPARAM_INFO
	.align		4
.L_62:
        /*0058*/ 	.byte	0x04, 0x17
        /*005a*/ 	.short	(.L_64 - .L_63)
.L_63:
        /*005c*/ 	.word	0x00000000
        /*0060*/ 	.short	0x0002
        /*0062*/ 	.short	0x0010
        /*0064*/ 	.byte	0x00, 0xf5, 0x21, 0x00


	//----- nvinfo : EIATTR_KPARAM_INFO
	.align		4
.L_64:
        /*0068*/ 	.byte	0x04, 0x17
        /*006a*/ 	.short	(.L_66 - .L_65)
.L_65:
        /*006c*/ 	.word	0x00000000
        /*0070*/ 	.short	0x0001
        /*0072*/ 	.short	0x0008
        /*0074*/ 	.byte	0x00, 0xf5, 0x21, 0x00


	//----- nvinfo : EIATTR_KPARAM_INFO
	.align		4
.L_66:
        /*0078*/ 	.byte	0x04, 0x17
        /*007a*/ 	.short	(.L_68 - .L_67)
.L_67:
        /*007c*/ 	.word	0x00000000
        /*0080*/ 	.short	0x0000
        /*0082*/ 	.short	0x0000
        /*0084*/ 	.byte	0x00, 0xf5, 0x21, 0x00


	//----- nvinfo : EIATTR_SPARSE_MMA_MASK
	.align		4
.L_68:
        /*0088*/ 	.byte	0x03, 0x50
        /*008a*/ 	.short	0x0000


	//----- nvinfo : EIATTR_MAXREG_COUNT
	.align		4
        /*008c*/ 	.byte	0x03, 0x1b
        /*008e*/ 	.short	0x00ff


	//----- nvinfo : EIATTR_EXTERNS
	.align		4
        /*0090*/ 	.byte	0x04, 0x0f
        /*0092*/ 	.short	(.L_70 - .L_69)


	//   ....[0]....
	.align		4
.L_69:
        /*0094*/ 	.word	index@(vprintf)


	//----- nvinfo : EIATTR_MERCURY_ISA_VERSION
	.align		4
.L_70:
        /*0098*/ 	.byte	0x03, 0x5f
        /*009a*/ 	.short	0x0101


	//----- nvinfo : EIATTR_VRC_CTA_INIT_COUNT
	.align		4
        /*009c*/ 	.byte	0x02, 0x4a
	.zero		1
	.zero		1


	//----- nvinfo : EIATTR_SYSCALL_OFFSETS
	.align		4
        /*00a0*/ 	.byte	0x04, 0x46
        /*00a2*/ 	.short	(.L_72 - .L_71)


	//   ....[0]....
.L_71:
        /*00a4*/ 	.word	0x00000280


	//----- nvinfo : EIATTR_EXIT_INSTR_OFFSETS
	.align		4
.L_72:
        /*00a8*/ 	.byte	0x04, 0x1c
        /*00aa*/ 	.short	(.L_74 - .L_73)


	//   ....[0]....
.L_73:
        /*00ac*/ 	.word	0x000000e0


	//   ....[1]....
        /*00b0*/ 	.word	0x00000290


	//   ....[2]....
        /*00b4*/ 	.word	0x000002e0


	//   ....[3]....
        /*00b8*/ 	.word	0x00007270


	//----- nvinfo : EIATTR_CRS_STACK_SIZE
	.align		4
.L_74:
        /*00bc*/ 	.byte	0x04, 0x1e
        /*00be*/ 	.short	(.L_76 - .L_75)
.L_75:
        /*00c0*/ 	.word	0x00000000


	//----- nvinfo : EIATTR_CBANK_PARAM_SIZE
	.align		4
.L_76:
        /*00c4*/ 	.byte	0x03, 0x19
        /*00c6*/ 	.short	0x0040


	//----- nvinfo : EIATTR_PARAM_CBANK
	.align		4
        /*00c8*/ 	.byte	0x04, 0x0a
        /*00ca*/ 	.short	(.L_78 - .L_77)
	.align		4
.L_77:
        /*00cc*/ 	.word	index@(.nv.constant0._Z14FriedelFindingPiPdS0_S_S_S0_S0_S_)
        /*00d0*/ 	.short	0x0380
        /*00d2*/ 	.short	0x0040


	//----- nvinfo : EIATTR_SW_WAR
	.align		4
.L_78:
        /*00d4*/ 	.byte	0x04, 0x36
        /*00d6*/ 	.short	(.L_80 - .L_79)
.L_79:
        /*00d8*/ 	.word	0x00000008
.L_80:


//--------------------- .nv.info._Z16MakeOrientationsPdPiS0_S_S0_i --------------------------
	.section	.nv.info._Z16MakeOrientationsPdPiS0_S_S0_i,"",@"SHT_CUDA_INFO"
	.sectionflags	@""
	.align	4


	//----- nvinfo : EIATTR_CUDA_API_VERSION
	.align		4
        /*0000*/ 	.byte	0x04, 0x37
        /*0002*/ 	.short	(.L_82 - .L_81)
.L_81:
        /*0004*/ 	.word	0x00000082


	//----- nvinfo : EIATTR_KPARAM_INFO
	.align		4
.L_82:
        /*0008*/ 	.byte	0x04, 0x17
        /*000a*/ 	.short	(.L_84 - .L_83)
.L_83:
        /*000c*/ 	.word	0x00000000
        /*0010*/ 	.short	0x0005
        /*0012*/ 	.short	0x0028
        /*0014*/ 	.byte	0x00, 0xf0, 0x11, 0x00


	//----- nvinfo : EIATTR_KPARAM_INFO
	.align		4
.L_84:
        /*0018*/ 	.byte	0x04, 0x17
        /*001a*/ 	.short	(.L_86 - .L_85)
.L_85:
        /*001c*/ 	.word	0x00000000
        /*0020*/ 	.short	0x0004
        /*0022*/ 	.short	0x0020
        /*0024*/ 	.byte	0x00, 0xf5, 0x21, 0x00


	//----- nvinfo : EIATTR_KPARAM_INFO
	.align		4
.L_86:
        /*0028*/ 	.byte	0x04, 0x17
        /*002a*/ 	.short	(.L_88 - .L_87)
.L_87:
        /*002c*/ 	.word	0x00000000
        /*0030*/ 	.short	0x0003
        /*0032*/ 	.short	0x0018
        /*0034*/ 	.byte	0x00, 0xf5, 0x21, 0x00


	//----- nvinfo : EIATTR_KPARAM_INFO
	.align		4
.L_88:
        /*0038*/ 	.byte	0x04, 0x17
        /*003a*/ 	.short	(.L_90 - .L_89)
.L_89:
        /*003c*/ 	.word	0x00000000
        /*0040*/ 	.short	0x0002
        /*0042*/ 	.short	0x0010
        /*0044*/ 	.byte	0x00, 0xf5, 0x21, 0x00


	//----- nvinfo : EIATTR_KPARAM_INFO
	.align		4
.L_90:
        /*0048*/ 	.byte	0x04, 0x17
        /*004a*/ 	.short	(.L_92 - .L_91)
.L_91:
        /*004c*/ 	.word	0x00000000
        /*0050*/ 	.short	0x0001
        /*0052*/ 	.short	0x0008
        /*0054*/ 	.byte	0x00, 0xf5, 0x21, 0x00


	//----- nvinfo : EIATTR_KPARAM_INFO
	.align		4
.L_92:
        /*0058*/ 	.byte	0x04, 0x17
        /*005a*/ 	.short	(.L_94 - .L_93)
.L_93:
        /*005c*/ 	.word	0x00000000
        /*0060*/ 	.short	0x0000
        /*0062*/ 	.short	0x0000
        /*0064*/ 	.byte	0x00, 0xf5, 0x21, 0x00


	//----- nvinfo : EIATTR_SPARSE_MMA_MASK
	.align		4
.L_94:
        /*0068*/ 	.byte	0x03, 0x50
        /*006a*/ 	.short	0x0000


	//----- nvinfo : EIATTR_MAXREG_COUNT
	.align		4
        /*006c*/ 	.byte	0x03, 0x1b
        /*006e*/ 	.short	0x00ff


	//----- nvinfo : EIATTR_MERCURY_ISA_VERSION
	.align		4
        /*0070*/ 	.byte	0x03, 0x5f
        /*0072*/ 	.short	0x0101


	//----- nvinfo : EIATTR_VRC_CTA_INIT_COUNT
	.align		4
        /*0074*/ 	.byte	0x02, 0x4a
	.zero		1
	.zero		1


	//----- nvinfo : EIATTR_EXIT_INSTR_OFFSETS
	.align		4
        /*0078*/ 	.byte	0x04, 0x1c
        /*007a*/ 	.short	(.L_96 - .L_95)


	//   ....[0]....
.L_95:
        /*007c*/ 	.word	0x00000070


	//   ....[1]....
        /*0080*/ 	.word	0x00001380


	//----- nvinfo : EIATTR_CRS_STACK_SIZE
	.align		4
.L_96:
        /*0084*/ 	.byte	0x04, 0x1e
        /*0086*/ 	.short	(.L_98 - .L_97)
.L_97:
        /*0088*/ 	.word	0x00000000


	//----- nvinfo : EIATTR_CBANK_PARAM_SIZE
	.align		4
.L_98:
        /*008c*/ 	.byte	0x03, 0x19
        /*008e*/ 	.short	0x002c


	//----- nvinfo : EIATTR_PARAM_CBANK
	.align		4
        /*0090*/ 	.byte	0x04, 0x0a
        /*0092*/ 	.short	(.L_100 - .L_99)
	.align		4
.L_99:
        /*0094*/ 	.word	index@(.nv.constant0._Z16MakeOrientationsPdPiS0_S_S0_i)
        /*0098*/ 	.short	0x0380
        /*009a*/ 	.short	0x002c


	//----- nvinfo : EIATTR_SW_WAR
	.align		4
.L_100:
        /*009c*/ 	.byte	0x04, 0x36
        /*009e*/ 	.short	(.L_102 - .L_101)
.L_101:
        /*00a0*/ 	.word	0x00000008
.L_102:


//--------------------- .nv.info._Z22ReturnDiffractionSpotsPdS_PiS_S_S0_iS_iS0_S_ --------------------------
	.section	.nv.info._Z22ReturnDiffractionSpotsPdS_PiS_S_S0_iS_iS0_S_,"",@"SHT_CUDA_INFO"
	.sectionflags	@""
	.align	4


	//----- nvinfo : EIATTR_CUDA_API_VERSION
	.align		4
        /*0000*/ 	.byte	0x04, 0x37
        /*0002*/ 	.short	(.L_104 - .L_103)
.L_103:
        /*0004*/ 	.word	0x00000082


	//----- nvinfo : EIATTR_KPARAM_INFO
	.align		4
.L_104:
        /*0008*/ 	.byte	0x04, 0x17
        /*000a*/ 	.short	(.L_106 - .L_105)
.L_105:
        /*000c*/ 	.word	0x00000000
        /*0010*/ 	.short	0x000a
        /*0012*/ 	.short	0x0050
        /*0014*/ 	.byte	0x00, 0xf5, 0x21, 0x00


	//----- nvinfo : EIATTR_KPARAM_INFO
	.align		4
.L_106:
        /*0018*/ 	.byte	0x04, 0x17
        /*001a*/ 	.short	(.L_108 - .L_107)
.L_107:
        /*001c*/ 	.word	0x00000000
        /*0020*/ 	.short	0x0009
        /*0022*/ 	.short	0x0048
        /*0024*/ 	.byte	0x00, 0xf5, 0x21, 0x00


	//----- nvinfo : EIATTR_KPARAM_INFO
	.align		4
.L_108:
        /*0028*/ 	.byte	0x04, 0x17
        /*002a*/ 	.short	(.L_110 - .L_109)
.L_109:
        /*002c*/ 	.word	0x00000000
        /*0030*/ 	.short	0x0008
        /*0032*/ 	.short	0x0040
        /*0034*/ 	.byte	0x00, 0xf0, 0x11, 0x00


	//----- nvinfo : EIATTR_KPARAM_INFO
	.align		4
.L_110:
        /*0038*/ 	.byte	0x04, 0x17
        /*003a*/ 	.short	(.L_112 - .L_111)
.L_111:
        /*003c*/ 	.word	0x00000000
        /*0040*/ 	.short	0x0007
        /*0042*/ 	.short	0x0038
        /*0044*/ 	.byte	0x00, 0xf5, 0x21, 0x00


	//----- nvinfo : EIATTR_KPARAM_INFO
	.align		4
.L_112:
        /*0048*/ 	.byte	0x04, 0x17
        /*004a*/ 	.short	(.L_114 - .L_113)
.L_113:
        /*004c*/ 	.word	0x00000000
        /*0050*/ 	.short	0x0006
        /*0052*/ 	.short	0x0030
        /*0054*/ 	.byte	0x00, 0xf0, 0x11, 0x00


	//----- nvinfo : EIATTR_KPARAM_INFO
	.align		4
.L_114:
        /*0058*/ 	.byte	0x04, 0x17
        /*005a*/ 	.short	(.L_116 - .L_115)
.L_115:
        /*005c*/ 	.word	0x00000000
        /*0060*/ 	.short	0x0005
        /*0062*/ 	.short	0x0028
        /*0064*/ 	.byte	0x00, 0xf5, 0x21, 0x00


	//----- nvinfo : EIATTR_KPARAM_INFO
	.align		4
.L_116:
        /*0068*/ 	.byte	0x04, 0x17
        /*006a*/ 	.short	(.L_118 - .L_117)
.L_117:
        /*006c*/ 	.word	0x00000000
        /*0070*/ 	.short	0x0004
        /*0072*/ 	.short	0x0020
        /*0074*/ 	.byte	0x00, 0xf5, 0x21, 0x00


	//----- nvinfo : EIATTR_KPARAM_INFO
	.align		4
.L_118:
        /*0078*/ 	.byte	0x04, 0x17
        /*007a*/ 	.short	(.L_120 - .L_119)
.L_119:
        /*007c*/ 	.word	0x00000000
        /*0080*/ 	.short	0x0003
        /*0082*/ 	.short	0x0018
        /*0084*/ 	.byte	0x00, 0xf5, 0x21, 0x00


	//----- nvinfo : EIATTR_KPARAM_INFO
	.align		4
.L_120:
        /*0088*/ 	.byte	0x04, 0x17
        /*008a*/ 	.short	(.L_122 - .L_121)
.L_121:
        /*008c*/ 	.word	0x00000000
        /*0090*/ 	.short	0x0002
        /*0092*/ 	.short	0x0010
        /*0094*/ 	.byte	0x00, 0xf5, 0x21, 0x00


	//----- nvinfo : EIATTR_KPARAM_INFO
	.align		4
.L_122:
        /*0098*/ 	.byte	0x04, 0x17
        /*009a*/ 	.short	(.L_124 - .L_123)
.L_123:
        /*009c*/ 	.word	0x00000000
        /*00a0*/ 	.short	0x0001
        /*00a2*/ 	.short	0x0008
        /*00a4*/ 	.byte	0x00, 0xf5, 0x21, 0x00


	//----- nvinfo : EIATTR_KPARAM_INFO
	.align		4
.L_124:
        /*00a8*/ 	.byte	0x04, 0x17
        /*00aa*/ 	.short	(.L_126 - .L_125)
.L_125:
        /*00ac*/ 	.word	0x00000000
        /*00b0*/ 	.short	0x0000
        /*00b2*/ 	.short	0x0000
        /*00b4*/ 	.byte	0x00, 0xf5, 0x21, 0x00


	//----- nvinfo : EIATTR_SPARSE_MMA_MASK
	.align		4
.L_126:
        /*00b8*/ 	.byte	0x03, 0x50
        /*00ba*/ 	.short	0x0000


	//----- nvinfo : EIATTR_MAXREG_COUNT
	.align		4
        /*00bc*/ 	.byte	0x03, 0x1b
        /*00be*/ 	.short	0x00ff


	//----- nvinfo : EIATTR_MERCURY_ISA_VERSION
	.align		4
        /*00c0*/ 	.byte	0x03, 0x5f
        /*00c2*/ 	.short	0x0101


	//----- nvinfo : EIATTR_VRC_CTA_INIT_COUNT
	.align		4
        /*00c4*/ 	.byte	0x02, 0x4a
	.zero		1
	.zero		1


	//----- nvinfo : EIATTR_EXIT_INSTR_OFFSETS
	.align		4
        /*00c8*/ 	.byte	0x04, 0x1c
        /*00ca*/ 	.short	(.L_128 - .L_127)


	//   ....[0]....
.L_127:
        /*00cc*/ 	.word	0x00000080


	//   ....[1]....
        /*00d0*/ 	.word	0x0000b8a0


	//----- nvinfo : EIATTR_CRS_STACK_SIZE
	.align		4
.L_128:
        /*00d4*/ 	.byte	0x04, 0x1e
        /*00d6*/ 	.short	(.L_130 - .L_129)
.L_129:
        /*00d8*/ 	.word	0x00000000


	//----- nvinfo : EIATTR_CBANK_PARAM_SIZE
	.align		4
.L_130:
        /*00dc*/ 	.byte	0x03, 0x19
        /*00de*/ 	.short	0x0058


	//----- nvinfo : EIATTR_PARAM_CBANK
	.align		4
        /*00e0*/ 	.byte	0x04, 0x0a
        /*00e2*/ 	.short	(.L_132 - .L_131)
	.align		4
.L_131:
        /*00e4*/ 	.word	index@(.nv.constant0._Z22ReturnDiffractionSpotsPdS_PiS_S_S0_iS_iS0_S_)
        /*00e8*/ 	.short	0x0380
        /*00ea*/ 	.short	0x0058


	//----- nvinfo : EIATTR_SW_WAR
	.align		4
.L_132:
        /*00ec*/ 	.byte	0x04, 0x36
        /*00ee*/ 	.short	(.L_134 - .L_133)
.L_133:
        /*00f0*/ 	.word	0x00000008
.L_134:


//--------------------- .nv.info._Z23CompareDiffractionSpotsPdS_iS_iPiS0_S0_S_S_S0_S_S0_S0_iiS_ --------------------------
	.section	.nv.info._Z23CompareDiffractionSpotsPdS_iS_iPiS0_S0_S_S_S0_S_S0_S0_iiS_,"",@"SHT_CUDA_INFO"
	.sectionflags	@""
	.align	4


	//----- nvinfo : EIATTR_CUDA_API_VERSION
	.align		4
        /*0000*/ 	.byte	0x04, 0x37
        /*0002*/ 	.short	(.L_136 - .L_135)
.L_135:
        /*0004*/ 	.word	0x00000082


	//----- nvinfo : EIATTR_KPARAM_INFO
	.align		4
.L_136:
        /*0008*/ 	.byte	0x04, 0x17
        /*000a*/ 	.short	(.L_138 - .L_137)
.L_137:
        /*000c*/ 	.word	0x00000000
        /*0010*/ 	.short	0x0010
        /*0012*/ 	.short	0x0078
        /*0014*/ 	.byte	0x00, 0xf5, 0x21, 0x00


	//----- nvinfo : EIATTR_KPARAM_INFO
	.align		4
.L_138:
        /*0018*/ 	.byte	0x04, 0x17
        /*001a*/ 	.short	(.L_140 - .L_139)
.L_139:
        /*001c*/ 	.word	0x00000000
        /*0020*/ 	.short	0x000f
        /*0022*/ 	.short	0x0074
        /*0024*/ 	.byte	0x00, 0xf0, 0x11, 0x00


	//----- nvinfo : EIATTR_KPARAM_INFO
	.align		4
.L_140:
        /*0028*/ 	.byte	0x04, 0x17
        /*002a*/ 	.short	(.L_142 - .L_141)
.L_141:
        /*002c*/ 	.word	0x00000000
        /*0030*/ 	.short	0x000e
        /*0032*/ 	.short	0x0070
        /*0034*/ 	.byte	0x00, 0xf0, 0x11, 0x00


	//----- nvinfo : EIATTR_KPARAM_INFO
	.align		4
.L_142:
        /*0038*/ 	.byte	0x04, 0x17
        /*003a*/ 	.short	(.L_144 - .L_143)
.L_143:
        /*003c*/ 	.word	0x00000000
        /*0040*/ 	.short	0x000d
        /*0042*/ 	.short	0x0068
        /*0044*/ 	.byte	0x00, 0xf5, 0x21, 0x00


	//----- nvinfo : EIATTR_KPARAM_INFO
	.align		4
.L_144:
        /*0048*/ 	.byte	0x04, 0x17
        /*004a*/ 	.short	(.L_146 - .L_145)
.L_145:
        /*004c*/ 	.word	0x00000000
        /*0050*/ 	.short	0x000c
        /*0052*/ 	.short	0x0060
        /*0054*/ 	.byte	0x00, 0xf5, 0x21, 0x00


	//----- nvinfo : EIATTR_KPARAM_INFO
	.align		4
.L_146:
        /*0058*/ 	.byte	0x04, 0x17
        /*005a*/ 	.short	(.L_148 - .L_147)
.L_147:
        /*005c*/ 	.word	0x00000000
        /*0060*/ 	.short	0x000b
        /*0062*/ 	.short	0x0058
        /*0064*/ 	.byte	0x00, 0xf5, 0x21, 0x00


	//----- nvinfo : EIATTR_KPARAM_INFO
	.align		4
.L_148:
        /*0068*/ 	.byte	0x04, 0x17
        /*006a*/ 	.short	(.L_150 - .L_149)
.L_149:
        /*006c*/ 	.word	0x00000000
        /*0070*/ 	.short	0x000a
        /*0072*/ 	.short	0x0050
        /*0074*/ 	.byte	0x00, 0xf5, 0x21, 0x00


	//----- nvinfo : EIATTR_KPARAM_INFO
	.align		4
.L_150:
        /*0078*/ 	.byte	0x04, 0x17
        /*007a*/ 	.short	(.L_152 - .L_151)
.L_151:
        /*007c*/ 	.word	0x00000000
        /*0080*/ 	.short	0x0009
        /*0082*/ 	.short	0x0048
        /*0084*/ 	.byte	0x00, 0xf5, 0x21, 0x00


	//----- nvinfo : EIATTR_KPARAM_INFO
	.align		4
.L_152:
        /*0088*/ 	.byte	0x04, 0x17
        /*008a*/ 	.short	(.L_154 - .L_153)
.L_153:
        /*008c*/ 	.word	0x00000000
        /*0090*/ 	.short	0x0008
        /*0092*/ 	.short	0x0040
        /*0094*/ 	.byte	0x00, 0xf5, 0x21, 0x00


	//----- nvinfo : EIATTR_KPARAM_INFO
	.align		4
.L_154:
        /*0098*/ 	.byte	0x04, 0x17
        /*009a*/ 	.short	(.L_156 - .L_155)
.L_155:
        /*009c*/ 	.word	0x00000000
        /*00a0*/ 	.short	0x0007
        /*00a2*/ 	.short	0x0038
        /*00a4*/ 	.byte	0x00, 0xf5, 0x21, 0x00


	//----- nvinfo : EIATTR_KPARAM_INFO
	.align		4
.L_156:
        /*00a8*/ 	.byte	0x04, 0x17
        /*00aa*/ 	.short	(.L_158 - .L_157)
.L_157:
        /*00ac*/ 	.word	0x00000000
        /*00b0*/ 	.short	0x0006
        /*00b2*/ 	.short	0x0030
        /*00b4*/ 	.byte	0x00, 0xf5, 0x21, 0x00


	//----- nvinfo : EIATTR_KPARAM_INFO
	.align		4
.L_158:
        /*00b8*/ 	.byte	0x04, 0x17
        /*00ba*/ 	.short	(.L_160 - .L_159)
.L_159:
        /*00bc*/ 	.word	0x00000000
        /*00c0*/ 	.short	0x0005
        /*00c2*/ 	.short	0x0028
        /*00c4*/ 	.byte	0x00, 0xf5, 0x21, 0x00


	//----- nvinfo : EIATTR_KPARAM_INFO
	.align		4
.L_160:
        /*00c8*/ 	.byte	0x04, 0x17
        /*00ca*/ 	.short	(.L_162 - .L_161)
.L_161:
        /*00cc*/ 	.word	0x00000000
        /*00d0*/ 	.short	0x0004
        /*00d2*/ 	.short	0x0020
        /*00d4*/ 	.byte	0x00, 0xf0, 0x11, 0x00


	//----- nvinfo : EIATTR_KPARAM_INFO
	.align		4
.L_162:
        /*00d8*/ 	.byte	0x04, 0x17
        /*00da*/ 	.short	(.L_164 - .L_163)
.L_163:
        /*00dc*/ 	.word	0x00000000
        /*00e0*/ 	.short	0x0003
        /*00e2*/ 	.short	0x0018
        /*00e4*/ 	.byte	0x00, 0xf5, 0x21, 0x00


	//----- nvinfo : EIATTR_KPARAM_INFO
	.align		4
.L_164:
        /*00e8*/ 	.byte	0x04, 0x17
        /*00ea*/ 	.short	(.L_166 - .L_165)
.L_165:
        /*00ec*/ 	.word	0x00000000
        /*00f0*/ 	.short	0x0002
        /*00f2*/ 	.short	0x0010
        /*00f4*/ 	.byte	0x00, 0xf0, 0x11, 0x00


	//----- nvinfo : EIATTR_KPARAM_INFO
	.align		4
.L_166:
        /*00f8*/ 	.byte	0x04, 0x17
        /*00fa*/ 	.short	(.L_168 - .L_167)
.L_167:
        /*00fc*/ 	.word	0x00000000
        /*0100*/ 	.short	0x0001
        /*0102*/ 	.short	0x0008
        /*0104*/ 	.byte	0x00, 0xf5, 0x21, 0x00


	//----- nvinfo : EIATTR_KPARAM_INFO
	.align		4
.L_168:
        /*0108*/ 	.byte	0x04, 0x17
        /*010a*/ 	.short	(.L_170 - .L_169)
.L_169:
        /*010c*/ 	.word	0x00000000
        /*0110*/ 	.short	0x0000
        /*0112*/ 	.short	0x0000
        /*0114*/ 	.byte	0x00, 0xf5, 0x21, 0x00


	//----- nvinfo : EIATTR_SPARSE_MMA_MASK
	.align		4
.L_170:
        /*0118*/ 	.byte	0x03, 0x50
        /*011a*/ 	.short	0x0000


	//----- nvinfo : EIATTR_MAXREG_COUNT
	.align		4
        /*011c*/ 	.byte	0x03, 0x1b
        /*011e*/ 	.short	0x00ff


	//----- nvinfo : EIATTR_MERCURY_ISA_VERSION
	.align		4
        /*0120*/ 	.byte	0x03, 0x5f
        /*0122*/ 	.short	0x0101


	//----- nvinfo : EIATTR_VRC_CTA_INIT_COUNT
	.align		4
        /*0124*/ 	.byte	0x02, 0x4a
	.zero		1
	.zero		1


	//----- nvinfo : EIATTR_EXIT_INSTR_OFFSETS
	.align		4
        /*0128*/ 	.byte	0x04, 0x1c
        /*012a*/ 	.short	(.L_172 - .L_171)


	//   ....[0]....
.L_171:
        /*012c*/ 	.word	0x00000080


	//   ....[1]....
        /*0130*/ 	.word	0x00007af0


	//   ....[2]....
        /*0134*/ 	.word	0x00007b10


	//----- nvinfo : EIATTR_CRS_STACK_SIZE
	.align		4
.L_172:
        /*0138*/ 	.byte	0x04, 0x1e
        /*013a*/ 	.short	(.L_174 - .L_173)
.L_173:
        /*013c*/ 	.word	0x00000000


	//----- nvinfo : EIATTR_CBANK_PARAM_SIZE
	.align		4
.L_174:
        /*0140*/ 	.byte	0x03, 0x19
        /*0142*/ 	.short	0x0080


	//----- nvinfo : EIATTR_PARAM_CBANK
	.align		4
        /*0144*/ 	.byte	0x04, 0x0a
        /*0146*/ 	.short	(.L_176 - .L_175)
	.align		4
.L_175:
        /*0148*/ 	.word	index@(.nv.constant0._Z23CompareDiffractionSpotsPdS_iS_iPiS0_S0_S_S_S0_S_S0_S0_iiS_)
        /*014c*/ 	.short	0x0380
        /*014e*/ 	.short	0x0080


	//----- nvinfo : EIATTR_SW_WAR
	.align		4
.L_176:
        /*0150*/ 	.byte	0x04, 0x36
        /*0152*/ 	.short	(.L_178 - .L_177)
.L_177:
        /*0154*/ 	.word	0x00000008
.L_178:


//--------------------- .nv.callgraph             --------------------------
	.section	.nv.callgraph,"",@"SHT_CUDA_CALLGRAPH"
	.align	4
	.sectionentsize	8
	.align		4
        /*0000*/ 	.word	0x00000000
	.align		4
        /*0004*/ 	.word	0xffffffff
	.align		4
        /*0008*/ 	.word	index@(_Z14FriedelFindingPiPdS0_S_S_S0_S0_S_)
	.align		4
        /*000c*/ 	.word	index@(vprintf)
	.align		4
        /*0010*/ 	.word	0x00000000
	.align		4
        /*0014*/ 	.word	0xfffffffe
	.align		4
        /*0018*/ 	.word	0x00000000
	.align		4
        /*001c*/ 	.word	0xfffffffd
	.align		4
        /*0020*/ 	.word	0x00000000
	.align		4
        /*0024*/ 	.word	0xfffffffc


//--------------------- .nv.constant4             --------------------------
	.section	.nv.constant4,"a",@progbits
	.align	8
	.align		8
.nv.constant4:
        /*0000*/ 	.dword	vprintf
	.align		8
        /*0008*/ 	.dword	$str
	.align		8
        /*0010*/ 	.dword	__cudart_i2opi_d
	.align		8
        /*0018*/ 	.dword	__cudart_sin_cos_coeffs


//--------------------- .text._Z14FriedelFindingPiPdS0_S_S_S0_S0_S_ --------------------------
	.section	.text._Z14FriedelFindingPiPdS0_S_S_S0_S0_S_,"ax",@progbits
	.align	128
        .global         _Z14FriedelFindingPiPdS0_S_S_S0_S0_S_
        .type           _Z14FriedelFindingPiPdS0_S_S_S0_S0_S_,@function
        .size           _Z14FriedelFindingPiPdS0_S_S_S0_S0_S_,(.L_x_444 - _Z14FriedelFindingPiPdS0_S_S_S0_S0_S_)
        .other          _Z14FriedelFindingPiPdS0_S_S_S0_S0_S_,@"STO_CUDA_ENTRY STV_DEFAULT"
_Z14FriedelFindingPiPdS0_S_S_S0_S0_S_:
.text._Z14FriedelFindingPiPdS0_S_S_S0_S0_S_:
[----:B------:R-:W0:Y:S08]  /*0000*/  LDC R1, c[0x0][0x37c] ;  /* 0x0000df00ff017b82 */ /* 0x000e300000000800 */
[----:B------:R-:W1:Y:S01]  /*0010*/  LDC.64 R8, c[0x0][0x398] ;  /* 0x0000e600ff087b82 */ /* 0x000e620000000a00 */
[----:B------:R-:W1:Y:S01]  /*0020*/  LDCU.64 UR36, c[0x0][0x358] ;  /* 0x00006b00ff2477ac */ /* 0x000e620008000a00 */
[----:B0-----:R-:W-:Y:S01]  /*0030*/  VIADD R1, R1, 0xffffffd0 ;  /* 0xffffffd001017836 */ /* 0x001fe20000000000 */
[----:B-1----:R-:W2:Y:S01]  /*0040*/  LDG.E R3, desc[UR36][R8.64+0x8] ;  /* 0x0000082408037981 */ /* 0x002ea2000c1e1900 */
[----:B------:R-:W0:Y:S04]  /*0050*/  LDCU UR5, c[0x0][0x2fc] ;  /* 0x00005f80ff0577ac */ /* 0x000e280008000800 */
[----:B------:R-:W1:Y:S01]  /*0060*/  S2UR UR6, SR_CTAID.X ;  /* 0x00000000000679c3 */ /* 0x000e620000002500 */
[----:B------:R-:W1:Y:S01]  /*0070*/  S2R R5, SR_TID.X ;  /* 0x0000000000057919 */ /* 0x000e620000002100 */
[----:B------:R-:W3:Y:S06]  /*0080*/  LDCU UR4, c[0x0][0x2f8] ;  /* 0x00005f00ff0477ac */ /* 0x000eec0008000800 */
[----:B------:R-:W1:Y:S01]  /*0090*/  LDC R16, c[0x0][0x360] ;  /* 0x0000d800ff107b82 */ /* 0x000e620000000800 */
[----:B---3--:R-:W-:-:S05]  /*00a0*/  IADD3 R6, P1, PT, R1, UR4, RZ ;  /* 0x0000000401067c10 */ /* 0x008fca000ff3e0ff */
[----:B0-----:R-:W-:Y:S02]  /*00b0*/  IMAD.X R7, RZ, RZ, UR5, P1 ;  /* 0x00000005ff077e24 */ /* 0x001fe400088e06ff */
[----:B-1----:R-:W-:-:S05]  /*00c0*/  IMAD R16, R16, UR6, R5 ;  /* 0x0000000610107c24 */ /* 0x002fca000f8e0205 */
[----:B--2---:R-:W-:-:S13]  /*00d0*/  ISETP.GE.AND P0, PT, R16, R3, PT ;  /* 0x000000031000720c */ /* 0x004fda0003f06270 */
[----:B------:R-:W-:Y:S05]  /*00e0*/  @P0 EXIT ;  /* 0x000000000000094d */ /* 0x000fea0003800000 */
[----:B------:R-:W0:Y:S01]  /*00f0*/  LDC.64 R4, c[0x0][0x380] ;  /* 0x0000e000ff047b82 */ /* 0x000e220000000a00 */
[----:B------:R-:W2:Y:S01]  /*0100*/  LDG.E R3, desc[UR36][R8.64] ;  /* 0x0000002408037981 */ /* 0x000ea2000c1e1900 */
[----:B0-----:R-:W-:-:S05]  /*0110*/  IMAD.WIDE R4, R16, 0x4, R4 ;  /* 0x0000000410047825 */ /* 0x001fca00078e0204 */
[----:B------:R0:W5:Y:S01]  /*0120*/  LDG.E R2, desc[UR36][R4.64] ;  /* 0x0000002404027981 */ /* 0x000162000c1e1900 */
[----:B--2---:R-:W-:-:S13]  /*0130*/  ISETP.GE.AND P0, PT, R3, 0x1, PT ;  /* 0x000000010300780c */ /* 0x004fda0003f06270 */
[----:B0-----:R-:W-:Y:S05]  /*0140*/  @!P0 BRA `(.L_x_0) ;  /* 0x0000000000308947 */ /* 0x001fea0003800000 */
[----:B------:R-:W0:Y:S01]  /*0150*/  LDC.64 R10, c[0x0][0x388] ;  /* 0x0000e200ff0a7b82 */ /* 0x000e220000000a00 */
[----:B-----5:R1:W2:Y:S01]  /*0160*/  I2F.F64 R4, R2 ;  /* 0x0000000200047312 */ /* 0x0202a20000201c00 */
[----:B------:R-:W-:Y:S01]  /*0170*/  BSSY.RECONVERGENT B6, `(.L_x_1) ;  /* 0x0000013000067945 */ /* 0x000fe20003800200 */
[----:B------:R-:W-:-:S07]  /*0180*/  IMAD.MOV.U32 R0, RZ, RZ, RZ ;  /* 0x000000ffff007224 */ /* 0x000fce00078e00ff */
.L_x_3:
[----:B------:R-:W-:-:S04]  /*0190*/  IMAD R13, R0, 0x9, RZ ;  /* 0x00000009000d7824 */ /* 0x000fc800078e02ff */
[----:B0-----:R-:W-:-:S05]  /*01a0*/  IMAD.WIDE.U32 R12, R13, 0x8, R10 ;  /* 0x000000080d0c7825 */ /* 0x001fca00078e000a */
[----:B------:R-:W2:Y:S02]  /*01b0*/  LDG.E.64 R8, desc[UR36][R12.64+0x20] ;  /* 0x000020240c087981 */ /* 0x000ea4000c1e1b00 */
[----:B--2---:R-:W-:-:S14]  /*01c0*/  DSETP.NEU.AND P0, PT, R8, R4, PT ;  /* 0x000000040800722a */ /* 0x004fdc0003f0d000 */
[----:B------:R-:W-:Y:S05]  /*01d0*/  @!P0 BRA `(.L_x_2) ;  /* 0x0000000000308947 */ /* 0x000fea0003800000 */
[----:B------:R-:W-:-:S05]  /*01e0*/  VIADD R0, R0, 0x1 ;  /* 0x0000000100007836 */ /* 0x000fca0000000000 */
[----:B------:R-:W-:-:S13]  /*01f0*/  ISETP.NE.AND P0, PT, R0, R3, PT ;  /* 0x000000030000720c */ /* 0x000fda0003f05270 */
[----:B------:R-:W-:Y:S05]  /*0200*/  @P0 BRA `(.L_x_3) ;  /* 0xfffffffc00e00947 */ /* 0x000fea000383ffff */
.L_x_0:
[----:B------:R-:W-:Y:S01]  /*0210*/  MOV R0, 0x0 ;  /* 0x0000000000007802 */ /* 0x000fe20000000f00 */
[----:B-----5:R0:W-:Y:S01]  /*0220*/  STL.64 [R1], R2 ;  /* 0x0000000201007387 */ /* 0x0201e20000100a00 */
[----:B------:R-:W2:Y:S02]  /*0230*/  LDCU.64 UR4, c[0x4][0x8] ;  /* 0x01000100ff0477ac */ /* 0x000ea40008000a00 */
[----:B------:R0:W3:Y:S01]  /*0240*/  LDC.64 R8, c[0x4][R0] ;  /* 0x0100000000087b82 */ /* 0x0000e20000000a00 */
[----:B--2---:R-:W-:Y:S02]  /*0250*/  IMAD.U32 R4, RZ, RZ, UR4 ;  /* 0x00000004ff047e24 */ /* 0x004fe4000f8e00ff */
[----:B0-----:R-:W-:-:S07]  /*0260*/  IMAD.U32 R5, RZ, RZ, UR5 ;  /* 0x00000005ff057e24 */ /* 0x001fce000f8e00ff */
[----:B------:R-:W-:-:S07]  /*0270*/  LEPC R20, `(.L_x_4) ;  /* 0x000000001014794e */ /* 0x000fce0000000000 */
[----:B-1-3--:R-:W-:Y:S05]  /*0280*/  CALL.ABS.NOINC R8 ;  /* 0x0000000008007343 */ /* 0x00afea0003c00000 */
.L_x_4:
[----:B------:R-:W-:Y:S05]  /*0290*/  EXIT ;  /* 0x000000000000794d */ /* 0x000fea0003800000 */
.L_x_2:
[----:B------:R-:W-:Y:S05]  /*02a0*/  BSYNC.RECONVERGENT B6 ;  /* 0x0000000000067941 */ /* 0x000fea0003800200 */
.L_x_1:
[----:B------:R-:W0:Y:S02]  /*02b0*/  LDC.64 R4, c[0x0][0x3a0] ;  /* 0x0000e800ff047b82 */ /* 0x000e240000000a00 */
[----:B0-----:R-:W2:Y:S02]  /*02c0*/  LDG.E R4, desc[UR36][R4.64+0x8] ;  /* 0x0000082404047981 */ /* 0x001ea4000c1e1900 */
[----:B--2---:R-:W-:-:S13]  /*02d0*/  ISETP.NE.AND P0, PT, R4, 0x1, PT ;  /* 0x000000010400780c */ /* 0x004fda0003f05270 */
[----:B------:R-:W-:Y:S05]  /*02e0*/  @P0 EXIT ;  /* 0x000000000000094d */ /* 0x000fea0003800000 */
[----:B------:R-:W2:Y:S01]  /*02f0*/  LDG.E.64 R18, desc[UR36][R12.64+0x28] ;  /* 0x000028240c127981 */ /* 0x000ea2000c1e1b00 */
[----:B------:R-:W0:Y:S03]  /*0300*/  LDC.64 R24, c[0x0][0x3a8] ;  /* 0x0000ea00ff187b82 */ /* 0x000e260000000a00 */
[----:B------:R-:W3:Y:S04]  /*0310*/  LDG.E.64 R6, desc[UR36][R12.64+0x30] ;  /* 0x000030240c067981 */ /* 0x000ee8000c1e1b00 */
[----:B------:R4:W5:Y:S01]  /*0320*/  LDG.E.64 R36, desc[UR36][R12.64+0x18] ;  /* 0x000018240c247981 */ /* 0x000962000c1e1b00 */
[----:B------:R-:W1:Y:S03]  /*0330*/  LDC.64 R10, c[0x0][0x3a8] ;  /* 0x0000ea00ff0a7b82 */ /* 0x000e660000000a00 */
[----:B------:R4:W5:Y:S04]  /*0340*/  LDG.E.64 R34, desc[UR36][R12.64] ;  /* 0x000000240c227981 */ /* 0x000968000c1e1b00 */
[----:B------:R4:W5:Y:S04]  /*0350*/  LDG.E.64 R32, desc[UR36][R12.64+0x8] ;  /* 0x000008240c207981 */ /* 0x000968000c1e1b00 */
[----:B------:R4:W5:Y:S04]  /*0360*/  LDG.E.64 R14, desc[UR36][R12.64+0x38] ;  /* 0x000038240c0e7981 */ /* 0x000968000c1e1b00 */
[----:B------:R4:W5:Y:S04]  /*0370*/  LDG.E.64 R30, desc[UR36][R12.64+0x10] ;  /* 0x000010240c1e7981 */ /* 0x000968000c1e1b00 */
[----:B-1----:R4:W5:Y:S04]  /*0380*/  LDG.E.64 R8, desc[UR36][R10.64+0x8] ;  /* 0x000008240a087981 */ /* 0x002968000c1e1b00 */
[----:B------:R4:W5:Y:S04]  /*0390*/  LDG.E.64 R4, desc[UR36][R10.64+0x10] ;  /* 0x000010240a047981 */ /* 0x000968000c1e1b00 */
[----:B------:R4:W5:Y:S04]  /*03a0*/  LDG.E.64 R28, desc[UR36][R10.64+0xfc8] ;  /* 0x000fc8240a1c7981 */ /* 0x000968000c1e1b00 */
[----:B------:R4:W5:Y:S01]  /*03b0*/  LDG.E.64 R26, desc[UR36][R10.64+0xfe0] ;  /* 0x000fe0240a1a7981 */ /* 0x000962000c1e1b00 */
[----:B--2---:R-:W0:Y:S02]  /*03c0*/  F2I.F64.TRUNC R18, R18 ;  /* 0x0000001200127311 */ /* 0x004e24000030d100 */
[----:B0-----:R-:W-:-:S06]  /*03d0*/  IMAD.WIDE R24, R18, 0x8, R24 ;  /* 0x0000000812187825 */ /* 0x001fcc00078e0218 */
[----:B------:R-:W5:Y:S01]  /*03e0*/  LDG.E.64 R24, desc[UR36][R24.64+0x28] ;  /* 0x0000282418187981 */ /* 0x000f62000c1e1b00 */
[----:B---3--:R-:W-:Y:S01]  /*03f0*/  DSETP.GT.AND P0, PT, R6, 90, PT ;  /* 0x405680000600742a */ /* 0x008fe20003f04000 */
[----:B------:R-:W-:-:S13]  /*0400*/  BSSY.RECONVERGENT B0, `(.L_x_5) ;  /* 0x0000006000007945 */ /* 0x000fda0003800200 */
[----:B------:R-:W-:Y:S01]  /*0410*/  @P0 DADD R38, -R6, 180 ;  /* 0x4066800006260429 */ /* 0x000fe20000000100 */
[----:B----4-:R-:W-:Y:S10]  /*0420*/  @P0 BRA `(.L_x_6) ;  /* 0x00000000000c0947 */ /* 0x010ff40003800000 */
[----:B------:R-:W-:-:S14]  /*0430*/  DSETP.GEU.AND P0, PT, R6, -90, PT ;  /* 0xc05680000600742a */ /* 0x000fdc0003f0e000 */
[C---:B------:R-:W-:Y:S02]  /*0440*/  @!P0 DADD R38, -|R6|.reuse, 180 ;  /* 0x4066800006268429 */ /* 0x040fe40000000300 */
[----:B------:R-:W-:-:S11]  /*0450*/  @P0 DADD R38, -|R6|, 90 ;  /* 0x4056800006260429 */ /* 0x000fd60000000300 */
.L_x_6:
[----:B------:R-:W-:Y:S05]  /*0460*/  BSYNC.RECONVERGENT B0 ;  /* 0x0000000000007941 */ /* 0x000fea0003800200 */
.L_x_5:
[----:B------:R-:W-:Y:S01]  /*0470*/  UMOV UR4, 0xa2529d3a ;  /* 0xa2529d3a00047882 */ /* 0x000fe20000000000 */
[----:B------:R-:W-:Y:S01]  /*0480*/  UMOV UR5, 0x3f91df46 ;  /* 0x3f91df4600057882 */ /* 0x000fe20000000000 */
[----:B------:R-:W-:Y:S01]  /*0490*/  BSSY.RECONVERGENT B0, `(.L_x_7) ;  /* 0x000001d000007945 */ /* 0x000fe20003800200 */
[----:B-----5:R-:W-:-:S08]  /*04a0*/  DMUL R60, R14, UR4 ;  /* 0x000000040e3c7c28 */ /* 0x020fd00008000000 */
[----:B------:R-:W-:-:S14]  /*04b0*/  DSETP.NEU.AND P1, PT, |R60|, +INF , PT ;  /* 0x7ff000003c00742a */ /* 0x000fdc0003f2d200 */
[----:B------:R-:W-:Y:S01]  /*04c0*/  @!P1 DMUL R10, RZ, R60 ;  /* 0x0000003cff0a9228 */ /* 0x000fe20000000000 */
[----:B------:R-:W-:Y:S01]  /*04d0*/  @!P1 PLOP3.LUT P0, PT, PT, PT, PT, 0x80, 0x8 ;  /* 0x000000000008981c */ /* 0x000fe20003f0f070 */
[----:B------:R-:W-:-:S12]  /*04e0*/  @!P1 BRA `(.L_x_8) ;  /* 0x00000000005c9947 */ /* 0x000fd80003800000 */
[----:B------:R-:W-:Y:S01]  /*04f0*/  UMOV UR4, 0x6dc9c883 ;  /* 0x6dc9c88300047882 */ /* 0x000fe20000000000 */
[----:B------:R-:W-:Y:S01]  /*0500*/  UMOV UR5, 0x3fe45f30 ;  /* 0x3fe45f3000057882 */ /* 0x000fe20000000000 */
[C---:B------:R-:W-:Y:S01]  /*0510*/  DSETP.GE.AND P0, PT, |R60|.reuse, 2.14748364800000000000e+09, PT ;  /* 0x41e000003c00742a */ /* 0x040fe20003f06200 */
[----:B------:R-:W-:Y:S01]  /*0520*/  BSSY.RECONVERGENT B1, `(.L_x_9) ;  /* 0x0000011000017945 */ /* 0x000fe20003800200 */
[----:B------:R-:W-:Y:S01]  /*0530*/  DMUL R12, R60, UR4 ;  /* 0x000000043c0c7c28 */ /* 0x000fe20008000000 */
[----:B------:R-:W-:Y:S01]  /*0540*/  UMOV UR4, 0x54442d18 ;  /* 0x54442d1800047882 */ /* 0x000fe20000000000 */
[----:B------:R-:W-:-:S08]  /*0550*/  UMOV UR5, 0x3ff921fb ;  /* 0x3ff921fb00057882 */ /* 0x000fd00000000000 */
[----:B------:R-:W0:Y:S08]  /*0560*/  F2I.F64 R12, R12 ;  /* 0x0000000c000c7311 */ /* 0x000e300000301100 */
[----:B0-----:R-:W0:Y:S02]  /*0570*/  I2F.F64 R10, R12 ;  /* 0x0000000c000a7312 */ /* 0x001e240000201c00 */
[----:B0-----:R-:W-:Y:S01]  /*0580*/  DFMA R14, R10, -UR4, R60 ;  /* 0x800000040a0e7c2b */ /* 0x001fe2000800003c */
[----:B------:R-:W-:Y:S01]  /*0590*/  UMOV UR4, 0x33145c00 ;  /* 0x33145c0000047882 */ /* 0x000fe20000000000 */
[----:B------:R-:W-:-:S06]  /*05a0*/  UMOV UR5, 0x3c91a626 ;  /* 0x3c91a62600057882 */ /* 0x000fcc0000000000 */
[----:B------:R-:W-:Y:S01]  /*05b0*/  DFMA R14, R10, -UR4, R14 ;  /* 0x800000040a0e7c2b */ /* 0x000fe2000800000e */
[----:B------:R-:W-:Y:S01]  /*05c0*/  UMOV UR4, 0x252049c0 ;  /* 0x252049c000047882 */ /* 0x000fe20000000000 */
[----:B------:R-:W-:-:S06]  /*05d0*/  UMOV UR5, 0x397b839a ;  /* 0x397b839a00057882 */ /* 0x000fcc0000000000 */
[----:B------:R-:W-:Y:S01]  /*05e0*/  DFMA R10, R10, -UR4, R14 ;  /* 0x800000040a0a7c2b */ /* 0x000fe2000800000e */
[----:B------:R-:W-:Y:S10]  /*05f0*/  @!P0 BRA `(.L_x_10) ;  /* 0x00000000000c8947 */ /* 0x000ff40003800000 */
[----:B------:R-:W-:-:S07]  /*0600*/  MOV R20, 0x620 ;  /* 0x0000062000147802 */ /* 0x000fce0000000f00 */
[----:B------:R-:W-:Y:S05]  /*0610*/  CALL.REL.NOINC `($_Z14FriedelFindingPiPdS0_S_S_S0_S0_S_$__internal_trig_reduction_slowpathd) ;  /* 0x00000074002c7944 */ /* 0x000fea0003c00000 */
[----:B------:R-:W-:-:S07]  /*0620*/  MOV R12, R0 ;  /* 0x00000000000c7202 */ /* 0x000fce0000000f00 */
.L_x_10:
[----:B------:R-:W-:Y:S05]  /*0630*/  BSYNC.RECONVERGENT B1 ;  /* 0x0000000000017941 */ /* 0x000fea0003800200 */
.L_x_9:
[----:B------:R-:W-:-:S04]  /*0640*/  LOP3.LUT R12, R12, 0x1, RZ, 0xc0, !PT ;  /* 0x000000010c0c7812 */ /* 0x000fc800078ec0ff */
[----:B------:R-:W-:-:S13]  /*0650*/  ISETP.NE.U32.AND P0, PT, R12, 0x1, PT ;  /* 0x000000010c00780c */ /* 0x000fda0003f05070 */
.L_x_8:
[----:B------:R-:W-:Y:S05]  /*0660*/  BSYNC.RECONVERGENT B0 ;  /* 0x0000000000007941 */ /* 0x000fea0003800200 */
.L_x_7:
[----:B------:R-:W-:Y:S01]  /*0670*/  DMUL R12, R10, R10 ;  /* 0x0000000a0a0c7228 */ /* 0x000fe20000000000 */
[----:B------:R-:W-:Y:S01]  /*0680*/  IMAD.MOV.U32 R14, RZ, RZ, 0x5b27ebb1 ;  /* 0x5b27ebb1ff0e7424 */ /* 0x000fe200078e00ff */
[----:B------:R-:W-:Y:S01]  /*0690*/  UMOV UR4, 0x2799bcb9 ;  /* 0x2799bcb900047882 */ /* 0x000fe20000000000 */
[----:B------:R-:W-:Y:S01]  /*06a0*/  IMAD.MOV.U32 R15, RZ, RZ, 0x3ef9757c ;  /* 0x3ef9757cff0f7424 */ /* 0x000fe200078e00ff */
[----:B------:R-:W-:Y:S01]  /*06b0*/  UMOV UR5, 0x3ee48dac ;  /* 0x3ee48dac00057882 */ /* 0x000fe20000000000 */
[----:B------:R-:W-:Y:S04]  /*06c0*/  BSSY.RECONVERGENT B0, `(.L_x_11) ;  /* 0x0000036000007945 */ /* 0x000fe80003800200 */
[----:B------:R-:W-:Y:S01]  /*06d0*/  DFMA R14, R12, UR4, -R14 ;  /* 0x000000040c0e7c2b */ /* 0x000fe2000800080e */
[----:B------:R-:W-:Y:S01]  /*06e0*/  UMOV UR4, 0xfd91e04 ;  /* 0x0fd91e0400047882 */ /* 0x000fe20000000000 */
[----:B------:R-:W-:-:S06]  /*06f0*/  UMOV UR5, 0x3f0980e9 ;  /* 0x3f0980e900057882 */ /* 0x000fcc0000000000 */
[----:B------:R-:W-:Y:S01]  /*0700*/  DFMA R14, R12, R14, UR4 ;  /* 0x000000040c0e7e2b */ /* 0x000fe2000800000e */
[----:B------:R-:W-:Y:S01]  /*0710*/  UMOV UR4, 0x417d7e1d ;  /* 0x417d7e1d00047882 */ /* 0x000fe20000000000 */
[----:B------:R-:W-:-:S06]  /*0720*/  UMOV UR5, 0x3efae2b0 ;  /* 0x3efae2b000057882 */ /* 0x000fcc0000000000 */
[----:B------:R-:W-:Y:S01]  /*0730*/  DFMA R14, R12, R14, -UR4 ;  /* 0x800000040c0e7e2b */ /* 0x000fe2000800000e */
[----:B------:R-:W-:Y:S01]  /*0740*/  UMOV UR4, 0x41bfba57 ;  /* 0x41bfba5700047882 */ /* 0x000fe20000000000 */
[----:B------:R-:W-:-:S06]  /*0750*/  UMOV UR5, 0x3f119f53 ;  /* 0x3f119f5300057882 */ /* 0x000fcc0000000000 */
[----:B------:R-:W-:Y:S01]  /*0760*/  DFMA R14, R12, R14, UR4 ;  /* 0x000000040c0e7e2b */ /* 0x000fe2000800000e */
        /* <DEDUP_REMOVED lines=29> */
[----:B------:R-:W-:-:S08]  /*0940*/  DFMA R14, R12, R14, UR4 ;  /* 0x000000040c0e7e2b */ /* 0x000fd0000800000e */
[----:B------:R-:W-:-:S08]  /*0950*/  DMUL R40, R12, R14 ;  /* 0x0000000e0c287228 */ /* 0x000fd00000000000 */
[----:B------:R-:W-:Y:S01]  /*0960*/  DFMA R12, R40, R10, R10 ;  /* 0x0000000a280c722b */ /* 0x000fe2000000000a */
[----:B------:R-:W-:Y:S10]  /*0970*/  @P0 BRA `(.L_x_12) ;  /* 0x0000000000280947 */ /* 0x000ff40003800000 */
[----:B------:R-:W0:Y:S01]  /*0980*/  MUFU.RCP64H R21, R13 ;  /* 0x0000000d00157308 */ /* 0x000e220000001800 */
[----:B------:R-:W-:-:S06]  /*0990*/  IMAD.MOV.U32 R20, RZ, RZ, RZ ;  /* 0x000000ffff147224 */ /* 0x000fcc00078e00ff */
[----:B0-----:R-:W-:-:S08]  /*09a0*/  DFMA R14, -R12, R20, 1 ;  /* 0x3ff000000c0e742b */ /* 0x001fd00000000114 */
[----:B------:R-:W-:Y:S02]  /*09b0*/  DFMA R22, R14, R14, R14 ;  /* 0x0000000e0e16722b */ /* 0x000fe4000000000e */
[----:B------:R-:W-:-:S06]  /*09c0*/  DADD R14, R12, -R10 ;  /* 0x000000000c0e7229 */ /* 0x000fcc000000080a */
[----:B------:R-:W-:Y:S02]  /*09d0*/  DFMA R22, R20, R22, R20 ;  /* 0x000000161416722b */ /* 0x000fe40000000014 */
[----:B------:R-:W-:-:S06]  /*09e0*/  DFMA R14, R40, R10, -R14 ;  /* 0x0000000a280e722b */ /* 0x000fcc000000080e */
[----:B------:R-:W-:-:S08]  /*09f0*/  DFMA R10, R12, -R22, 1 ;  /* 0x3ff000000c0a742b */ /* 0x000fd00000000816 */
[----:B------:R-:W-:-:S08]  /*0a00*/  DFMA R10, R14, -R22, R10 ;  /* 0x800000160e0a722b */ /* 0x000fd0000000000a */
[----:B------:R-:W-:-:S11]  /*0a10*/  DFMA R12, -R22, R10, -R22 ;  /* 0x0000000a160c722b */ /* 0x000fd60000000916 */
.L_x_12:
[----:B------:R-:W-:Y:S05]  /*0a20*/  BSYNC.RECONVERGENT B0 ;  /* 0x0000000000007941 */ /* 0x000fea0003800200 */
.L_x_11:
[----:B------:R-:W-:Y:S01]  /*0a30*/  UMOV UR4, 0xa2529d3a ;  /* 0xa2529d3a00047882 */ /* 0x000fe20000000000 */
[----:B------:R-:W-:Y:S01]  /*0a40*/  UMOV UR5, 0x3f91df46 ;  /* 0x3f91df4600057882 */ /* 0x000fe20000000000 */
[----:B------:R-:W-:Y:S01]  /*0a50*/  BSSY.RECONVERGENT B0, `(.L_x_13) ;  /* 0x0000019000007945 */ /* 0x000fe20003800200 */
[----:B------:R-:W-:Y:S02]  /*0a60*/  DMUL R60, R38, UR4 ;  /* 0x00000004263c7c28 */ /* 0x000fe40008000000 */
[----:B------:R-:W-:-:S06]  /*0a70*/  DMUL R38, R8, R12 ;  /* 0x0000000c08267228 */ /* 0x000fcc0000000000 */
[----:B------:R-:W-:-:S14]  /*0a80*/  DSETP.NEU.AND P0, PT, |R60|, +INF , PT ;  /* 0x7ff000003c00742a */ /* 0x000fdc0003f0d200 */
[----:B------:R-:W-:Y:S01]  /*0a90*/  @!P0 DMUL R10, RZ, R60 ;  /* 0x0000003cff0a8228 */ /* 0x000fe20000000000 */
[----:B------:R-:W-:Y:S01]  /*0aa0*/  @!P0 IMAD.MOV.U32 R0, RZ, RZ, RZ ;  /* 0x000000ffff008224 */ /* 0x000fe200078e00ff */
[----:B------:R-:W-:Y:S09]  /*0ab0*/  @!P0 BRA `(.L_x_14) ;  /* 0x0000000000488947 */ /* 0x000ff20003800000 */
[----:B------:R-:W-:Y:S01]  /*0ac0*/  UMOV UR4, 0x6dc9c883 ;  /* 0x6dc9c88300047882 */ /* 0x000fe20000000000 */
[----:B------:R-:W-:Y:S01]  /*0ad0*/  UMOV UR5, 0x3fe45f30 ;  /* 0x3fe45f3000057882 */ /* 0x000fe20000000000 */
[C---:B------:R-:W-:Y:S02]  /*0ae0*/  DSETP.GE.AND P0, PT, |R60|.reuse, 2.14748364800000000000e+09, PT ;  /* 0x41e000003c00742a */ /* 0x040fe40003f06200 */
[----:B------:R-:W-:Y:S01]  /*0af0*/  DMUL R12, R60, UR4 ;  /* 0x000000043c0c7c28 */ /* 0x000fe20008000000 */
[----:B------:R-:W-:Y:S01]  /*0b00*/  UMOV UR4, 0x54442d18 ;  /* 0x54442d1800047882 */ /* 0x000fe20000000000 */
[----:B------:R-:W-:-:S04]  /*0b10*/  UMOV UR5, 0x3ff921fb ;  /* 0x3ff921fb00057882 */ /* 0x000fc80000000000 */
        /* <DEDUP_REMOVED lines=12> */
.L_x_14:
[----:B------:R-:W-:Y:S05]  /*0be0*/  BSYNC.RECONVERGENT B0 ;  /* 0x0000000000007941 */ /* 0x000fea0003800200 */
.L_x_13:
[----:B------:R-:W0:Y:S01]  /*0bf0*/  LDCU.64 UR4, c[0x4][0x18] ;  /* 0x01000300ff0477ac */ /* 0x000e220008000a00 */
[----:B------:R-:W-:-:S05]  /*0c00*/  IMAD.SHL.U32 R2, R0, 0x40, RZ ;  /* 0x0000004000027824 */ /* 0x000fca00078e00ff */
[----:B------:R-:W-:-:S04]  /*0c10*/  LOP3.LUT R2, R2, 0x40, RZ, 0xc0, !PT ;  /* 0x0000004002027812 */ /* 0x000fc800078ec0ff */
[----:B0-----:R-:W-:-:S05]  /*0c20*/  IADD3 R12, P0, PT, R2, UR4, RZ ;  /* 0x00000004020c7c10 */ /* 0x001fca000ff1e0ff */
[----:B------:R-:W-:-:S05]  /*0c30*/  IMAD.X R13, RZ, RZ, UR5, P0 ;  /* 0x00000005ff0d7e24 */ /* 0x000fca00080e06ff */
[----:B------:R-:W2:Y:S04]  /*0c40*/  LDG.E.128.CONSTANT R20, desc[UR36][R12.64] ;  /* 0x000000240c147981 */ /* 0x000ea8000c1e9d00 */
[----:B------:R-:W3:Y:S04]  /*0c50*/  LDG.E.128.CONSTANT R40, desc[UR36][R12.64+0x10] ;  /* 0x000010240c287981 */ /* 0x000ee8000c1e9d00 */
[----:B------:R0:W4:Y:S01]  /*0c60*/  LDG.E.128.CONSTANT R44, desc[UR36][R12.64+0x20] ;  /* 0x000020240c2c7981 */ /* 0x000122000c1e9d00 */
[----:B------:R-:W-:Y:S01]  /*0c70*/  LOP3.LUT R2, R0, 0x1, RZ, 0xc0, !PT ;  /* 0x0000000100027812 */ /* 0x000fe200078ec0ff */
[----:B------:R-:W-:Y:S01]  /*0c80*/  DMUL R14, R10, R10 ;  /* 0x0000000a0a0e7228 */ /* 0x000fe20000000000 */
[----:B------:R-:W-:Y:S01]  /*0c90*/  MOV R48, 0x20fd8164 ;  /* 0x20fd816400307802 */ /* 0x000fe20000000f00 */
[----:B------:R-:W-:Y:S01]  /*0ca0*/  DADD R38, R38, R38 ;  /* 0x0000000026267229 */ /* 0x000fe20000000026 */
[----:B------:R-:W-:Y:S01]  /*0cb0*/  ISETP.NE.U32.AND P0, PT, R2, 0x1, PT ;  /* 0x000000010200780c */ /* 0x000fe20003f05070 */
[----:B------:R-:W-:Y:S01]  /*0cc0*/  IMAD.MOV.U32 R2, RZ, RZ, 0x3da8ff83 ;  /* 0x3da8ff83ff027424 */ /* 0x000fe200078e00ff */
[----:B------:R-:W-:Y:S02]  /*0cd0*/  BSSY.RECONVERGENT B0, `(.L_x_15) ;  /* 0x0000028000007945 */ /* 0x000fe40003800200 */
[----:B------:R-:W-:Y:S01]  /*0ce0*/  FSEL R48, R48, -8.06006814911005101289e+34, !P0 ;  /* 0xf9785eba30307808 */ /* 0x000fe20004000000 */
[----:B0-----:R-:W0:Y:S01]  /*0cf0*/  MUFU.RCP64H R13, R25 ;  /* 0x00000019000d7308 */ /* 0x001e220000001800 */
[----:B------:R-:W-:Y:S01]  /*0d00*/  FSEL R49, -R2, 0.11223486810922622681, !P0 ;  /* 0x3de5db6502317808 */ /* 0x000fe20004000100 */
[----:B------:R-:W-:-:S05]  /*0d10*/  IMAD.MOV.U32 R12, RZ, RZ, 0x1 ;  /* 0x00000001ff0c7424 */ /* 0x000fca00078e00ff */
[----:B--2---:R-:W-:-:S08]  /*0d20*/  DFMA R20, R14, R48, R20 ;  /* 0x000000300e14722b */ /* 0x004fd00000000014 */
[----:B------:R-:W-:Y:S02]  /*0d30*/  DFMA R20, R14, R20, R22 ;  /* 0x000000140e14722b */ /* 0x000fe40000000016 */
[----:B0-----:R-:W-:-:S06]  /*0d40*/  DFMA R22, -R24, R12, 1 ;  /* 0x3ff000001816742b */ /* 0x001fcc000000010c */
[----:B---3--:R-:W-:Y:S02]  /*0d50*/  DFMA R20, R14, R20, R40 ;  /* 0x000000140e14722b */ /* 0x008fe40000000028 */
[----:B------:R-:W-:-:S06]  /*0d60*/  DFMA R22, R22, R22, R22 ;  /* 0x000000161616722b */ /* 0x000fcc0000000016 */
[----:B------:R-:W-:Y:S02]  /*0d70*/  DFMA R20, R14, R20, R42 ;  /* 0x000000140e14722b */ /* 0x000fe4000000002a */
[----:B------:R-:W-:-:S06]  /*0d80*/  DFMA R22, R12, R22, R12 ;  /* 0x000000160c16722b */ /* 0x000fcc000000000c */
[----:B----4-:R-:W-:Y:S02]  /*0d90*/  DFMA R20, R14, R20, R44 ;  /* 0x000000140e14722b */ /* 0x010fe4000000002c */
[----:B------:R-:W-:-:S06]  /*0da0*/  DFMA R12, -R24, R22, 1 ;  /* 0x3ff00000180c742b */ /* 0x000fcc0000000116 */
[----:B------:R-:W-:Y:S02]  /*0db0*/  DFMA R20, R14, R20, R46 ;  /* 0x000000140e14722b */ /* 0x000fe4000000002e */
[----:B------:R-:W-:-:S06]  /*0dc0*/  DFMA R12, R22, R12, R22 ;  /* 0x0000000c160c722b */ /* 0x000fcc0000000016 */
[----:B------:R-:W-:Y:S02]  /*0dd0*/  DFMA R10, R20, R10, R10 ;  /* 0x0000000a140a722b */ /* 0x000fe4000000000a */
[----:B------:R-:W-:-:S10]  /*0de0*/  DFMA R14, R14, R20, 1 ;  /* 0x3ff000000e0e742b */ /* 0x000fd40000000014 */
[----:B------:R-:W-:Y:S02]  /*0df0*/  FSEL R14, R14, R10, !P0 ;  /* 0x0000000a0e0e7208 */ /* 0x000fe40004000000 */
[----:B------:R-:W-:Y:S02]  /*0e00*/  FSEL R15, R15, R11, !P0 ;  /* 0x0000000b0f0f7208 */ /* 0x000fe40004000000 */
[----:B------:R-:W-:-:S04]  /*0e10*/  LOP3.LUT P0, RZ, R0, 0x2, RZ, 0xc0, !PT ;  /* 0x0000000200ff7812 */ /* 0x000fc8000780c0ff */
[----:B------:R-:W-:-:S10]  /*0e20*/  DADD R10, RZ, -R14 ;  /* 0x00000000ff0a7229 */ /* 0x000fd4000000080e */
[----:B------:R-:W-:Y:S02]  /*0e30*/  FSEL R10, R14, R10, !P0 ;  /* 0x0000000a0e0a7208 */ /* 0x000fe40004000000 */
[----:B------:R-:W-:-:S06]  /*0e40*/  FSEL R11, R15, R11, !P0 ;  /* 0x0000000b0f0b7208 */ /* 0x000fcc0004000000 */
[----:B------:R-:W-:-:S08]  /*0e50*/  DFMA R10, R38, R10, R4 ;  /* 0x0000000a260a722b */ /* 0x000fd00000000004 */
[----:B------:R-:W-:Y:S02]  /*0e60*/  DMUL R4, R10, R12 ;  /* 0x0000000c0a047228 */ /* 0x000fe40000000000 */
[----:B------:R-:W-:-:S06]  /*0e70*/  FSETP.GEU.AND P1, PT, |R11|, 6.5827683646048100446e-37, PT ;  /* 0x036000000b00780b */ /* 0x000fcc0003f2e200 */
[----:B------:R-:W-:-:S08]  /*0e80*/  DFMA R14, -R24, R4, R10 ;  /* 0x00000004180e722b */ /* 0x000fd0000000010a */
[----:B------:R-:W-:-:S10]  /*0e90*/  DFMA R4, R12, R14, R4 ;  /* 0x0000000e0c04722b */ /* 0x000fd40000000004 */
[----:B------:R-:W-:-:S05]  /*0ea0*/  FFMA R0, RZ, R25, R5 ;  /* 0x00000019ff007223 */ /* 0x000fca0000000005 */
[----:B------:R-:W-:-:S13]  /*0eb0*/  FSETP.GT.AND P0, PT, |R0|, 1.469367938527859385e-39, PT ;  /* 0x001000000000780b */ /* 0x000fda0003f04200 */
[----:B------:R-:W-:Y:S05]  /*0ec0*/  @P0 BRA P1, `(.L_x_16) ;  /* 0x0000000000200947 */ /* 0x000fea0000800000 */
[----:B------:R-:W-:Y:S01]  /*0ed0*/  IMAD.MOV.U32 R62, RZ, RZ, R10 ;  /* 0x000000ffff3e7224 */ /* 0x000fe200078e000a */
[----:B------:R-:W-:Y:S01]  /*0ee0*/  MOV R0, 0xf30 ;  /* 0x00000f3000007802 */ /* 0x000fe20000000f00 */
[----:B------:R-:W-:Y:S02]  /*0ef0*/  IMAD.MOV.U32 R63, RZ, RZ, R11 ;  /* 0x000000ffff3f7224 */ /* 0x000fe400078e000b */
[----:B------:R-:W-:Y:S02]  /*0f00*/  IMAD.MOV.U32 R22, RZ, RZ, R24 ;  /* 0x000000ffff167224 */ /* 0x000fe400078e0018 */
[----:B------:R-:W-:-:S07]  /*0f10*/  IMAD.MOV.U32 R23, RZ, RZ, R25 ;  /* 0x000000ffff177224 */ /* 0x000fce00078e0019 */
[----:B------:R-:W-:Y:S05]  /*0f20*/  CALL.REL.NOINC `($__internal_0_$__cuda_sm20_div_rn_f64_full) ;  /* 0x0000006000d47944 */ /* 0x000fea0003c00000 */
[----:B------:R-:W-:Y:S01]  /*0f30*/  MOV R4, R74 ;  /* 0x0000004a00047202 */ /* 0x000fe20000000f00 */
[----:B------:R-:W-:-:S07]  /*0f40*/  IMAD.MOV.U32 R5, RZ, RZ, R75 ;  /* 0x000000ffff057224 */ /* 0x000fce00078e004b */
.L_x_16:
[----:B------:R-:W-:Y:S05]  /*0f50*/  BSYNC.RECONVERGENT B0 ;  /* 0x0000000000007941 */ /* 0x000fea0003800200 */
.L_x_15:
[----:B------:R-:W-:Y:S01]  /*0f60*/  DADD R4, -R4, 1 ;  /* 0x3ff0000004047429 */ /* 0x000fe20000000100 */
[----:B------:R-:W-:Y:S07]  /*0f70*/  BSSY.RECONVERGENT B0, `(.L_x_17) ;  /* 0x0000081000007945 */ /* 0x000fee0003800200 */
[----:B------:R-:W-:-:S10]  /*0f80*/  DADD R12, -RZ, |R4| ;  /* 0x00000000ff0c7229 */ /* 0x000fd40000000504 */
[----:B------:R-:W-:-:S13]  /*0f90*/  ISETP.GT.AND P0, PT, R13, 0x3fe26665, PT ;  /* 0x3fe266650d00780c */ /* 0x000fda0003f04270 */
[----:B------:R-:W-:Y:S05]  /*0fa0*/  @P0 BRA `(.L_x_18) ;  /* 0x0000000000d40947 */ /* 0x000fea0003800000 */
[----:B------:R-:W-:Y:S01]  /*0fb0*/  DMUL R12, R4, R4 ;  /* 0x00000004040c7228 */ /* 0x000fe20000000000 */
[----:B------:R-:W-:Y:S01]  /*0fc0*/  IMAD.MOV.U32 R14, RZ, RZ, 0x180754af ;  /* 0x180754afff0e7424 */ /* 0x000fe200078e00ff */
[----:B------:R-:W-:Y:S01]  /*0fd0*/  UMOV UR4, 0xdc1895e9 ;  /* 0xdc1895e900047882 */ /* 0x000fe20000000000 */
[----:B------:R-:W-:Y:S01]  /*0fe0*/  IMAD.MOV.U32 R15, RZ, RZ, 0x3fb3823b ;  /* 0x3fb3823bff0f7424 */ /* 0x000fe200078e00ff */
[----:B------:R-:W-:Y:S01]  /*0ff0*/  UMOV UR5, 0x3fb0066b ;  /* 0x3fb0066b00057882 */ /* 0x000fe20000000000 */
[----:B------:R-:W-:-:S04]  /*1000*/  ISETP.GT.AND P0, PT, R5, -0x1, PT ;  /* 0xffffffff0500780c */ /* 0x000fc80003f04270 */
        /* <DEDUP_REMOVED lines=36> */
[----:B------:R-:W-:-:S08]  /*1250*/  DMUL R14, R12, R14 ;  /* 0x0000000e0c0e7228 */ /* 0x000fd00000000000 */
[----:B------:R-:W-:Y:S01]  /*1260*/  DFMA R12, |R4|, R14, |R4| ;  /* 0x0000000e040c722b */ /* 0x000fe20000000604 */
[----:B------:R-:W-:Y:S01]  /*1270*/  @!P0 IMAD.MOV.U32 R4, RZ, RZ, 0x33145c07 ;  /* 0x33145c07ff048424 */ /* 0x000fe200078e00ff */
[----:B------:R-:W-:Y:S01]  /*1280*/  @P0 MOV R15, 0x3c91a626 ;  /* 0x3c91a626000f0802 */ /* 0x000fe20000000f00 */
[----:B------:R-:W-:Y:S02]  /*1290*/  @!P0 IMAD.MOV.U32 R5, RZ, RZ, 0x3c91a626 ;  /* 0x3c91a626ff058424 */ /* 0x000fe400078e00ff */
[----:B------:R-:W-:-:S04]  /*12a0*/  @P0 IMAD.MOV.U32 R14, RZ, RZ, 0x33145c07 ;  /* 0x33145c07ff0e0424 */ /* 0x000fc800078e00ff */
[C---:B------:R-:W-:Y:S02]  /*12b0*/  @!P0 DADD R4, R12.reuse, R4 ;  /* 0x000000000c048229 */ /* 0x040fe40000000004 */
[----:B------:R-:W-:-:S06]  /*12c0*/  @P0 DADD R14, R12, -R14 ;  /* 0x000000000c0e0229 */ /* 0x000fcc000000080e */
[----:B------:R-:W-:Y:S02]  /*12d0*/  @!P0 DADD R12, R4, UR4 ;  /* 0x00000004040c8e29 */ /* 0x000fe40008000000 */
[----:B------:R-:W-:Y:S01]  /*12e0*/  @P0 DADD R12, -R14, UR4 ;  /* 0x000000040e0c0e29 */ /* 0x000fe20008000100 */
[----:B------:R-:W-:Y:S10]  /*12f0*/  BRA `(.L_x_19) ;  /* 0x0000000400207947 */ /* 0x000ff40003800000 */
.L_x_18:
[----:B------:R-:W-:Y:S01]  /*1300*/  DADD R12, -|R4|, 1 ;  /* 0x3ff00000040c7429 */ /* 0x000fe20000000300 */
[----:B------:R-:W-:Y:S01]  /*1310*/  IMAD.MOV.U32 R14, RZ, RZ, 0x66faac4b ;  /* 0x66faac4bff0e7424 */ /* 0x000fe200078e00ff */
[----:B------:R-:W-:Y:S01]  /*1320*/  UMOV UR4, 0x71155f70 ;  /* 0x71155f7000047882 */ /* 0x000fe20000000000 */
[----:B------:R-:W-:Y:S01]  /*1330*/  IMAD.MOV.U32 R15, RZ, RZ, 0x3ebac2fe ;  /* 0x3ebac2feff0f7424 */ /* 0x000fe200078e00ff */
[----:B------:R-:W-:-:S05]  /*1340*/  UMOV UR5, 0x3ec715b3 ;  /* 0x3ec715b300057882 */ /* 0x000fca0000000000 */
[----:B------:R-:W-:Y:S01]  /*1350*/  DFMA R14, R12, UR4, -R14 ;  /* 0x000000040c0e7c2b */ /* 0x000fe2000800080e */
[----:B------:R-:W-:Y:S01]  /*1360*/  UMOV UR4, 0x8efcd9b8 ;  /* 0x8efcd9b800047882 */ /* 0x000fe20000000000 */
[----:B------:R-:W-:Y:S01]  /*1370*/  UMOV UR5, 0x3ed9a9b8 ;  /* 0x3ed9a9b800057882 */ /* 0x000fe20000000000 */
[----:B------:R-:W-:-:S05]  /*1380*/  ISETP.GE.AND P0, PT, R13, 0x1, PT ;  /* 0x000000010d00780c */ /* 0x000fca0003f06270 */
[----:B------:R-:W-:Y:S01]  /*1390*/  DFMA R14, R12, R14, UR4 ;  /* 0x000000040c0e7e2b */ /* 0x000fe2000800000e */
[----:B------:R-:W-:Y:S01]  /*13a0*/  UMOV UR4, 0xa8a0c4c3 ;  /* 0xa8a0c4c300047882 */ /* 0x000fe20000000000 */
[----:B------:R-:W-:-:S06]  /*13b0*/  UMOV UR5, 0x3edd0f40 ;  /* 0x3edd0f4000057882 */ /* 0x000fcc0000000000 */
[----:B------:R-:W-:Y:S01]  /*13c0*/  DFMA R20, R12, R14, UR4 ;  /* 0x000000040c147e2b */ /* 0x000fe2000800000e */
[----:B------:R-:W-:Y:S01]  /*13d0*/  UMOV UR4, 0xfa9e0e1f ;  /* 0xfa9e0e1f00047882 */ /* 0x000fe20000000000 */
[----:B------:R-:W-:Y:S01]  /*13e0*/  UMOV UR5, 0x3ef46d4c ;  /* 0x3ef46d4c00057882 */ /* 0x000fe20000000000 */
[----:B------:R-:W-:Y:S02]  /*13f0*/  VIADD R15, R13, 0xfff00000 ;  /* 0xfff000000d0f7836 */ /* 0x000fe40000000000 */
[----:B------:R-:W-:-:S03]  /*1400*/  IMAD.MOV.U32 R14, RZ, RZ, R12 ;  /* 0x000000ffff0e7224 */ /* 0x000fc600078e000c */
[----:B------:R-:W-:Y:S01]  /*1410*/  DFMA R22, R12, R20, UR4 ;  /* 0x000000040c167e2b */ /* 0x000fe20008000014 */
[----:B------:R-:W-:Y:S01]  /*1420*/  UMOV UR4, 0x8d1e2422 ;  /* 0x8d1e242200047882 */ /* 0x000fe20000000000 */
[----:B------:R-:W-:Y:S01]  /*1430*/  UMOV UR5, 0x3f079c16 ;  /* 0x3f079c1600057882 */ /* 0x000fe20000000000 */
[----:B------:R-:W0:Y:S01]  /*1440*/  MUFU.RSQ64H R21, R15 ;  /* 0x0000000f00157308 */ /* 0x000e220000001c00 */
[----:B------:R-:W-:-:S04]  /*1450*/  IMAD.MOV.U32 R20, RZ, RZ, RZ ;  /* 0x000000ffff147224 */ /* 0x000fc800078e00ff */
[----:B------:R-:W-:Y:S01]  /*1460*/  DFMA R22, R12, R22, UR4 ;  /* 0x000000040c167e2b */ /* 0x000fe20008000016 */
[----:B------:R-:W-:Y:S01]  /*1470*/  UMOV UR4, 0xc3bca540 ;  /* 0xc3bca54000047882 */ /* 0x000fe20000000000 */
[----:B------:R-:W-:-:S06]  /*1480*/  UMOV UR5, 0x3f1c9a88 ;  /* 0x3f1c9a8800057882 */ /* 0x000fcc0000000000 */
[----:B------:R-:W-:Y:S01]  /*1490*/  DFMA R22, R12, R22, UR4 ;  /* 0x000000040c167e2b */ /* 0x000fe20008000016 */
[----:B------:R-:W-:Y:S01]  /*14a0*/  UMOV UR4, 0x4bd476df ;  /* 0x4bd476df00047882 */ /* 0x000fe20000000000 */
[----:B------:R-:W-:Y:S01]  /*14b0*/  UMOV UR5, 0x3f31c4e6 ;  /* 0x3f31c4e600057882 */ /* 0x000fe20000000000 */
[----:B0-----:R-:W-:-:S05]  /*14c0*/  DMUL R38, R14, R20 ;  /* 0x000000140e267228 */ /* 0x001fca0000000000 */
[----:B------:R-:W-:Y:S01]  /*14d0*/  DFMA R42, R12, R22, UR4 ;  /* 0x000000040c2a7e2b */ /* 0x000fe20008000016 */
[----:B------:R-:W-:Y:S01]  /*14e0*/  UMOV UR4, 0x60009c8f ;  /* 0x60009c8f00047882 */ /* 0x000fe20000000000 */
[----:B------:R-:W-:Y:S01]  /*14f0*/  UMOV UR5, 0x3f46e8ba ;  /* 0x3f46e8ba00057882 */ /* 0x000fe20000000000 */
[----:B------:R-:W-:Y:S01]  /*1500*/  VIADD R23, R21, 0xfff00000 ;  /* 0xfff0000015177836 */ /* 0x000fe20000000000 */
[----:B------:R-:W-:Y:S01]  /*1510*/  DFMA R40, R38, -R38, R14 ;  /* 0x800000262628722b */ /* 0x000fe2000000000e */
[----:B------:R-:W-:-:S03]  /*1520*/  MOV R22, RZ ;  /* 0x000000ff00167202 */ /* 0x000fc60000000f00 */
[----:B------:R-:W-:Y:S01]  /*1530*/  DFMA R42, R12, R42, UR4 ;  /* 0x000000040c2a7e2b */ /* 0x000fe2000800002a */
[----:B------:R-:W-:Y:S01]  /*1540*/  UMOV UR4, 0xc62b05a2 ;  /* 0xc62b05a200047882 */ /* 0x000fe20000000000 */
[----:B------:R-:W-:Y:S02]  /*1550*/  UMOV UR5, 0x3f5f1c71 ;  /* 0x3f5f1c7100057882 */ /* 0x000fe40000000000 */
[----:B------:R-:W-:-:S04]  /*1560*/  DFMA R40, R22, R40, R38 ;  /* 0x000000281628722b */ /* 0x000fc80000000026 */
[----:B------:R-:W-:Y:S01]  /*1570*/  DFMA R42, R12, R42, UR4 ;  /* 0x000000040c2a7e2b */ /* 0x000fe2000800002a */
[----:B------:R-:W-:Y:S01]  /*1580*/  UMOV UR4, 0xb6dc9f2c ;  /* 0xb6dc9f2c00047882 */ /* 0x000fe20000000000 */
[----:B------:R-:W-:Y:S02]  /*1590*/  UMOV UR5, 0x3f76db6d ;  /* 0x3f76db6d00057882 */ /* 0x000fe40000000000 */
[-C--:B------:R-:W-:Y:S02]  /*15a0*/  DFMA R20, R20, -R40.reuse, 1 ;  /* 0x3ff000001414742b */ /* 0x080fe40000000828 */
[----:B------:R-:W-:Y:S02]  /*15b0*/  DFMA R14, R40, -R40, R14 ;  /* 0x80000028280e722b */ /* 0x000fe4000000000e */
[----:B------:R-:W-:Y:S01]  /*15c0*/  DFMA R42, R12, R42, UR4 ;  /* 0x000000040c2a7e2b */ /* 0x000fe2000800002a */
[----:B------:R-:W-:Y:S01]  /*15d0*/  UMOV UR4, 0x3333329c ;  /* 0x3333329c00047882 */ /* 0x000fe20000000000 */
[----:B------:R-:W-:-:S02]  /*15e0*/  UMOV UR5, 0x3f933333 ;  /* 0x3f93333300057882 */ /* 0x000fc40000000000 */
[----:B------:R-:W-:-:S04]  /*15f0*/  DFMA R20, R22, R20, R22 ;  /* 0x000000141614722b */ /* 0x000fc80000000016 */
[----:B------:R-:W-:Y:S01]  /*1600*/  DFMA R42, R12, R42, UR4 ;  /* 0x000000040c2a7e2b */ /* 0x000fe2000800002a */
[----:B------:R-:W-:Y:S01]  /*1610*/  UMOV UR4, 0x55555555 ;  /* 0x5555555500047882 */ /* 0x000fe20000000000 */
[----:B------:R-:W-:Y:S02]  /*1620*/  UMOV UR5, 0x3fb55555 ;  /* 0x3fb5555500057882 */ /* 0x000fe40000000000 */
[----:B------:R-:W-:Y:S02]  /*1630*/  DFMA R14, R20, R14, R40 ;  /* 0x0000000e140e722b */ /* 0x000fe40000000028 */
[----:B------:R-:W-:Y:S02]  /*1640*/  DMUL R20, RZ, |R4| ;  /* 0x40000004ff147228 */ /* 0x000fe40000000000 */
[----:B------:R-:W-:Y:S01]  /*1650*/  DFMA R42, R12, R42, UR4 ;  /* 0x000000040c2a7e2b */ /* 0x000fe2000800002a */
[----:B------:R-:W-:Y:S01]  /*1660*/  UMOV UR4, 0x33145c07 ;  /* 0x33145c0700047882 */ /* 0x000fe20000000000 */
[----:B------:R-:W-:-:S04]  /*1670*/  UMOV UR5, 0x3ca1a626 ;  /* 0x3ca1a62600057882 */ /* 0x000fc80000000000 */
[----:B------:R-:W-:Y:S02]  /*1680*/  VIADD R15, R15, 0x100000 ;  /* 0x001000000f0f7836 */ /* 0x000fe40000000000 */
[----:B------:R-:W-:-:S08]  /*1690*/  DMUL R42, R12, R42 ;  /* 0x0000002a0c2a7228 */ /* 0x000fd00000000000 */
[----:B------:R-:W-:-:S10]  /*16a0*/  DFMA R42, R14, R42, R14 ;  /* 0x0000002a0e2a722b */ /* 0x000fd4000000000e */
[----:B------:R-:W-:Y:S02]  /*16b0*/  FSEL R20, R20, R42, !P0 ;  /* 0x0000002a14147208 */ /* 0x000fe40004000000 */
[----:B------:R-:W-:Y:S02]  /*16c0*/  FSEL R21, R21, R43, !P0 ;  /* 0x0000002b15157208 */ /* 0x000fe40004000000 */
[----:B------:R-:W-:-:S04]  /*16d0*/  ISETP.GE.AND P0, PT, R13, RZ, PT ;  /* 0x000000ff0d00720c */ /* 0x000fc80003f06270 */
[----:B------:R-:W-:-:S10]  /*16e0*/  DMUL R14, R20, +INF ;  /* 0x7ff00000140e7828 */ /* 0x000fd40000000000 */
[----:B------:R-:W-:Y:S02]  /*16f0*/  FSEL R14, R14, R20, !P0 ;  /* 0x000000140e0e7208 */ /* 0x000fe40004000000 */
[----:B------:R-:W-:Y:S02]  /*1700*/  FSEL R15, R15, R21, !P0 ;  /* 0x000000150f0f7208 */ /* 0x000fe40004000000 */
[----:B------:R-:W-:-:S04]  /*1710*/  ISETP.GE.AND P0, PT, R5, RZ, PT ;  /* 0x000000ff0500720c */ /* 0x000fc80003f06270 */
[----:B------:R-:W-:Y:S01]  /*1720*/  DADD R12, R14, -UR4 ;  /* 0x800000040e0c7e29 */ /* 0x000fe20008000000 */
[----:B------:R-:W-:Y:S01]  /*1730*/  UMOV UR4, 0x54442d18 ;  /* 0x54442d1800047882 */ /* 0x000fe20000000000 */
[----:B------:R-:W-:-:S06]  /*1740*/  UMOV UR5, 0x400921fb ;  /* 0x400921fb00057882 */ /* 0x000fcc0000000000 */
[----:B------:R-:W-:-:S10]  /*1750*/  DADD R12, -R12, UR4 ;  /* 0x000000040c0c7e29 */ /* 0x000fd40008000100 */
[----:B------:R-:W-:Y:S02]  /*1760*/  FSEL R12, R12, R14, !P0 ;  /* 0x0000000e0c0c7208 */ /* 0x000fe40004000000 */
[----:B------:R-:W-:-:S07]  /*1770*/  FSEL R13, R13, R15, !P0 ;  /* 0x0000000f0d0d7208 */ /* 0x000fce0004000000 */
.L_x_19:
[----:B------:R-:W-:Y:S05]  /*1780*/  BSYNC.RECONVERGENT B0 ;  /* 0x0000000000007941 */ /* 0x000fea0003800200 */
.L_x_17:
[----:B------:R-:W0:Y:S01]  /*1790*/  MUFU.RCP64H R5, R25 ;  /* 0x0000001900057308 */ /* 0x000e220000001800 */
[----:B------:R-:W-:Y:S01]  /*17a0*/  IMAD.MOV.U32 R4, RZ, RZ, 0x1 ;  /* 0x00000001ff047424 */ /* 0x000fe200078e00ff */
[----:B------:R-:W-:Y:S01]  /*17b0*/  FSETP.GEU.AND P1, PT, |R9|, 6.5827683646048100446e-37, PT ;  /* 0x036000000900780b */ /* 0x000fe20003f2e200 */
[----:B------:R-:W-:Y:S01]  /*17c0*/  UMOV UR4, 0x0 ;  /* 0x0000000000047882 */ /* 0x000fe20000000000 */
[----:B------:R-:W-:Y:S01]  /*17d0*/  UMOV UR5, 0x3ff00000 ;  /* 0x3ff0000000057882 */ /* 0x000fe20000000000 */
[----:B------:R-:W-:Y:S02]  /*17e0*/  BSSY.RECONVERGENT B0, `(.L_x_20) ;  /* 0x0000017000007945 */ /* 0x000fe40003800200 */
[----:B0-----:R-:W-:-:S08]  /*17f0*/  DFMA R14, -R24, R4, 1 ;  /* 0x3ff00000180e742b */ /* 0x001fd00000000104 */
[----:B------:R-:W-:-:S08]  /*1800*/  DFMA R14, R14, R14, R14 ;  /* 0x0000000e0e0e722b */ /* 0x000fd0000000000e */
[----:B------:R-:W-:-:S08]  /*1810*/  DFMA R14, R4, R14, R4 ;  /* 0x0000000e040e722b */ /* 0x000fd00000000004 */
[----:B------:R-:W-:-:S08]  /*1820*/  DFMA R4, -R24, R14, 1 ;  /* 0x3ff000001804742b */ /* 0x000fd0000000010e */
[----:B------:R-:W-:-:S08]  /*1830*/  DFMA R20, R14, R4, R14 ;  /* 0x000000040e14722b */ /* 0x000fd0000000000e */
[----:B------:R-:W-:-:S08]  /*1840*/  DMUL R4, R8, R20 ;  /* 0x0000001408047228 */ /* 0x000fd00000000000 */
[----:B------:R-:W-:-:S08]  /*1850*/  DFMA R14, -R24, R4, R8 ;  /* 0x00000004180e722b */ /* 0x000fd00000000108 */
[----:B------:R-:W-:Y:S01]  /*1860*/  DFMA R4, R20, R14, R4 ;  /* 0x0000000e1404722b */ /* 0x000fe20000000004 */
[----:B------:R-:W-:Y:S02]  /*1870*/  IMAD.MOV.U32 R14, RZ, RZ, 0x1a63c1f5 ;  /* 0x1a63c1f5ff0e7424 */ /* 0x000fe400078e00ff */
[----:B------:R-:W-:-:S07]  /*1880*/  IMAD.MOV.U32 R15, RZ, RZ, 0x404ca5dc ;  /* 0x404ca5dcff0f7424 */ /* 0x000fce00078e00ff */
[----:B------:R-:W-:Y:S01]  /*1890*/  FFMA R0, RZ, R25, R5 ;  /* 0x00000019ff007223 */ /* 0x000fe20000000005 */
[----:B------:R-:W-:-:S04]  /*18a0*/  DFMA R12, R12, R14, UR4 ;  /* 0x000000040c0c7e2b */ /* 0x000fc8000800000e */
[----:B------:R-:W-:-:S13]  /*18b0*/  FSETP.GT.AND P0, PT, |R0|, 1.469367938527859385e-39, PT ;  /* 0x001000000000780b */ /* 0x000fda0003f04200 */
[----:B------:R-:W-:Y:S05]  /*18c0*/  @P0 BRA P1, `(.L_x_21) ;  /* 0x0000000000200947 */ /* 0x000fea0000800000 */
[----:B------:R-:W-:Y:S01]  /*18d0*/  IMAD.MOV.U32 R62, RZ, RZ, R8 ;  /* 0x000000ffff3e7224 */ /* 0x000fe200078e0008 */
[----:B------:R-:W-:Y:S01]  /*18e0*/  MOV R22, R24 ;  /* 0x0000001800167202 */ /* 0x000fe20000000f00 */
[----:B------:R-:W-:Y:S01]  /*18f0*/  IMAD.MOV.U32 R63, RZ, RZ, R9 ;  /* 0x000000ffff3f7224 */ /* 0x000fe200078e0009 */
[----:B------:R-:W-:Y:S01]  /*1900*/  MOV R0, 0x1930 ;  /* 0x0000193000007802 */ /* 0x000fe20000000f00 */
[----:B------:R-:W-:-:S07]  /*1910*/  IMAD.MOV.U32 R23, RZ, RZ, R25 ;  /* 0x000000ffff177224 */ /* 0x000fce00078e0019 */
[----:B------:R-:W-:Y:S05]  /*1920*/  CALL.REL.NOINC `($__internal_0_$__cuda_sm20_div_rn_f64_full) ;  /* 0x0000005800547944 */ /* 0x000fea0003c00000 */
[----:B------:R-:W-:Y:S02]  /*1930*/  IMAD.MOV.U32 R4, RZ, RZ, R74 ;  /* 0x000000ffff047224 */ /* 0x000fe400078e004a */
[----:B------:R-:W-:-:S07]  /*1940*/  IMAD.MOV.U32 R5, RZ, RZ, R75 ;  /* 0x000000ffff057224 */ /* 0x000fce00078e004b */
.L_x_21:
[----:B------:R-:W-:Y:S05]  /*1950*/  BSYNC.RECONVERGENT B0 ;  /* 0x0000000000007941 */ /* 0x000fea0003800200 */
.L_x_20:
        /* <DEDUP_REMOVED lines=47> */
[----:B------:R-:W-:Y:S01]  /*1c50*/  DMUL R20, R14, R20 ;  /* 0x000000140e147228 */ /* 0x000fe20000000000 */
[----:B------:R-:W-:Y:S02]  /*1c60*/  @P0 IMAD.MOV.U32 R14, RZ, RZ, 0x33145c07 ;  /* 0x33145c07ff0e0424 */ /* 0x000fe400078e00ff */
[----:B------:R-:W-:-:S05]  /*1c70*/  @P0 IMAD.MOV.U32 R15, RZ, RZ, 0x3c91a626 ;  /* 0x3c91a626ff0f0424 */ /* 0x000fca00078e00ff */
[----:B------:R-:W-:Y:S01]  /*1c80*/  DFMA R20, |R4|, R20, |R4| ;  /* 0x000000140414722b */ /* 0x000fe20000000604 */
[----:B------:R-:W-:Y:S01]  /*1c90*/  @!P0 IMAD.MOV.U32 R4, RZ, RZ, 0x33145c07 ;  /* 0x33145c07ff048424 */ /* 0x000fe200078e00ff */
[----:B------:R-:W-:-:S06]  /*1ca0*/  @!P0 MOV R5, 0x3c91a626 ;  /* 0x3c91a62600058802 */ /* 0x000fcc0000000f00 */
[C---:B------:R-:W-:Y:S02]  /*1cb0*/  @P0 DADD R14, R20.reuse, -R14 ;  /* 0x00000000140e0229 */ /* 0x040fe4000000080e */
[----:B------:R-:W-:-:S08]  /*1cc0*/  @!P0 DADD R4, R20, R4 ;  /* 0x0000000014048229 */ /* 0x000fd00000000004 */
[----:B------:R-:W-:Y:S02]  /*1cd0*/  @!P0 DADD R4, R4, UR4 ;  /* 0x0000000404048e29 */ /* 0x000fe40008000000 */
[----:B------:R-:W-:Y:S01]  /*1ce0*/  @P0 DADD R4, -R14, UR4 ;  /* 0x000000040e040e29 */ /* 0x000fe20008000100 */
[----:B------:R-:W-:Y:S10]  /*1cf0*/  BRA `(.L_x_24) ;  /* 0x0000000400207947 */ /* 0x000ff40003800000 */
.L_x_23:
        /* <DEDUP_REMOVED lines=21> */
[----:B------:R-:W-:-:S04]  /*1e50*/  MOV R22, RZ ;  /* 0x000000ff00167202 */ /* 0x000fc80000000f00 */
        /* <DEDUP_REMOVED lines=12> */
[----:B------:R-:W-:-:S03]  /*1f20*/  IMAD.MOV.U32 R38, RZ, RZ, RZ ;  /* 0x000000ffff267224 */ /* 0x000fc600078e00ff */
        /* <DEDUP_REMOVED lines=37> */
.L_x_24:
[----:B------:R-:W-:Y:S05]  /*2180*/  BSYNC.RECONVERGENT B0 ;  /* 0x0000000000007941 */ /* 0x000fea0003800200 */
.L_x_22:
[----:B------:R-:W-:Y:S01]  /*2190*/  IMAD.MOV.U32 R22, RZ, RZ, 0x1a63c1f5 ;  /* 0x1a63c1f5ff167424 */ /* 0x000fe200078e00ff */
[----:B------:R-:W-:Y:S01]  /*21a0*/  BSSY.RECONVERGENT B2, `(.L_x_25) ;  /* 0x0000132000027945 */ /* 0x000fe20003800200 */
[----:B------:R-:W-:-:S03]  /*21b0*/  IMAD.MOV.U32 R23, RZ, RZ, 0x404ca5dc ;  /* 0x404ca5dcff177424 */ /* 0x000fc600078e00ff */
[----:B------:R-:W-:Y:S03]  /*21c0*/  BSSY.RELIABLE B0, `(.L_x_26) ;  /* 0x00000c0000007945 */ /* 0x000fe60003800100 */
[----:B------:R-:W-:-:S08]  /*21d0*/  DFMA R22, R4, R22, 1 ;  /* 0x3ff000000416742b */ /* 0x000fd00000000016 */
[----:B------:R-:W-:-:S08]  /*21e0*/  DADD R42, -R22, 90 ;  /* 0x40568000162a7429 */ /* 0x000fd00000000100 */
[----:B------:R-:W-:-:S06]  /*21f0*/  DSETP.GTU.AND P0, PT, R6, R42, PT ;  /* 0x0000002a0600722a */ /* 0x000fcc0003f0c000 */
[----:B------:R-:W-:-:S14]  /*2200*/  DSETP.LTU.OR P0, PT, R6, R12, P0 ;  /* 0x0000000c0600722a */ /* 0x000fdc0000709400 */
[C-C-:B------:R-:W-:Y:S01]  /*2210*/  @!P0 DADD R14, R34.reuse, R8.reuse ;  /* 0x00000000220e8229 */ /* 0x140fe20000000008 */
[----:B------:R-:W-:Y:S01]  /*2220*/  @!P0 IMAD.MOV.U32 R2, RZ, RZ, 0x1 ;  /* 0x00000001ff028424 */ /* 0x000fe200078e00ff */
[----:B------:R-:W-:Y:S01]  /*2230*/  @!P0 DADD R4, R34, -R8 ;  /* 0x0000000022048229 */ /* 0x000fe20000000808 */
[----:B------:R-:W-:Y:S01]  /*2240*/  @!P0 MOV R40, 0x0 ;  /* 0x0000000000288802 */ /* 0x000fe20000000f00 */
[C-C-:B------:R-:W-:Y:S01]  /*2250*/  @!P0 DFMA R20, R10.reuse, 0.5, R32.reuse ;  /* 0x3fe000000a14882b */ /* 0x140fe20000000020 */
[----:B------:R-:W-:Y:S01]  /*2260*/  @!P0 IMAD.MOV.U32 R41, RZ, RZ, -0x40100000 ;  /* 0xbff00000ff298424 */ /* 0x000fe200078e00ff */
[----:B------:R-:W-:Y:S01]  /*2270*/  @!P0 DFMA R38, R10, -0.5, R32 ;  /* 0xbfe000000a26882b */ /* 0x000fe20000000020 */
[----:B------:R-:W-:Y:S10]  /*2280*/  @!P0 BRA `(.L_x_27) ;  /* 0x0000000400508947 */ /* 0x000ff40003800000 */
[----:B------:R-:W-:Y:S01]  /*2290*/  DADD R40, R22, 90 ;  /* 0x4056800016287429 */ /* 0x000fe20000000000 */
[----:B------:R-:W-:Y:S01]  /*22a0*/  IMAD.MOV.U32 R2, RZ, RZ, -0x1 ;  /* 0xffffffffff027424 */ /* 0x000fe200078e00ff */
[----:B------:R-:W-:-:S06]  /*22b0*/  DADD R44, -R12, 180 ;  /* 0x406680000c2c7429 */ /* 0x000fcc0000000100 */
[C---:B------:R-:W-:Y:S02]  /*22c0*/  DSETP.GE.AND P0, PT, R6.reuse, R40, PT ;  /* 0x000000280600722a */ /* 0x040fe40003f06000 */
[----:B------:R-:W-:-:S14]  /*22d0*/  DSETP.LE.AND P1, PT, R6, R44, PT ;  /* 0x0000002c0600722a */ /* 0x000fdc0003f23000 */
[----:B------:R-:W-:Y:S05]  /*22e0*/  @P0 BRA P1, `(.L_x_28) ;  /* 0x0000000000140947 */ /* 0x000fea0000800000 */
[----:B------:R-:W-:-:S08]  /*22f0*/  DADD R46, R22, -90 ;  /* 0xc0568000162e7429 */ /* 0x000fd00000000000 */
[----:B------:R-:W-:-:S06]  /*2300*/  DSETP.GE.AND P0, PT, R6, R46, PT ;  /* 0x0000002e0600722a */ /* 0x000fcc0003f06000 */
[----:B------:R-:W-:-:S14]  /*2310*/  DSETP.GTU.OR P0, PT, R6, -R12, !P0 ;  /* 0x8000000c0600722a */ /* 0x000fdc000470c400 */
[----:B------:R-:W-:Y:S05]  /*2320*/  @P0 BRA `(.L_x_29) ;  /* 0x0000000000f80947 */ /* 0x000fea0003800000 */
[----:B------:R-:W-:-:S07]  /*2330*/  IMAD.MOV.U32 R2, RZ, RZ, 0x1 ;  /* 0x00000001ff027424 */ /* 0x000fce00078e00ff */
.L_x_28:
[--C-:B------:R-:W-:Y:S01]  /*2340*/  DFMA R62, R10, -0.5, R32.reuse ;  /* 0xbfe000000a3e782b */ /* 0x100fe20000000020 */
[----:B------:R-:W-:Y:S01]  /*2350*/  IMAD.MOV.U32 R6, RZ, RZ, 0x0 ;  /* 0x00000000ff067424 */ /* 0x000fe200078e00ff */
[----:B------:R-:W-:Y:S01]  /*2360*/  DMUL R20, R24, R24 ;  /* 0x0000001818147228 */ /* 0x000fe20000000000 */
[----:B------:R-:W-:Y:S01]  /*2370*/  IMAD.MOV.U32 R7, RZ, RZ, 0x3fd80000 ;  /* 0x3fd80000ff077424 */ /* 0x000fe200078e00ff */
[----:B------:R-:W-:Y:S01]  /*2380*/  DFMA R40, R10, 0.5, R32 ;  /* 0x3fe000000a28782b */ /* 0x000fe20000000020 */
[----:B------:R-:W-:Y:S01]  /*2390*/  BSSY.RECONVERGENT B3, `(.L_x_30) ;  /* 0x000001a000037945 */ /* 0x000fe20003800200 */
[----:B------:R-:W-:-:S04]  /*23a0*/  DADD R14, R34, R8 ;  /* 0x00000000220e7229 */ /* 0x000fc80000000008 */
[----:B------:R-:W-:-:S06]  /*23b0*/  DFMA R62, -R62, R62, R20 ;  /* 0x0000003e3e3e722b */ /* 0x000fcc0000000114 */
[----:B------:R-:W0:Y:S04]  /*23c0*/  MUFU.RSQ64H R67, R63 ;  /* 0x0000003f00437308 */ /* 0x000e280000001c00 */
[----:B------:R-:W-:-:S05]  /*23d0*/  VIADD R66, R63, 0xfcb00000 ;  /* 0xfcb000003f427836 */ /* 0x000fca0000000000 */
[----:B------:R-:W-:Y:S01]  /*23e0*/  ISETP.GE.U32.AND P0, PT, R66, 0x7ca00000, PT ;  /* 0x7ca000004200780c */ /* 0x000fe20003f06070 */
[----:B0-----:R-:W-:-:S08]  /*23f0*/  DMUL R4, R66, R66 ;  /* 0x0000004242047228 */ /* 0x001fd00000000000 */
[----:B------:R-:W-:-:S08]  /*2400*/  DFMA R4, R62, -R4, 1 ;  /* 0x3ff000003e04742b */ /* 0x000fd00000000804 */
[----:B------:R-:W-:Y:S02]  /*2410*/  DFMA R6, R4, R6, 0.5 ;  /* 0x3fe000000406742b */ /* 0x000fe40000000006 */
[----:B------:R-:W-:-:S08]  /*2420*/  DMUL R4, R66, R4 ;  /* 0x0000000442047228 */ /* 0x000fd00000000000 */
[----:B------:R-:W-:Y:S01]  /*2430*/  DFMA R22, R6, R4, R66 ;  /* 0x000000040616722b */ /* 0x000fe20000000042 */
[----:B------:R0:W1:Y:S01]  /*2440*/  I2F.F64 R6, R2 ;  /* 0x0000000200067312 */ /* 0x0000620000201c00 */
[----:B------:R-:W-:-:S06]  /*2450*/  DADD R4, R34, -R8 ;  /* 0x0000000022047229 */ /* 0x000fcc0000000808 */
[----:B------:R-:W-:Y:S02]  /*2460*/  DMUL R12, R62, R22 ;  /* 0x000000163e0c7228 */ /* 0x000fe40000000000 */
[----:B------:R-:W-:Y:S01]  /*2470*/  IADD3 R11, PT, PT, R23, -0x100000, RZ ;  /* 0xfff00000170b7810 */ /* 0x000fe20007ffe0ff */
[----:B------:R-:W-:-:S05]  /*2480*/  IMAD.MOV.U32 R10, RZ, RZ, R22 ;  /* 0x000000ffff0a7224 */ /* 0x000fca00078e0016 */
[----:B------:R-:W-:-:S08]  /*2490*/  DFMA R38, R12, -R12, R62 ;  /* 0x8000000c0c26722b */ /* 0x000fd0000000003e */
[----:B------:R-:W-:Y:S01]  /*24a0*/  DFMA R8, R38, R10, R12 ;  /* 0x0000000a2608722b */ /* 0x000fe2000000000c */
[----:B01----:R-:W-:Y:S10]  /*24b0*/  @!P0 BRA `(.L_x_31) ;  /* 0x00000000001c8947 */ /* 0x003ff40003800000 */
[----:B------:R-:W-:Y:S01]  /*24c0*/  IMAD.MOV.U32 R0, RZ, RZ, R38 ;  /* 0x000000ffff007224 */ /* 0x000fe200078e0026 */
[----:B------:R-:W-:Y:S01]  /*24d0*/  MOV R60, 0x2510 ;  /* 0x00002510003c7802 */ /* 0x000fe20000000f00 */
[----:B------:R-:W-:Y:S02]  /*24e0*/  IMAD.MOV.U32 R17, RZ, RZ, R39 ;  /* 0x000000ffff117224 */ /* 0x000fe400078e0027 */
[----:B------:R-:W-:-:S07]  /*24f0*/  IMAD.MOV.U32 R23, RZ, RZ, R11 ;  /* 0x000000ffff177224 */ /* 0x000fce00078e000b */
[----:B------:R-:W-:Y:S05]  /*2500*/  CALL.REL.NOINC `($__internal_1_$__cuda_sm20_dsqrt_rn_f64_mediumpath_v1) ;  /* 0x0000005000cc7944 */ /* 0x000fea0003c00000 */
[----:B------:R-:W-:Y:S02]  /*2510*/  IMAD.MOV.U32 R8, RZ, RZ, R12 ;  /* 0x000000ffff087224 */ /* 0x000fe400078e000c */
[----:B------:R-:W-:-:S07]  /*2520*/  IMAD.MOV.U32 R9, RZ, RZ, R13 ;  /* 0x000000ffff097224 */ /* 0x000fce00078e000d */
.L_x_31:
[----:B------:R-:W-:Y:S05]  /*2530*/  BSYNC.RECONVERGENT B3 ;  /* 0x0000000000037941 */ /* 0x000fea0003800200 */
.L_x_30:
[----:B------:R-:W-:Y:S01]  /*2540*/  DFMA R62, -R40, R40, R20 ;  /* 0x00000028283e722b */ /* 0x000fe20000000114 */
[----:B------:R-:W-:Y:S01]  /*2550*/  IMAD.MOV.U32 R12, RZ, RZ, 0x0 ;  /* 0x00000000ff0c7424 */ /* 0x000fe200078e00ff */
[----:B------:R-:W-:Y:S01]  /*2560*/  BSSY.RECONVERGENT B3, `(.L_x_32) ;  /* 0x0000018000037945 */ /* 0x000fe20003800200 */
[----:B------:R-:W-:Y:S01]  /*2570*/  IMAD.MOV.U32 R13, RZ, RZ, 0x3fd80000 ;  /* 0x3fd80000ff0d7424 */ /* 0x000fe200078e00ff */
[----:B------:R-:W-:Y:S02]  /*2580*/  DMUL R8, R6, R8 ;  /* 0x0000000806087228 */ /* 0x000fe40000000000 */
[----:B------:R-:W0:Y:S04]  /*2590*/  MUFU.RSQ64H R67, R63 ;  /* 0x0000003f00437308 */ /* 0x000e280000001c00 */
[----:B------:R-:W-:-:S04]  /*25a0*/  IADD3 R66, PT, PT, R63, -0x3500000, RZ ;  /* 0xfcb000003f427810 */ /* 0x000fc80007ffe0ff */
[----:B------:R-:W-:Y:S02]  /*25b0*/  ISETP.GE.U32.AND P0, PT, R66, 0x7ca00000, PT ;  /* 0x7ca000004200780c */ /* 0x000fe40003f06070 */
[----:B0-----:R-:W-:-:S08]  /*25c0*/  DMUL R10, R66, R66 ;  /* 0x00000042420a7228 */ /* 0x001fd00000000000 */
[----:B------:R-:W-:-:S08]  /*25d0*/  DFMA R10, R62, -R10, 1 ;  /* 0x3ff000003e0a742b */ /* 0x000fd0000000080a */
[----:B------:R-:W-:Y:S02]  /*25e0*/  DFMA R12, R10, R12, 0.5 ;  /* 0x3fe000000a0c742b */ /* 0x000fe4000000000c */
[----:B------:R-:W-:-:S08]  /*25f0*/  DMUL R10, R66, R10 ;  /* 0x0000000a420a7228 */ /* 0x000fd00000000000 */
[----:B------:R-:W-:-:S08]  /*2600*/  DFMA R22, R12, R10, R66 ;  /* 0x0000000a0c16722b */ /* 0x000fd00000000042 */
[----:B------:R-:W-:Y:S02]  /*2610*/  DMUL R12, R62, R22 ;  /* 0x000000163e0c7228 */ /* 0x000fe40000000000 */
[----:B------:R-:W-:Y:S02]  /*2620*/  VIADD R21, R23, 0xfff00000 ;  /* 0xfff0000017157836 */ /* 0x000fe40000000000 */
[----:B------:R-:W-:-:S04]  /*2630*/  IMAD.MOV.U32 R20, RZ, RZ, R22 ;  /* 0x000000ffff147224 */ /* 0x000fc800078e0016 */
[----:B------:R-:W-:-:S08]  /*2640*/  DFMA R38, R12, -R12, R62 ;  /* 0x8000000c0c26722b */ /* 0x000fd0000000003e */
[----:B------:R-:W-:Y:S01]  /*2650*/  DFMA R10, R38, R20, R12 ;  /* 0x00000014260a722b */ /* 0x000fe2000000000c */
[----:B------:R-:W-:Y:S10]  /*2660*/  @!P0 BRA `(.L_x_33) ;  /* 0x00000000001c8947 */ /* 0x000ff40003800000 */
[----:B------:R-:W-:Y:S01]  /*2670*/  IMAD.MOV.U32 R0, RZ, RZ, R38 ;  /* 0x000000ffff007224 */ /* 0x000fe200078e0026 */
[----:B------:R-:W-:Y:S01]  /*2680*/  MOV R23, R21 ;  /* 0x0000001500177202 */ /* 0x000fe20000000f00 */
[----:B------:R-:W-:Y:S01]  /*2690*/  IMAD.MOV.U32 R17, RZ, RZ, R39 ;  /* 0x000000ffff117224 */ /* 0x000fe200078e0027 */
[----:B------:R-:W-:-:S07]  /*26a0*/  MOV R60, 0x26c0 ;  /* 0x000026c0003c7802 */ /* 0x000fce0000000f00 */
[----:B------:R-:W-:Y:S05]  /*26b0*/  CALL.REL.NOINC `($__internal_1_$__cuda_sm20_dsqrt_rn_f64_mediumpath_v1) ;  /* 0x0000005000607944 */ /* 0x000fea0003c00000 */
[----:B------:R-:W-:Y:S02]  /*26c0*/  IMAD.MOV.U32 R10, RZ, RZ, R12 ;  /* 0x000000ffff0a7224 */ /* 0x000fe400078e000c */
[----:B------:R-:W-:-:S07]  /*26d0*/  IMAD.MOV.U32 R11, RZ, RZ, R13 ;  /* 0x000000ffff0b7224 */ /* 0x000fce00078e000d */
.L_x_33:
[----:B------:R-:W-:Y:S05]  /*26e0*/  BSYNC.RECONVERGENT B3 ;  /* 0x0000000000037941 */ /* 0x000fea0003800200 */
.L_x_32:
[----:B------:R-:W-:Y:S01]  /*26f0*/  DMUL R6, R6, R10 ;  /* 0x0000000a06067228 */ /* 0x000fe20000000000 */
[----:B------:R-:W-:Y:S10]  /*2700*/  BRA `(.L_x_34) ;  /* 0x00000004000c7947 */ /* 0x000ff40003800000 */
.L_x_29:
[----:B------:R-:W-:Y:S02]  /*2710*/  DADD R48, -R22, -90 ;  /* 0xc056800016307429 */ /* 0x000fe40000000100 */
[----:B------:R-:W-:Y:S02]  /*2720*/  DADD R22, R12, -180 ;  /* 0xc06680000c167429 */ /* 0x000fe40000000000 */
[C-C-:B------:R-:W-:Y:S02]  /*2730*/  DADD R14, R34.reuse, R8.reuse ;  /* 0x00000000220e7229 */ /* 0x140fe40000000008 */
[----:B------:R-:W-:Y:S02]  /*2740*/  DADD R4, R34, -R8 ;  /* 0x0000000022047229 */ /* 0x000fe40000000808 */
[----:B------:R-:W-:Y:S02]  /*2750*/  DSETP.GTU.AND P0, PT, R6, R48, PT ;  /* 0x000000300600722a */ /* 0x000fe40003f0c000 */
[----:B------:R-:W-:-:S02]  /*2760*/  DFMA R20, R10, 0.5, R32 ;  /* 0x3fe000000a14782b */ /* 0x000fc40000000020 */
[----:B------:R-:W-:Y:S02]  /*2770*/  DFMA R38, R10, -0.5, R32 ;  /* 0xbfe000000a26782b */ /* 0x000fe40000000020 */
[----:B------:R-:W-:-:S14]  /*2780*/  DSETP.LTU.OR P0, PT, R6, R22, P0 ;  /* 0x000000160600722a */ /* 0x000fdc0000709400 */
[----:B------:R-:W-:Y:S05]  /*2790*/  @P0 BRA `(.L_x_35) ;  /* 0x0000000400240947 */ /* 0x000fea0003800000 */
[----:B------:R-:W-:Y:S02]  /*27a0*/  IMAD.MOV.U32 R2, RZ, RZ, -0x1 ;  /* 0xffffffffff027424 */ /* 0x000fe400078e00ff */
[----:B------:R-:W-:Y:S02]  /*27b0*/  IMAD.MOV.U32 R40, RZ, RZ, 0x0 ;  /* 0x00000000ff287424 */ /* 0x000fe400078e00ff */
[----:B------:R-:W-:-:S07]  /*27c0*/  IMAD.MOV.U32 R41, RZ, RZ, 0x3ff00000 ;  /* 0x3ff00000ff297424 */ /* 0x000fce00078e00ff */
.L_x_27:
[----:B------:R-:W-:Y:S01]  /*27d0*/  DMUL R42, R24, R24 ;  /* 0x00000018182a7228 */ /* 0x000fe20000000000 */
[----:B------:R-:W-:Y:S01]  /*27e0*/  MOV R8, 0x0 ;  /* 0x0000000000087802 */ /* 0x000fe20000000f00 */
[----:B------:R-:W-:Y:S01]  /*27f0*/  IMAD.MOV.U32 R9, RZ, RZ, 0x3fd80000 ;  /* 0x3fd80000ff097424 */ /* 0x000fe200078e00ff */
[----:B------:R-:W-:Y:S05]  /*2800*/  BSSY.RECONVERGENT B3, `(.L_x_36) ;  /* 0x0000017000037945 */ /* 0x000fea0003800200 */
        /* <DEDUP_REMOVED lines=16> */
[----:B------:R-:W-:Y:S01]  /*2910*/  MOV R60, 0x2950 ;  /* 0x00002950003c7802 */ /* 0x000fe20000000f00 */
[----:B------:R-:W-:Y:S02]  /*2920*/  IMAD.MOV.U32 R17, RZ, RZ, R11 ;  /* 0x000000ffff117224 */ /* 0x000fe400078e000b */
[----:B------:R-:W-:-:S07]  /*2930*/  IMAD.MOV.U32 R23, RZ, RZ, R7 ;  /* 0x000000ffff177224 */ /* 0x000fce00078e0007 */
[----:B------:R-:W-:Y:S05]  /*2940*/  CALL.REL.NOINC `($__internal_1_$__cuda_sm20_dsqrt_rn_f64_mediumpath_v1) ;  /* 0x0000004c00bc7944 */ /* 0x000fea0003c00000 */
[----:B------:R-:W-:Y:S01]  /*2950*/  MOV R8, R12 ;  /* 0x0000000c00087202 */ /* 0x000fe20000000f00 */
[----:B------:R-:W-:-:S07]  /*2960*/  IMAD.MOV.U32 R9, RZ, RZ, R13 ;  /* 0x000000ffff097224 */ /* 0x000fce00078e000d */
.L_x_37:
[----:B------:R-:W-:Y:S05]  /*2970*/  BSYNC.RECONVERGENT B3 ;  /* 0x0000000000037941 */ /* 0x000fea0003800200 */
.L_x_36:
[----:B------:R-:W-:Y:S01]  /*2980*/  DFMA R62, -R38, R38, R42 ;  /* 0x00000026263e722b */ /* 0x000fe2000000012a */
[----:B------:R-:W-:Y:S01]  /*2990*/  IMAD.MOV.U32 R10, RZ, RZ, 0x0 ;  /* 0x00000000ff0a7424 */ /* 0x000fe200078e00ff */
[----:B------:R-:W-:Y:S01]  /*29a0*/  BSSY.RECONVERGENT B3, `(.L_x_38) ;  /* 0x0000018000037945 */ /* 0x000fe20003800200 */
[----:B------:R-:W-:Y:S01]  /*29b0*/  IMAD.MOV.U32 R11, RZ, RZ, 0x3fd80000 ;  /* 0x3fd80000ff0b7424 */ /* 0x000fe200078e00ff */
[----:B------:R-:W-:Y:S02]  /*29c0*/  DMUL R8, R8, R40 ;  /* 0x0000002808087228 */ /* 0x000fe40000000000 */
        /* <DEDUP_REMOVED lines=14> */
[----:B------:R-:W-:Y:S01]  /*2ab0*/  MOV R0, R20 ;  /* 0x0000001400007202 */ /* 0x000fe20000000f00 */
[----:B------:R-:W-:Y:S01]  /*2ac0*/  IMAD.MOV.U32 R17, RZ, RZ, R21 ;  /* 0x000000ffff117224 */ /* 0x000fe200078e0015 */
[----:B------:R-:W-:Y:S01]  /*2ad0*/  MOV R60, 0x2b00 ;  /* 0x00002b00003c7802 */ /* 0x000fe20000000f00 */
[----:B------:R-:W-:-:S07]  /*2ae0*/  IMAD.MOV.U32 R23, RZ, RZ, R11 ;  /* 0x000000ffff177224 */ /* 0x000fce00078e000b */
[----:B------:R-:W-:Y:S05]  /*2af0*/  CALL.REL.NOINC `($__internal_1_$__cuda_sm20_dsqrt_rn_f64_mediumpath_v1) ;  /* 0x0000004c00507944 */ /* 0x000fea0003c00000 */
[----:B------:R-:W-:Y:S02]  /*2b00*/  IMAD.MOV.U32 R6, RZ, RZ, R12 ;  /* 0x000000ffff067224 */ /* 0x000fe400078e000c */
[----:B------:R-:W-:-:S07]  /*2b10*/  IMAD.MOV.U32 R7, RZ, RZ, R13 ;  /* 0x000000ffff077224 */ /* 0x000fce00078e000d */
.L_x_39:
[----:B------:R-:W-:Y:S05]  /*2b20*/  BSYNC.RECONVERGENT B3 ;  /* 0x0000000000037941 */ /* 0x000fea0003800200 */
.L_x_38:
[----:B------:R-:W-:-:S11]  /*2b30*/  DMUL R6, R6, R40 ;  /* 0x0000002806067228 */ /* 0x000fd60000000000 */
.L_x_34:
[----:B------:R-:W-:Y:S01]  /*2b40*/  DSETP.MIN.AND P0, P1, R8, R14, PT ;  /* 0x0000000e0800722a */ /* 0x000fe20003900000 */
[----:B------:R-:W-:Y:S01]  /*2b50*/  IMAD.MOV.U32 R0, RZ, RZ, R8 ;  /* 0x000000ffff007224 */ /* 0x000fe200078e0008 */
[----:B------:R-:W-:Y:S01]  /*2b60*/  DSETP.MAX.AND P2, P3, R6, R4, PT ;  /* 0x000000040600722a */ /* 0x000fe20003b4f000 */
[----:B------:R-:W-:Y:S01]  /*2b70*/  IMAD.MOV.U32 R10, RZ, RZ, R9 ;  /* 0x000000ffff0a7224 */ /* 0x000fe200078e0009 */
[----:B------:R-:W-:Y:S01]  /*2b80*/  MOV R11, R15 ;  /* 0x0000000f000b7202 */ /* 0x000fe20000000f00 */
[----:B------:R0:W1:Y:S01]  /*2b90*/  I2F.F64 R8, R2 ;  /* 0x0000000200087312 */ /* 0x0000620000201c00 */
[----:B------:R-:W-:Y:S01]  /*2ba0*/  IMAD.MOV.U32 R12, RZ, RZ, R6 ;  /* 0x000000ffff0c7224 */ /* 0x000fe200078e0006 */
[----:B------:R-:W-:Y:S01]  /*2bb0*/  SEL R14, R0, R14, P0 ;  /* 0x0000000e000e7207 */ /* 0x000fe20000000000 */
[----:B------:R-:W-:Y:S01]  /*2bc0*/  IMAD.MOV.U32 R6, RZ, RZ, R5 ;  /* 0x000000ffff067224 */ /* 0x000fe200078e0005 */
[----:B------:R-:W-:Y:S02]  /*2bd0*/  FSEL R15, R10, R11, P0 ;  /* 0x0000000b0a0f7208 */ /* 0x000fe40000000000 */
[----:B------:R-:W-:-:S02]  /*2be0*/  SEL R4, R12, R4, P2 ;  /* 0x000000040c047207 */ /* 0x000fc40001000000 */
[----:B------:R-:W-:Y:S02]  /*2bf0*/  FSEL R5, R7, R6, P2 ;  /* 0x0000000607057208 */ /* 0x000fe40001000000 */
[----:B------:R-:W-:Y:S02]  /*2c00*/  @P1 LOP3.LUT R15, R11, 0x80000, RZ, 0xfc, !PT ;  /* 0x000800000b0f1812 */ /* 0x000fe400078efcff */
[----:B------:R-:W-:Y:S01]  /*2c10*/  @P3 LOP3.LUT R5, R6, 0x80000, RZ, 0xfc, !PT ;  /* 0x0008000006053812 */ /* 0x000fe200078efcff */
[----:B0-----:R-:W-:Y:S06]  /*2c20*/  BRA `(.L_x_40) ;  /* 0x0000000000647947 */ /* 0x001fec0003800000 */
.L_x_35:
[C-C-:B------:R-:W-:Y:S01]  /*2c30*/  DSETP.GEU.AND P0, PT, R6.reuse, R12.reuse, PT ;  /* 0x0000000c0600722a */ /* 0x140fe20003f0e000 */
[----:B------:R-:W-:Y:S01]  /*2c40*/  IMAD.MOV.U32 R8, RZ, RZ, 0x0 ;  /* 0x00000000ff087424 */ /* 0x000fe200078e00ff */
[----:B------:R-:W-:Y:S01]  /*2c50*/  DSETP.GT.AND P1, PT, R6, -R12, PT ;  /* 0x8000000c0600722a */ /* 0x000fe20003f24000 */
[----:B------:R-:W-:-:S13]  /*2c60*/  IMAD.MOV.U32 R9, RZ, RZ, 0x3ff00000 ;  /* 0x3ff00000ff097424 */ /* 0x000fda00078e00ff */
[----:B------:R-:W-:Y:S05]  /*2c70*/  @!P0 BRA P1, `(.L_x_40) ;  /* 0x0000000000508947 */ /* 0x000fea0000800000 */
[----:B------:R-:W-:Y:S01]  /*2c80*/  DSETP.GT.AND P0, PT, R6, R44, PT ;  /* 0x0000002c0600722a */ /* 0x000fe20003f04000 */
[----:B------:R-:W-:Y:S02]  /*2c90*/  IMAD.MOV.U32 R8, RZ, RZ, 0x0 ;  /* 0x00000000ff087424 */ /* 0x000fe400078e00ff */
[----:B------:R-:W-:-:S03]  /*2ca0*/  IMAD.MOV.U32 R9, RZ, RZ, -0x40100000 ;  /* 0xbff00000ff097424 */ /* 0x000fc600078e00ff */
[----:B------:R-:W-:-:S14]  /*2cb0*/  DSETP.LT.OR P0, PT, R6, R22, P0 ;  /* 0x000000160600722a */ /* 0x000fdc0000701400 */
[----:B------:R-:W-:Y:S05]  /*2cc0*/  @P0 BRA `(.L_x_40) ;  /* 0x00000000003c0947 */ /* 0x000fea0003800000 */
[C---:B------:R-:W-:Y:S01]  /*2cd0*/  DSETP.GEU.AND P0, PT, R6.reuse, R40, PT ;  /* 0x000000280600722a */ /* 0x040fe20003f0e000 */
[----:B------:R-:W-:Y:S01]  /*2ce0*/  MOV R10, 0x0 ;  /* 0x00000000000a7802 */ /* 0x000fe20000000f00 */
[----:B------:R-:W-:Y:S01]  /*2cf0*/  DSETP.GT.AND P1, PT, R6, R42, PT ;  /* 0x0000002a0600722a */ /* 0x000fe20003f24000 */
[----:B------:R-:W-:-:S13]  /*2d00*/  IMAD.MOV.U32 R11, RZ, RZ, -0x40100000 ;  /* 0xbff00000ff0b7424 */ /* 0x000fda00078e00ff */
[----:B------:R-:W-:Y:S05]  /*2d10*/  @!P0 BREAK.RELIABLE P1, B0 ;  /* 0x0000000000008942 */ /* 0x000fea0000800100 */
[----:B------:R-:W-:Y:S05]  /*2d20*/  @!P0 BRA P1, `(.L_x_41) ;  /* 0x0000000400088947 */ /* 0x000fea0000800000 */
[C---:B------:R-:W-:Y:S01]  /*2d30*/  DSETP.GEU.AND P0, PT, R6.reuse, R46, PT ;  /* 0x0000002e0600722a */ /* 0x040fe20003f0e000 */
[----:B------:R-:W-:Y:S01]  /*2d40*/  IMAD.MOV.U32 R10, RZ, RZ, 0x0 ;  /* 0x00000000ff0a7424 */ /* 0x000fe200078e00ff */
[----:B------:R-:W-:Y:S01]  /*2d50*/  DSETP.GT.AND P1, PT, R6, R48, PT ;  /* 0x000000300600722a */ /* 0x000fe20003f24000 */
[----:B------:R-:W-:Y:S01]  /*2d60*/  IMAD.MOV.U32 R11, RZ, RZ, 0x3ff00000 ;  /* 0x3ff00000ff0b7424 */ /* 0x000fe200078e00ff */
[----:B------:R-:W-:Y:S02]  /*2d70*/  CS2R R4, SRZ ;  /* 0x0000000000047805 */ /* 0x000fe4000001ff00 */
[----:B------:R-:W-:Y:S02]  /*2d80*/  CS2R R14, SRZ ;  /* 0x00000000000e7805 */ /* 0x000fe4000001ff00 */
[----:B------:R-:W-:-:S08]  /*2d90*/  CS2R R8, SRZ ;  /* 0x0000000000087805 */ /* 0x000fd0000001ff00 */
[----:B------:R-:W-:Y:S05]  /*2da0*/  @!P0 BREAK.RELIABLE P1, B0 ;  /* 0x0000000000008942 */ /* 0x000fea0000800100 */
[----:B------:R-:W-:Y:S05]  /*2db0*/  @!P0 BRA P1, `(.L_x_41) ;  /* 0x0000000000e48947 */ /* 0x000fea0000800000 */
.L_x_40:
[----:B------:R-:W-:Y:S05]  /*2dc0*/  BSYNC.RELIABLE B0 ;  /* 0x0000000000007941 */ /* 0x000fea0003800100 */
.L_x_26:
[----:B------:R-:W-:Y:S01]  /*2dd0*/  DMUL R20, R24, R24 ;  /* 0x0000001818147228 */ /* 0x000fe20000000000 */
[----:B------:R-:W-:Y:S01]  /*2de0*/  IMAD.MOV.U32 R10, RZ, RZ, 0x0 ;  /* 0x00000000ff0a7424 */ /* 0x000fe200078e00ff */
[----:B------:R-:W-:Y:S01]  /*2df0*/  BSSY.RECONVERGENT B3, `(.L_x_42) ;  /* 0x0000018000037945 */ /* 0x000fe20003800200 */
[----:B------:R-:W-:-:S05]  /*2e00*/  IMAD.MOV.U32 R11, RZ, RZ, 0x3fd80000 ;  /* 0x3fd80000ff0b7424 */ /* 0x000fca00078e00ff */
        /* <DEDUP_REMOVED lines=10> */
[----:B------:R-:W-:Y:S01]  /*2eb0*/  IADD3 R7, PT, PT, R23, -0x100000, RZ ;  /* 0xfff0000017077810 */ /* 0x000fe20007ffe0ff */
[----:B------:R-:W-:-:S05]  /*2ec0*/  IMAD.MOV.U32 R6, RZ, RZ, R22 ;  /* 0x000000ffff067224 */ /* 0x000fca00078e0016 */
[----:B------:R-:W-:-:S08]  /*2ed0*/  DFMA R10, R12, -R12, R62 ;  /* 0x8000000c0c0a722b */ /* 0x000fd0000000003e */
[----:B------:R-:W-:Y:S01]  /*2ee0*/  DFMA R38, R10, R6, R12 ;  /* 0x000000060a26722b */ /* 0x000fe2000000000c */
[----:B------:R-:W-:Y:S10]  /*2ef0*/  @!P0 BRA `(.L_x_43) ;  /* 0x00000000001c8947 */ /* 0x000ff40003800000 */
[----:B------:R-:W-:Y:S01]  /*2f00*/  IMAD.MOV.U32 R0, RZ, RZ, R10 ;  /* 0x000000ffff007224 */ /* 0x000fe200078e000a */
[----:B------:R-:W-:Y:S01]  /*2f10*/  MOV R60, 0x2f50 ;  /* 0x00002f50003c7802 */ /* 0x000fe20000000f00 */
[----:B------:R-:W-:Y:S02]  /*2f20*/  IMAD.MOV.U32 R17, RZ, RZ, R11 ;  /* 0x000000ffff117224 */ /* 0x000fe400078e000b */
[----:B------:R-:W-:-:S07]  /*2f30*/  IMAD.MOV.U32 R23, RZ, RZ, R7 ;  /* 0x000000ffff177224 */ /* 0x000fce00078e0007 */
[----:B-1----:R-:W-:Y:S05]  /*2f40*/  CALL.REL.NOINC `($__internal_1_$__cuda_sm20_dsqrt_rn_f64_mediumpath_v1) ;  /* 0x00000048003c7944 */ /* 0x002fea0003c00000 */
[----:B------:R-:W-:Y:S02]  /*2f50*/  IMAD.MOV.U32 R38, RZ, RZ, R12 ;  /* 0x000000ffff267224 */ /* 0x000fe400078e000c */
[----:B------:R-:W-:-:S07]  /*2f60*/  IMAD.MOV.U32 R39, RZ, RZ, R13 ;  /* 0x000000ffff277224 */ /* 0x000fce00078e000d */
.L_x_43:
[----:B------:R-:W-:Y:S05]  /*2f70*/  BSYNC.RECONVERGENT B3 ;  /* 0x0000000000037941 */ /* 0x000fea0003800200 */
.L_x_42:
[----:B------:R-:W-:Y:S01]  /*2f80*/  DFMA R62, -R14, R14, R20 ;  /* 0x0000000e0e3e722b */ /* 0x000fe20000000114 */
[----:B------:R-:W-:Y:S01]  /*2f90*/  IMAD.MOV.U32 R10, RZ, RZ, 0x0 ;  /* 0x00000000ff0a7424 */ /* 0x000fe200078e00ff */
[----:B------:R-:W-:Y:S01]  /*2fa0*/  BSSY.RECONVERGENT B3, `(.L_x_44) ;  /* 0x0000018000037945 */ /* 0x000fe20003800200 */
[----:B------:R-:W-:Y:S01]  /*2fb0*/  IMAD.MOV.U32 R11, RZ, RZ, 0x3fd80000 ;  /* 0x3fd80000ff0b7424 */ /* 0x000fe200078e00ff */
[----:B-1----:R-:W-:Y:S02]  /*2fc0*/  DMUL R38, R38, R8 ;  /* 0x0000000826267228 */ /* 0x002fe40000000000 */
        /* <DEDUP_REMOVED lines=21> */
.L_x_45:
[----:B------:R-:W-:Y:S05]  /*3120*/  BSYNC.RECONVERGENT B3 ;  /* 0x0000000000037941 */ /* 0x000fea0003800200 */
.L_x_44:
[----:B------:R-:W-:Y:S01]  /*3130*/  DMUL R20, R20, R8 ;  /* 0x0000000814147228 */ /* 0x000fe20000000000 */
[----:B------:R-:W-:Y:S10]  /*3140*/  BRA `(.L_x_46) ;  /* 0x0000000000dc7947 */ /* 0x000ff40003800000 */
.L_x_41:
        /* <DEDUP_REMOVED lines=14> */
[----:B------:R-:W-:Y:S01]  /*3230*/  VIADD R7, R23, 0xfff00000 ;  /* 0xfff0000017077836 */ /* 0x000fe20000000000 */
[----:B------:R-:W-:-:S05]  /*3240*/  MOV R6, R22 ;  /* 0x0000001600067202 */ /* 0x000fca0000000f00 */
        /* <DEDUP_REMOVED lines=8> */
[----:B------:R-:W-:Y:S02]  /*32d0*/  IMAD.MOV.U32 R4, RZ, RZ, R12 ;  /* 0x000000ffff047224 */ /* 0x000fe400078e000c */
[----:B------:R-:W-:-:S07]  /*32e0*/  IMAD.MOV.U32 R5, RZ, RZ, R13 ;  /* 0x000000ffff057224 */ /* 0x000fce00078e000d */
.L_x_48:
[----:B------:R-:W-:Y:S05]  /*32f0*/  BSYNC.RECONVERGENT B3 ;  /* 0x0000000000037941 */ /* 0x000fea0003800200 */
.L_x_47:
[----:B------:R-:W-:Y:S01]  /*3300*/  DFMA R62, -R20, R20, R14 ;  /* 0x00000014143e722b */ /* 0x000fe2000000010e */
[----:B------:R-:W-:Y:S01]  /*3310*/  MOV R8, 0x0 ;  /* 0x0000000000087802 */ /* 0x000fe20000000f00 */
[----:B------:R-:W-:Y:S01]  /*3320*/  IMAD.MOV.U32 R9, RZ, RZ, 0x3fd80000 ;  /* 0x3fd80000ff097424 */ /* 0x000fe200078e00ff */
[----:B------:R-:W-:Y:S01]  /*3330*/  BSSY.RECONVERGENT B3, `(.L_x_49) ;  /* 0x0000017000037945 */ /* 0x000fe20003800200 */
        /* <DEDUP_REMOVED lines=22> */
.L_x_50:
[----:B------:R-:W-:Y:S05]  /*34a0*/  BSYNC.RECONVERGENT B3 ;  /* 0x0000000000037941 */ /* 0x000fea0003800200 */
.L_x_49:
[----:B------:R-:W-:-:S11]  /*34b0*/  DMUL R14, R14, R10 ;  /* 0x0000000a0e0e7228 */ /* 0x000fd60000000000 */
.L_x_46:
[----:B------:R-:W-:Y:S05]  /*34c0*/  BSYNC.RECONVERGENT B2 ;  /* 0x0000000000027941 */ /* 0x000fea0003800200 */
.L_x_25:
[----:B------:R-:W-:Y:S01]  /*34d0*/  DADD R8, R32, -R38 ;  /* 0x0000000020087229 */ /* 0x000fe20000000826 */
[----:B------:R-:W-:Y:S01]  /*34e0*/  IMAD.MOV.U32 R10, RZ, RZ, 0x0 ;  /* 0x00000000ff0a7424 */ /* 0x000fe200078e00ff */
[----:B------:R-:W-:Y:S01]  /*34f0*/  DADD R6, R34, -R4 ;  /* 0x0000000022067229 */ /* 0x000fe20000000804 */
[----:B------:R-:W-:Y:S01]  /*3500*/  IMAD.MOV.U32 R11, RZ, RZ, 0x3fd80000 ;  /* 0x3fd80000ff0b7424 */ /* 0x000fe200078e00ff */
[----:B------:R-:W-:Y:S04]  /*3510*/  BSSY.RECONVERGENT B2, `(.L_x_51) ;  /* 0x000001c000027945 */ /* 0x000fe80003800200 */
[----:B------:R-:W-:Y:S02]  /*3520*/  DADD R8, R8, -R38 ;  /* 0x0000000008087229 */ /* 0x000fe40000000826 */
[----:B------:R-:W-:-:S06]  /*3530*/  DADD R6, -R6, R4 ;  /* 0x0000000006067229 */ /* 0x000fcc0000000104 */
[----:B------:R-:W-:Y:S02]  /*3540*/  DADD R8, -R32, R8 ;  /* 0x0000000020087229 */ /* 0x000fe40000000108 */
[----:B------:R-:W-:-:S06]  /*3550*/  DADD R6, R34, R6 ;  /* 0x0000000022067229 */ /* 0x000fcc0000000006 */
[----:B------:R-:W-:-:S08]  /*3560*/  DMUL R4, R8, R8 ;  /* 0x0000000808047228 */ /* 0x000fd00000000000 */
[----:B------:R-:W-:-:S06]  /*3570*/  DFMA R62, R6, R6, R4 ;  /* 0x00000006063e722b */ /* 0x000fcc0000000004 */
        /* <DEDUP_REMOVED lines=21> */
.L_x_52:
[----:B------:R-:W-:Y:S05]  /*36d0*/  BSYNC.RECONVERGENT B2 ;  /* 0x0000000000027941 */ /* 0x000fea0003800200 */
.L_x_51:
[----:B------:R-:W0:Y:S01]  /*36e0*/  MUFU.RCP64H R5, R11 ;  /* 0x0000000b00057308 */ /* 0x000e220000001800 */
[----:B------:R-:W-:Y:S01]  /*36f0*/  MOV R4, 0x1 ;  /* 0x0000000100047802 */ /* 0x000fe20000000f00 */
[----:B------:R-:W-:Y:S01]  /*3700*/  BSSY.RECONVERGENT B2, `(.L_x_53) ;  /* 0x0000015000027945 */ /* 0x000fe20003800200 */
[----:B------:R-:W-:-:S04]  /*3710*/  FSETP.GEU.AND P1, PT, |R9|, 6.5827683646048100446e-37, PT ;  /* 0x036000000900780b */ /* 0x000fc80003f2e200 */
[----:B0-----:R-:W-:-:S08]  /*3720*/  DFMA R12, R4, -R10, 1 ;  /* 0x3ff00000040c742b */ /* 0x001fd0000000080a */
[----:B------:R-:W-:-:S08]  /*3730*/  DFMA R12, R12, R12, R12 ;  /* 0x0000000c0c0c722b */ /* 0x000fd0000000000c */
[----:B------:R-:W-:-:S08]  /*3740*/  DFMA R12, R4, R12, R4 ;  /* 0x0000000c040c722b */ /* 0x000fd00000000004 */
[----:B------:R-:W-:-:S08]  /*3750*/  DFMA R4, R12, -R10, 1 ;  /* 0x3ff000000c04742b */ /* 0x000fd0000000080a */
[----:B------:R-:W-:-:S08]  /*3760*/  DFMA R4, R12, R4, R12 ;  /* 0x000000040c04722b */ /* 0x000fd0000000000c */
[----:B------:R-:W-:-:S08]  /*3770*/  DMUL R12, R8, R4 ;  /* 0x00000004080c7228 */ /* 0x000fd00000000000 */
[----:B------:R-:W-:-:S08]  /*3780*/  DFMA R22, R12, -R10, R8 ;  /* 0x8000000a0c16722b */ /* 0x000fd00000000008 */
        /* <DEDUP_REMOVED lines=10> */
[----:B------:R-:W-:Y:S01]  /*3830*/  IMAD.MOV.U32 R4, RZ, RZ, R74 ;  /* 0x000000ffff047224 */ /* 0x000fe200078e004a */
[----:B------:R-:W-:-:S07]  /*3840*/  MOV R5, R75 ;  /* 0x0000004b00057202 */ /* 0x000fce0000000f00 */
.L_x_54:
[----:B------:R-:W-:Y:S05]  /*3850*/  BSYNC.RECONVERGENT B2 ;  /* 0x0000000000027941 */ /* 0x000fea0003800200 */
.L_x_53:
[----:B------:R-:W-:Y:S01]  /*3860*/  DADD R8, -RZ, |R4| ;  /* 0x00000000ff087229 */ /* 0x000fe20000000504 */
[----:B------:R-:W-:Y:S09]  /*3870*/  BSSY.RECONVERGENT B1, `(.L_x_55) ;  /* 0x0000080000017945 */ /* 0x000ff20003800200 */
        /* <DEDUP_REMOVED lines=45> */
[----:B------:R-:W-:Y:S01]  /*3b50*/  @P0 IMAD.MOV.U32 R8, RZ, RZ, 0x33145c07 ;  /* 0x33145c07ff080424 */ /* 0x000fe200078e00ff */
[----:B------:R-:W-:-:S06]  /*3b60*/  @P0 MOV R9, 0x3c91a626 ;  /* 0x3c91a62600090802 */ /* 0x000fcc0000000f00 */
[----:B------:R-:W-:Y:S01]  /*3b70*/  DFMA R10, R10, |R4|, |R4| ;  /* 0x400000040a0a722b */ /* 0x000fe20000000404 */
[----:B------:R-:W-:Y:S02]  /*3b80*/  @!P0 IMAD.MOV.U32 R4, RZ, RZ, 0x33145c07 ;  /* 0x33145c07ff048424 */ /* 0x000fe400078e00ff */
[----:B------:R-:W-:-:S05]  /*3b90*/  @!P0 IMAD.MOV.U32 R5, RZ, RZ, 0x3c91a626 ;  /* 0x3c91a626ff058424 */ /* 0x000fca00078e00ff */
[C---:B------:R-:W-:Y:S02]  /*3ba0*/  @P0 DADD R8, R10.reuse, -R8 ;  /* 0x000000000a080229 */ /* 0x040fe40000000808 */
[----:B------:R-:W-:-:S08]  /*3bb0*/  @!P0 DADD R4, R10, R4 ;  /* 0x000000000a048229 */ /* 0x000fd00000000004 */
[----:B------:R-:W-:Y:S02]  /*3bc0*/  @!P0 DADD R4, R4, UR4 ;  /* 0x0000000404048e29 */ /* 0x000fe40008000000 */
[----:B------:R-:W-:Y:S01]  /*3bd0*/  @P0 DADD R4, -R8, UR4 ;  /* 0x0000000408040e29 */ /* 0x000fe20008000100 */
[----:B------:R-:W-:Y:S10]  /*3be0*/  BRA `(.L_x_57) ;  /* 0x0000000400207947 */ /* 0x000ff40003800000 */
.L_x_56:
        /* <DEDUP_REMOVED lines=32> */
[----:B------:R-:W-:Y:S01]  /*3df0*/  IADD3 R23, PT, PT, R13, -0x100000, RZ ;  /* 0xfff000000d177810 */ /* 0x000fe20007ffe0ff */
        /* <DEDUP_REMOVED lines=39> */
.L_x_57:
[----:B------:R-:W-:Y:S05]  /*4070*/  BSYNC.RECONVERGENT B1 ;  /* 0x0000000000017941 */ /* 0x000fea0003800200 */
.L_x_55:
[----:B------:R-:W-:Y:S01]  /*4080*/  DADD R10, R32, -R20 ;  /* 0x00000000200a7229 */ /* 0x000fe20000000814 */
[----:B------:R-:W-:Y:S01]  /*4090*/  UMOV UR4, 0x1a63c1f5 ;  /* 0x1a63c1f500047882 */ /* 0x000fe20000000000 */
[----:B------:R-:W-:Y:S01]  /*40a0*/  DADD R8, R34, -R14 ;  /* 0x0000000022087229 */ /* 0x000fe2000000080e */
[----:B------:R-:W-:Y:S01]  /*40b0*/  UMOV UR5, 0x404ca5dc ;  /* 0x404ca5dc00057882 */ /* 0x000fe20000000000 */
[----:B------:R-:W-:Y:S01]  /*40c0*/  DSETP.GT.AND P0, PT, R6, RZ, PT ;  /* 0x000000ff0600722a */ /* 0x000fe20003f04000 */
[----:B------:R-:W-:Y:S01]  /*40d0*/  BSSY.RECONVERGENT B2, `(.L_x_58) ;  /* 0x0000022000027945 */ /* 0x000fe20003800200 */
[----:B------:R-:W-:Y:S02]  /*40e0*/  DMUL R4, R4, UR4 ;  /* 0x0000000404047c28 */ /* 0x000fe40008000000 */
[----:B------:R-:W-:Y:S02]  /*40f0*/  DADD R10, R10, -R20 ;  /* 0x000000000a0a7229 */ /* 0x000fe40000000814 */
[----:B------:R-:W-:Y:S01]  /*4100*/  DADD R8, -R8, R14 ;  /* 0x0000000008087229 */ /* 0x000fe2000000010e */
[----:B------:R-:W-:-:S02]  /*4110*/  IMAD.MOV.U32 R14, RZ, RZ, 0x0 ;  /* 0x00000000ff0e7424 */ /* 0x000fc400078e00ff */
[----:B------:R-:W-:Y:S01]  /*4120*/  IMAD.MOV.U32 R15, RZ, RZ, 0x3fd80000 ;  /* 0x3fd80000ff0f7424 */ /* 0x000fe200078e00ff */
[----:B------:R-:W-:Y:S02]  /*4130*/  DADD R20, -RZ, -R4 ;  /* 0x00000000ff147229 */ /* 0x000fe40000000904 */
[----:B------:R-:W-:Y:S02]  /*4140*/  DADD R10, -R32, R10 ;  /* 0x00000000200a7229 */ /* 0x000fe4000000010a */
[----:B------:R-:W-:-:S06]  /*4150*/  DADD R8, R34, R8 ;  /* 0x0000000022087229 */ /* 0x000fcc0000000008 */
[----:B------:R-:W-:Y:S01]  /*4160*/  DMUL R12, R10, R10 ;  /* 0x0000000a0a0c7228 */ /* 0x000fe20000000000 */
[----:B------:R-:W-:Y:S02]  /*4170*/  FSEL R6, R20, R4, P0 ;  /* 0x0000000414067208 */ /* 0x000fe40000000000 */
[----:B------:R-:W-:-:S05]  /*4180*/  FSEL R7, R21, R5, P0 ;  /* 0x0000000515077208 */ /* 0x000fca0000000000 */
        /* <DEDUP_REMOVED lines=16> */
[----:B------:R-:W-:Y:S01]  /*4290*/  MOV R23, R15 ;  /* 0x0000000f00177202 */ /* 0x000fe20000000f00 */
[----:B------:R-:W-:Y:S01]  /*42a0*/  IMAD.MOV.U32 R17, RZ, RZ, R41 ;  /* 0x000000ffff117224 */ /* 0x000fe200078e0029 */
[----:B------:R-:W-:Y:S01]  /*42b0*/  MOV R60, 0x42f0 ;  /* 0x000042f0003c7802 */ /* 0x000fe20000000f00 */
[----:B------:R-:W-:Y:S02]  /*42c0*/  IMAD.MOV.U32 R12, RZ, RZ, R38 ;  /* 0x000000ffff0c7224 */ /* 0x000fe400078e0026 */
[----:B------:R-:W-:-:S07]  /*42d0*/  IMAD.MOV.U32 R13, RZ, RZ, R39 ;  /* 0x000000ffff0d7224 */ /* 0x000fce00078e0027 */
[----:B------:R-:W-:Y:S05]  /*42e0*/  CALL.REL.NOINC `($__internal_1_$__cuda_sm20_dsqrt_rn_f64_mediumpath_v1) ;  /* 0x0000003400547944 */ /* 0x000fea0003c00000 */
.L_x_59:
[----:B------:R-:W-:Y:S05]  /*42f0*/  BSYNC.RECONVERGENT B2 ;  /* 0x0000000000027941 */ /* 0x000fea0003800200 */
.L_x_58:
[----:B------:R-:W0:Y:S01]  /*4300*/  MUFU.RCP64H R5, R13 ;  /* 0x0000000d00057308 */ /* 0x000e220000001800 */
[----:B------:R-:W-:Y:S01]  /*4310*/  IMAD.MOV.U32 R4, RZ, RZ, 0x1 ;  /* 0x00000001ff047424 */ /* 0x000fe200078e00ff */
[----:B------:R-:W-:Y:S01]  /*4320*/  FSETP.GEU.AND P1, PT, |R11|, 6.5827683646048100446e-37, PT ;  /* 0x036000000b00780b */ /* 0x000fe20003f2e200 */
[----:B------:R-:W-:Y:S04]  /*4330*/  BSSY.RECONVERGENT B2, `(.L_x_60) ;  /* 0x0000014000027945 */ /* 0x000fe80003800200 */
        /* <DEDUP_REMOVED lines=19> */
.L_x_61:
[----:B------:R-:W-:Y:S05]  /*4470*/  BSYNC.RECONVERGENT B2 ;  /* 0x0000000000027941 */ /* 0x000fea0003800200 */
.L_x_60:
        /* <DEDUP_REMOVED lines=47> */
[----:B------:R-:W-:Y:S01]  /*4770*/  @P0 MOV R10, 0x33145c07 ;  /* 0x33145c07000a0802 */ /* 0x000fe20000000f00 */
[----:B------:R-:W-:-:S06]  /*4780*/  @P0 IMAD.MOV.U32 R11, RZ, RZ, 0x3c91a626 ;  /* 0x3c91a626ff0b0424 */ /* 0x000fcc00078e00ff */
        /* <DEDUP_REMOVED lines=8> */
.L_x_63:
        /* <DEDUP_REMOVED lines=72> */
.L_x_64:
[----:B------:R-:W-:Y:S05]  /*4c90*/  BSYNC.RECONVERGENT B1 ;  /* 0x0000000000017941 */ /* 0x000fea0003800200 */
.L_x_62:
[----:B------:R-:W-:Y:S01]  /*4ca0*/  UMOV UR4, 0xa2529d3a ;  /* 0xa2529d3a00047882 */ /* 0x000fe20000000000 */
[----:B------:R-:W-:Y:S01]  /*4cb0*/  UMOV UR5, 0x3f91df46 ;  /* 0x3f91df4600057882 */ /* 0x000fe20000000000 */
[----:B------:R-:W-:Y:S01]  /*4cc0*/  DSETP.GT.AND P0, PT, R8, RZ, PT ;  /* 0x000000ff0800722a */ /* 0x000fe20003f04000 */
[----:B------:R-:W-:Y:S01]  /*4cd0*/  IMAD.MOV.U32 R50, RZ, RZ, 0x40668000 ;  /* 0x40668000ff327424 */ /* 0x000fe200078e00ff */
[C---:B------:R-:W-:Y:S01]  /*4ce0*/  DMUL R38, R30.reuse, -UR4 ;  /* 0x800000041e267c28 */ /* 0x040fe20008000000 */
[----:B------:R-:W-:Y:S01]  /*4cf0*/  UMOV UR4, 0x6dc9c883 ;  /* 0x6dc9c88300047882 */ /* 0x000fe20000000000 */
[----:B------:R-:W-:Y:S01]  /*4d00*/  UMOV UR5, 0x3fe45f30 ;  /* 0x3fe45f3000057882 */ /* 0x000fe20000000000 */
[----:B------:R-:W-:Y:S01]  /*4d10*/  DSETP.GEU.AND P5, PT, R30, RZ, PT ;  /* 0x000000ff1e00722a */ /* 0x000fe20003fae000 */
[----:B------:R-:W-:Y:S01]  /*4d20*/  IMAD.MOV.U32 R42, RZ, RZ, R6 ;  /* 0x000000ffff2a7224 */ /* 0x000fe200078e0006 */
[----:B------:R-:W-:Y:S01]  /*4d30*/  MOV R48, R6 ;  /* 0x0000000600307202 */ /* 0x000fe20000000f00 */
[--C-:B------:R-:W-:Y:S01]  /*4d40*/  IMAD.MOV.U32 R0, RZ, RZ, R7.reuse ;  /* 0x000000ffff007224 */ /* 0x100fe200078e0007 */
[----:B------:R-:W-:Y:S01]  /*4d50*/  DADD R44, R24, R24 ;  /* 0x00000000182c7229 */ /* 0x000fe20000000018 */
[----:B------:R-:W-:Y:S01]  /*4d60*/  IMAD.MOV.U32 R2, RZ, RZ, R7 ;  /* 0x000000ffff027224 */ /* 0x000fe200078e0007 */
[----:B------:R-:W-:Y:S01]  /*4d70*/  DMUL R58, R38, UR4 ;  /* 0x00000004263a7c28 */ /* 0x000fe20008000000 */
[----:B------:R-:W-:Y:S01]  /*4d80*/  UMOV UR4, 0x1a63c1f5 ;  /* 0x1a63c1f500047882 */ /* 0x000fe20000000000 */
[----:B------:R-:W-:Y:S01]  /*4d90*/  UMOV UR5, 0x404ca5dc ;  /* 0x404ca5dc00057882 */ /* 0x000fe20000000000 */
[----:B------:R-:W-:Y:S01]  /*4da0*/  FSEL R51, R50, -3.6015625, !P5 ;  /* 0xc066800032337808 */ /* 0x000fe20006800000 */
[----:B------:R-:W-:Y:S01]  /*4db0*/  DMUL R4, R4, UR4 ;  /* 0x0000000404047c28 */ /* 0x000fe20008000000 */
[----:B------:R-:W-:Y:S01]  /*4dc0*/  UMOV UR4, 0x54442d18 ;  /* 0x54442d1800047882 */ /* 0x000fe20000000000 */
[----:B------:R-:W-:Y:S01]  /*4dd0*/  UMOV UR5, 0x3ff921fb ;  /* 0x3ff921fb00057882 */ /* 0x000fe20000000000 */
[----:B------:R-:W-:Y:S01]  /*4de0*/  MOV R50, RZ ;  /* 0x000000ff00327202 */ /* 0x000fe20000000f00 */
[----:B------:R-:W-:Y:S01]  /*4df0*/  DMUL R46, RZ, R38 ;  /* 0x00000026ff2e7228 */ /* 0x000fe20000000000 */
[----:B------:R-:W-:Y:S01]  /*4e00*/  BSSY.RECONVERGENT B3, `(.L_x_65) ;  /* 0x0000243000037945 */ /* 0x000fe20003800200 */
[----:B------:R0:W1:Y:S01]  /*4e10*/  F2I.F64 R58, R58 ;  /* 0x0000003a003a7311 */ /* 0x0000620000301100 */
[----:B------:R-:W-:Y:S01]  /*4e20*/  IMAD.MOV.U32 R64, RZ, RZ, RZ ;  /* 0x000000ffff407224 */ /* 0x000fe200078e00ff */
[----:B------:R-:W-:-:S02]  /*4e30*/  DADD R10, -RZ, -R4 ;  /* 0x00000000ff0a7229 */ /* 0x000fc40000000904 */
[----:B------:R-:W-:Y:S01]  /*4e40*/  DADD R50, R30, R50 ;  /* 0x000000001e327229 */ /* 0x000fe20000000032 */
[----:B0-----:R-:W-:-:S07]  /*4e50*/  IMAD.MOV.U32 R59, RZ, RZ, RZ ;  /* 0x000000ffff3b7224 */ /* 0x001fce00078e00ff */
[----:B------:R-:W-:Y:S02]  /*4e60*/  FSEL R4, R10, R4, P0 ;  /* 0x000000040a047208 */ /* 0x000fe40000000000 */
[----:B------:R-:W-:Y:S01]  /*4e70*/  FSEL R5, R11, R5, P0 ;  /* 0x000000050b057208 */ /* 0x000fe20000000000 */
[----:B-1----:R-:W0:Y:S01]  /*4e80*/  I2F.F64 R40, R58 ;  /* 0x0000003a00287312 */ /* 0x002e220000201c00 */
[----:B------:R-:W-:Y:S01]  /*4e90*/  DSETP.GE.AND P0, PT, |R38|, 2.14748364800000000000e+09, PT ;  /* 0x41e000002600742a */ /* 0x000fe20003f06200 */
[--C-:B------:R-:W-:Y:S02]  /*4ea0*/  IMAD.MOV.U32 R43, RZ, RZ, R4.reuse ;  /* 0x000000ffff2b7224 */ /* 0x100fe400078e0004 */
[----:B------:R-:W-:Y:S01]  /*4eb0*/  IMAD.MOV.U32 R49, RZ, RZ, R4 ;  /* 0x000000ffff317224 */ /* 0x000fe200078e0004 */
[C-C-:B------:R-:W-:Y:S02]  /*4ec0*/  DSETP.MIN.AND P1, P3, R6.reuse, R4.reuse, PT ;  /* 0x000000040600722a */ /* 0x140fe40003b20000 */
[----:B------:R-:W-:Y:S01]  /*4ed0*/  DSETP.MAX.AND P4, P2, R6, R4, PT ;  /* 0x000000040600722a */ /* 0x000fe20003a8f000 */
[----:B------:R-:W-:Y:S01]  /*4ee0*/  IMAD.MOV.U32 R7, RZ, RZ, R5 ;  /* 0x000000ffff077224 */ /* 0x000fe200078e0005 */
[----:B------:R-:W-:-:S02]  /*4ef0*/  DSETP.EQ.OR P0, PT, |R38|, +INF , !P0 ;  /* 0x7ff000002600742a */ /* 0x000fc40004702600 */
[----:B------:R-:W-:Y:S02]  /*4f00*/  SEL R42, R42, R43, P1 ;  /* 0x0000002b2a2a7207 */ /* 0x000fe40000800000 */
[----:B------:R-:W-:Y:S01]  /*4f10*/  SEL R48, R48, R49, P4 ;  /* 0x0000003130307207 */ /* 0x000fe20002000000 */
[C---:B0-----:R-:W-:Y:S01]  /*4f20*/  DFMA R8, R40.reuse, -UR4, R38 ;  /* 0x8000000428087c2b */ /* 0x041fe20008000026 */
[----:B------:R-:W-:Y:S01]  /*4f30*/  UMOV UR4, 0x33145c00 ;  /* 0x33145c0000047882 */ /* 0x000fe20000000000 */
[----:B------:R-:W-:Y:S01]  /*4f40*/  UMOV UR5, 0x3c91a626 ;  /* 0x3c91a62600057882 */ /* 0x000fe20000000000 */
[----:B------:R-:W-:Y:S02]  /*4f50*/  FSEL R43, R0, R7, P1 ;  /* 0x00000007002b7208 */ /* 0x000fe40000800000 */
[----:B------:R-:W-:Y:S02]  /*4f60*/  FSEL R49, R2, R5, P4 ;  /* 0x0000000502317208 */ /* 0x000fe40002000000 */
[----:B------:R-:W-:Y:S01]  /*4f70*/  @P3 LOP3.LUT R43, R7, 0x80000, RZ, 0xfc, !PT ;  /* 0x00080000072b3812 */ /* 0x000fe200078efcff */
[----:B------:R-:W-:Y:S01]  /*4f80*/  DFMA R8, R40, -UR4, R8 ;  /* 0x8000000428087c2b */ /* 0x000fe20008000008 */
[----:B------:R-:W-:Y:S01]  /*4f90*/  UMOV UR4, 0x252049c0 ;  /* 0x252049c000047882 */ /* 0x000fe20000000000 */
[----:B------:R-:W-:Y:S01]  /*4fa0*/  UMOV UR5, 0x397b839a ;  /* 0x397b839a00057882 */ /* 0x000fe20000000000 */
[----:B------:R-:W-:-:S05]  /*4fb0*/  @P2 LOP3.LUT R49, R5, 0x80000, RZ, 0xfc, !PT ;  /* 0x0008000005312812 */ /* 0x000fca00078efcff */
[----:B------:R-:W-:-:S11]  /*4fc0*/  DFMA R40, R40, -UR4, R8 ;  /* 0x8000000428287c2b */ /* 0x000fd60008000008 */
.L_x_100:
[----:B0-----:R-:W0:Y:S01]  /*4fd0*/  LDC.64 R20, c[0x0][0x388] ;  /* 0x0000e200ff147b82 */ /* 0x001e220000000a00 */
[----:B------:R-:W-:-:S04]  /*4fe0*/  IMAD R5, R64, 0x9, RZ ;  /* 0x0000000940057824 */ /* 0x000fc800078e02ff */
[----:B0-----:R-:W-:-:S05]  /*4ff0*/  IMAD.WIDE.U32 R20, R5, 0x8, R20 ;  /* 0x0000000805147825 */ /* 0x001fca00078e0014 */
[----:B------:R-:W2:Y:S01]  /*5000*/  LDG.E.64 R4, desc[UR36][R20.64+0x28] ;  /* 0x0000282414047981 */ /* 0x000ea2000c1e1b00 */
[----:B------:R-:W-:Y:S01]  /*5010*/  BSSY.RECONVERGENT B2, `(.L_x_66) ;  /* 0x000021e000027945 */ /* 0x000fe20003800200 */
[----:B--2---:R-:W0:Y:S02]  /*5020*/  F2I.F64.TRUNC R5, R4 ;  /* 0x0000000400057311 */ /* 0x004e24000030d100 */
[----:B0-----:R-:W-:-:S13]  /*5030*/  ISETP.NE.AND P1, PT, R5, R18, PT ;  /* 0x000000120500720c */ /* 0x001fda0003f25270 */
[----:B------:R-:W-:Y:S05]  /*5040*/  @P1 BRA `(.L_x_67) ;  /* 0x0000002000681947 */ /* 0x000fea0003800000 */
[----:B------:R-:W2:Y:S02]  /*5050*/  LDG.E.64 R4, desc[UR36][R20.64+0x10] ;  /* 0x0000102414047981 */ /* 0x000ea4000c1e1b00 */
[----:B--2---:R-:W-:-:S08]  /*5060*/  DADD R4, -R50, R4 ;  /* 0x0000000032047229 */ /* 0x004fd00000000104 */
[----:B------:R-:W-:-:S14]  /*5070*/  DSETP.GT.AND P1, PT, |R4|, R28, PT ;  /* 0x0000001c0400722a */ /* 0x000fdc0003f24200 */
[----:B------:R-:W-:Y:S05]  /*5080*/  @P1 BRA `(.L_x_67) ;  /* 0x0000002000581947 */ /* 0x000fea0003800000 */
[----:B------:R-:W2:Y:S04]  /*5090*/  LDG.E.64 R6, desc[UR36][R20.64+0x8] ;  /* 0x0000082414067981 */ /* 0x000ea8000c1e1b00 */
[----:B------:R-:W3:Y:S01]  /*50a0*/  LDG.E.64 R8, desc[UR36][R20.64] ;  /* 0x0000002414087981 */ /* 0x000ee2000c1e1b00 */
[----:B------:R-:W-:Y:S01]  /*50b0*/  IMAD.MOV.U32 R12, RZ, RZ, 0x0 ;  /* 0x00000000ff0c7424 */ /* 0x000fe200078e00ff */
[----:B------:R-:W-:Y:S01]  /*50c0*/  BSSY.RECONVERGENT B4, `(.L_x_68) ;  /* 0x000001b000047945 */ /* 0x000fe20003800200 */
[----:B------:R-:W-:Y:S01]  /*50d0*/  IMAD.MOV.U32 R13, RZ, RZ, 0x3fd80000 ;  /* 0x3fd80000ff0d7424 */ /* 0x000fe200078e00ff */
[----:B--2---:R-:W-:Y:S02]  /*50e0*/  DADD R14, -R32, R6 ;  /* 0x00000000200e7229 */ /* 0x004fe40000000106 */
[----:B---3--:R-:W-:-:S06]  /*50f0*/  DADD R10, R34, R8 ;  /* 0x00000000220a7229 */ /* 0x008fcc0000000008 */
        /* <DEDUP_REMOVED lines=23> */
.L_x_69:
[----:B------:R-:W-:Y:S05]  /*5270*/  BSYNC.RECONVERGENT B4 ;  /* 0x0000000000047941 */ /* 0x000fea0003800200 */
.L_x_68:
        /* <DEDUP_REMOVED lines=23> */
.L_x_71:
[----:B------:R-:W-:Y:S05]  /*53f0*/  BSYNC.RECONVERGENT B4 ;  /* 0x0000000000047941 */ /* 0x000fea0003800200 */
.L_x_70:
        /* <DEDUP_REMOVED lines=57> */
.L_x_73:
        /* <DEDUP_REMOVED lines=72> */
.L_x_74:
[----:B------:R-:W-:Y:S05]  /*5c10*/  BSYNC.RECONVERGENT B1 ;  /* 0x0000000000017941 */ /* 0x000fea0003800200 */
.L_x_72:
[----:B------:R-:W-:Y:S01]  /*5c20*/  UMOV UR4, 0x1a63c1f5 ;  /* 0x1a63c1f500047882 */ /* 0x000fe20000000000 */
[----:B------:R-:W-:Y:S01]  /*5c30*/  UMOV UR5, 0x404ca5dc ;  /* 0x404ca5dc00057882 */ /* 0x000fe20000000000 */
[----:B------:R-:W-:Y:S02]  /*5c40*/  DSETP.GT.AND P1, PT, R10, RZ, PT ;  /* 0x000000ff0a00722a */ /* 0x000fe40003f24000 */
[----:B------:R-:W-:Y:S02]  /*5c50*/  DMUL R4, R4, UR4 ;  /* 0x0000000404047c28 */ /* 0x000fe40008000000 */
[----:B------:R-:W-:-:S06]  /*5c60*/  DADD R12, -R44, R12 ;  /* 0x000000002c0c7229 */ /* 0x000fcc000000010c */
[----:B------:R-:W-:-:S10]  /*5c70*/  DADD R14, -RZ, -R4 ;  /* 0x00000000ff0e7229 */ /* 0x000fd40000000904 */
[----:B------:R-:W-:Y:S02]  /*5c80*/  FSEL R4, R14, R4, P1 ;  /* 0x000000040e047208 */ /* 0x000fe40000800000 */
[----:B------:R-:W-:-:S06]  /*5c90*/  FSEL R5, R15, R5, P1 ;  /* 0x000000050f057208 */ /* 0x000fcc0000800000 */
[----:B------:R-:W-:-:S06]  /*5ca0*/  DSETP.GT.AND P1, PT, R4, R48, PT ;  /* 0x000000300400722a */ /* 0x000fcc0003f24000 */
[----:B------:R-:W-:-:S06]  /*5cb0*/  DSETP.LT.OR P1, PT, R4, R42, P1 ;  /* 0x0000002a0400722a */ /* 0x000fcc0000f21400 */
[----:B------:R-:W-:-:S14]  /*5cc0*/  DSETP.GT.OR P1, PT, |R12|, R26, P1 ;  /* 0x0000001a0c00722a */ /* 0x000fdc0000f24600 */
[----:B------:R-:W-:Y:S05]  /*5cd0*/  @P1 BRA `(.L_x_67) ;  /* 0x0000001400441947 */ /* 0x000fea0003800000 */
[----:B------:R-:W-:Y:S01]  /*5ce0*/  DADD R4, R32, R6 ;  /* 0x0000000020047229 */ /* 0x000fe20000000006 */
[----:B------:R-:W-:Y:S01]  /*5cf0*/  BSSY.RECONVERGENT B4, `(.L_x_75) ;  /* 0x000001f000047945 */ /* 0x000fe20003800200 */
[----:B------:R-:W-:Y:S01]  /*5d00*/  DADD R8, R34, -R8 ;  /* 0x0000000022087229 */ /* 0x000fe20000000808 */
[----:B------:R-:W-:Y:S01]  /*5d10*/  IMAD.MOV.U32 R6, RZ, RZ, 0x0 ;  /* 0x00000000ff067424 */ /* 0x000fe200078e00ff */
[----:B------:R-:W-:Y:S01]  /*5d20*/  MOV R7, 0x3fd80000 ;  /* 0x3fd8000000077802 */ /* 0x000fe20000000f00 */
[----:B------:R-:W-:-:S03]  /*5d30*/  DSETP.NEU.AND P2, PT, |R38|, +INF , PT ;  /* 0x7ff000002600742a */ /* 0x000fc60003f4d200 */
[----:B------:R-:W-:Y:S02]  /*5d40*/  DFMA R4, R4, -0.5, R32 ;  /* 0xbfe000000404782b */ /* 0x000fe40000000020 */
[----:B------:R-:W-:-:S06]  /*5d50*/  DFMA R8, R8, -0.5, R34 ;  /* 0xbfe000000808782b */ /* 0x000fcc0000000022 */
        /* <DEDUP_REMOVED lines=9> */
[----:B------:R-:W-:Y:S02]  /*5df0*/  DFMA R22, R6, R2, R66 ;  /* 0x000000020616722b */ /* 0x000fe40000000042 */
[----:B------:R-:W-:-:S06]  /*5e00*/  DMUL R6, R24, R8 ;  /* 0x0000000818067228 */ /* 0x000fcc0000000000 */
        /* <DEDUP_REMOVED lines=13> */
.L_x_76:
[----:B------:R-:W-:Y:S05]  /*5ee0*/  BSYNC.RECONVERGENT B4 ;  /* 0x0000000000047941 */ /* 0x000fea0003800200 */
.L_x_75:
        /* <DEDUP_REMOVED lines=23> */
.L_x_78:
[----:B------:R-:W-:Y:S05]  /*6060*/  BSYNC.RECONVERGENT B4 ;  /* 0x0000000000047941 */ /* 0x000fea0003800200 */
.L_x_77:
[----:B------:R-:W0:Y:S01]  /*6070*/  MUFU.RCP64H R7, R9 ;  /* 0x0000000900077308 */ /* 0x000e220000001800 */
[----:B------:R-:W-:Y:S01]  /*6080*/  IMAD.MOV.U32 R6, RZ, RZ, 0x1 ;  /* 0x00000001ff067424 */ /* 0x000fe200078e00ff */
[----:B------:R-:W-:Y:S05]  /*6090*/  BSSY.RECONVERGENT B4, `(.L_x_79) ;  /* 0x0000016000047945 */ /* 0x000fea0003800200 */
[----:B0-----:R-:W-:-:S08]  /*60a0*/  DFMA R10, R6, -R8, 1 ;  /* 0x3ff00000060a742b */ /* 0x001fd00000000808 */
[----:B------:R-:W-:-:S08]  /*60b0*/  DFMA R10, R10, R10, R10 ;  /* 0x0000000a0a0a722b */ /* 0x000fd0000000000a */
[----:B------:R-:W-:Y:S02]  /*60c0*/  DFMA R6, R6, R10, R6 ;  /* 0x0000000a0606722b */ /* 0x000fe40000000006 */
[----:B------:R-:W-:-:S06]  /*60d0*/  DMUL R10, R24, R4 ;  /* 0x00000004180a7228 */ /* 0x000fcc0000000000 */
[----:B------:R-:W-:-:S04]  /*60e0*/  DFMA R12, R6, -R8, 1 ;  /* 0x3ff00000060c742b */ /* 0x000fc80000000808 */
[----:B------:R-:W-:-:S04]  /*60f0*/  FSETP.GEU.AND P3, PT, |R11|, 6.5827683646048100446e-37, PT ;  /* 0x036000000b00780b */ /* 0x000fc80003f6e200 */
        /* <DEDUP_REMOVED lines=15> */
.L_x_80:
[----:B------:R-:W-:Y:S05]  /*61f0*/  BSYNC.RECONVERGENT B4 ;  /* 0x0000000000047941 */ /* 0x000fea0003800200 */
.L_x_79:
[----:B------:R-:W0:Y:S02]  /*6200*/  LDC.64 R8, c[0x0][0x3a8] ;  /* 0x0000ea00ff087b82 */ /* 0x000e240000000a00 */
[----:B0-----:R-:W2:Y:S01]  /*6210*/  LDG.E.64 R8, desc[UR36][R8.64] ;  /* 0x0000002408087981 */ /* 0x001ea2000c1e1b00 */
[----:B------:R-:W-:Y:S01]  /*6220*/  DMUL R6, R2, R2 ;  /* 0x0000000202067228 */ /* 0x000fe20000000000 */
[----:B------:R-:W-:Y:S01]  /*6230*/  IMAD.MOV.U32 R12, RZ, RZ, 0x0 ;  /* 0x00000000ff0c7424 */ /* 0x000fe200078e00ff */
[----:B------:R-:W-:Y:S01]  /*6240*/  MOV R13, 0x3fd80000 ;  /* 0x3fd80000000d7802 */ /* 0x000fe20000000f00 */
[----:B------:R-:W-:Y:S05]  /*6250*/  BSSY.RECONVERGENT B4, `(.L_x_81) ;  /* 0x0000019000047945 */ /* 0x000fea0003800200 */
[----:B--2---:R-:W-:-:S08]  /*6260*/  DFMA R6, R8, R8, R6 ;  /* 0x000000080806722b */ /* 0x004fd00000000006 */
        /* <DEDUP_REMOVED lines=18> */
[----:B------:R-:W-:Y:S01]  /*6390*/  MOV R60, 0x63c0 ;  /* 0x000063c0003c7802 */ /* 0x000fe20000000f00 */
[----:B------:R-:W-:-:S07]  /*63a0*/  IMAD.MOV.U32 R66, RZ, RZ, R6 ;  /* 0x000000ffff427224 */ /* 0x000fce00078e0006 */
[----:B------:R-:W-:Y:S05]  /*63b0*/  CALL.REL.NOINC `($__internal_1_$__cuda_sm20_dsqrt_rn_f64_mediumpath_v1) ;  /* 0x0000001400207944 */ /* 0x000fea0003c00000 */
[----:B------:R-:W-:Y:S02]  /*63c0*/  IMAD.MOV.U32 R66, RZ, RZ, R12 ;  /* 0x000000ffff427224 */ /* 0x000fe400078e000c */
[----:B------:R-:W-:-:S07]  /*63d0*/  IMAD.MOV.U32 R67, RZ, RZ, R13 ;  /* 0x000000ffff437224 */ /* 0x000fce00078e000d */
.L_x_82:
[----:B------:R-:W-:Y:S05]  /*63e0*/  BSYNC.RECONVERGENT B4 ;  /* 0x0000000000047941 */ /* 0x000fea0003800200 */
.L_x_81:
        /* <DEDUP_REMOVED lines=23> */
.L_x_84:
[----:B------:R-:W-:Y:S05]  /*6560*/  BSYNC.RECONVERGENT B4 ;  /* 0x0000000000047941 */ /* 0x000fea0003800200 */
.L_x_83:
        /* <DEDUP_REMOVED lines=23> */
.L_x_86:
[----:B------:R-:W-:Y:S05]  /*66e0*/  BSYNC.RECONVERGENT B4 ;  /* 0x0000000000047941 */ /* 0x000fea0003800200 */
.L_x_85:
[----:B------:R-:W-:Y:S01]  /*66f0*/  BSSY.RECONVERGENT B1, `(.L_x_87) ;  /* 0x0000011000017945 */ /* 0x000fe20003800200 */
[----:B------:R-:W-:Y:S01]  /*6700*/  IMAD.MOV.U32 R17, RZ, RZ, 0x1 ;  /* 0x00000001ff117424 */ /* 0x000fe200078e00ff */
[----:B------:R-:W-:Y:S01]  /*6710*/  MOV R10, R46 ;  /* 0x0000002e000a7202 */ /* 0x000fe20000000f00 */
[----:B------:R-:W-:Y:S01]  /*6720*/  IMAD.MOV.U32 R11, RZ, RZ, R47 ;  /* 0x000000ffff0b7224 */ /* 0x000fe200078e002f */
[----:B------:R-:W-:Y:S06]  /*6730*/  @!P2 BRA `(.L_x_88) ;  /* 0x000000000030a947 */ /* 0x000fec0003800000 */
[----:B------:R-:W-:Y:S01]  /*6740*/  DSETP.GE.AND P1, PT, |R38|, 2.14748364800000000000e+09, PT ;  /* 0x41e000002600742a */ /* 0x000fe20003f26200 */
[----:B------:R-:W-:Y:S01]  /*6750*/  BSSY.RECONVERGENT B4, `(.L_x_89) ;  /* 0x0000009000047945 */ /* 0x000fe20003800200 */
[----:B------:R-:W-:Y:S02]  /*6760*/  IMAD.MOV.U32 R0, RZ, RZ, R58 ;  /* 0x000000ffff007224 */ /* 0x000fe400078e003a */
[----:B------:R-:W-:Y:S02]  /*6770*/  IMAD.MOV.U32 R10, RZ, RZ, R40 ;  /* 0x000000ffff0a7224 */ /* 0x000fe400078e0028 */
[----:B------:R-:W-:-:S08]  /*6780*/  IMAD.MOV.U32 R11, RZ, RZ, R41 ;  /* 0x000000ffff0b7224 */ /* 0x000fd000078e0029 */
[----:B------:R-:W-:Y:S05]  /*6790*/  @!P1 BRA `(.L_x_90) ;  /* 0x0000000000109947 */ /* 0x000fea0003800000 */
[----:B------:R-:W-:Y:S01]  /*67a0*/  IMAD.MOV.U32 R60, RZ, RZ, R38 ;  /* 0x000000ffff3c7224 */ /* 0x000fe200078e0026 */
[----:B------:R-:W-:Y:S02]  /*67b0*/  MOV R61, R39 ;  /* 0x00000027003d7202 */ /* 0x000fe40000000f00 */
[----:B------:R-:W-:-:S07]  /*67c0*/  MOV R20, 0x67e0 ;  /* 0x000067e000147802 */ /* 0x000fce0000000f00 */
[----:B------:R-:W-:Y:S05]  /*67d0*/  CALL.REL.NOINC `($_Z14FriedelFindingPiPdS0_S_S_S0_S0_S_$__internal_trig_reduction_slowpathd) ;  /* 0x0000001000bc7944 */ /* 0x000fea0003c00000 */
.L_x_90:
[----:B------:R-:W-:Y:S05]  /*67e0*/  BSYNC.RECONVERGENT B4 ;  /* 0x0000000000047941 */ /* 0x000fea0003800200 */
.L_x_89:
[----:B------:R-:W-:-:S07]  /*67f0*/  VIADD R17, R0, 0x1 ;  /* 0x0000000100117836 */ /* 0x000fce0000000000 */
.L_x_88:
[----:B------:R-:W-:Y:S05]  /*6800*/  BSYNC.RECONVERGENT B1 ;  /* 0x0000000000017941 */ /* 0x000fea0003800200 */
.L_x_87:
[----:B------:R-:W0:Y:S01]  /*6810*/  LDCU.64 UR4, c[0x4][0x18] ;  /* 0x01000300ff0477ac */ /* 0x000e220008000a00 */
[----:B------:R-:W-:-:S05]  /*6820*/  IMAD.SHL.U32 R0, R17, 0x40, RZ ;  /* 0x0000004011007824 */ /* 0x000fca00078e00ff */
[----:B------:R-:W-:-:S04]  /*6830*/  LOP3.LUT R0, R0, 0x40, RZ, 0xc0, !PT ;  /* 0x0000004000007812 */ /* 0x000fc800078ec0ff */
[----:B0-----:R-:W-:-:S05]  /*6840*/  IADD3 R68, P1, PT, R0, UR4, RZ ;  /* 0x0000000400447c10 */ /* 0x001fca000ff3e0ff */
[----:B------:R-:W-:-:S05]  /*6850*/  IMAD.X R69, RZ, RZ, UR5, P1 ;  /* 0x00000005ff457e24 */ /* 0x000fca00088e06ff */
[----:B------:R-:W2:Y:S04]  /*6860*/  LDG.E.128.CONSTANT R12, desc[UR36][R68.64] ;  /* 0x00000024440c7981 */ /* 0x000ea8000c1e9d00 */
[----:B------:R-:W3:Y:S04]  /*6870*/  LDG.E.128.CONSTANT R20, desc[UR36][R68.64+0x10] ;  /* 0x0000102444147981 */ /* 0x000ee8000c1e9d00 */
[----:B------:R-:W4:Y:S01]  /*6880*/  LDG.E.128.CONSTANT R60, desc[UR36][R68.64+0x20] ;  /* 0x00002024443c7981 */ /* 0x000f22000c1e9d00 */
[----:B------:R-:W-:Y:S01]  /*6890*/  LOP3.LUT R0, R17, 0x1, RZ, 0xc0, !PT ;  /* 0x0000000111007812 */ /* 0x000fe200078ec0ff */
[----:B------:R-:W-:Y:S01]  /*68a0*/  IMAD.MOV.U32 R72, RZ, RZ, 0x20fd8164 ;  /* 0x20fd8164ff487424 */ /* 0x000fe200078e00ff */
[----:B------:R-:W-:Y:S01]  /*68b0*/  DMUL R70, R10, R10 ;  /* 0x0000000a0a467228 */ /* 0x000fe20000000000 */
[----:B------:R-:W-:Y:S01]  /*68c0*/  BSSY.RECONVERGENT B1, `(.L_x_91) ;  /* 0x000001e000017945 */ /* 0x000fe20003800200 */
[----:B------:R-:W-:Y:S01]  /*68d0*/  ISETP.NE.U32.AND P1, PT, R0, 0x1, PT ;  /* 0x000000010000780c */ /* 0x000fe20003f25070 */
[----:B------:R-:W-:Y:S01]  /*68e0*/  IMAD.MOV.U32 R0, RZ, RZ, 0x3da8ff83 ;  /* 0x3da8ff83ff007424 */ /* 0x000fe200078e00ff */
[----:B------:R-:W-:-:S02]  /*68f0*/  DSETP.NEU.AND P2, PT, |R38|, +INF , PT ;  /* 0x7ff000002600742a */ /* 0x000fc40003f4d200 */
[----:B------:R-:W-:Y:S02]  /*6900*/  FSEL R72, R72, -8.06006814911005101289e+34, !P1 ;  /* 0xf9785eba48487808 */ /* 0x000fe40004800000 */
[----:B------:R-:W-:Y:S02]  /*6910*/  FSEL R73, -R0, 0.11223486810922622681, !P1 ;  /* 0x3de5db6500497808 */ /* 0x000fe40004800100 */
[----:B------:R-:W-:-:S04]  /*6920*/  SEL R0, R58, RZ, P2 ;  /* 0x000000ff3a007207 */ /* 0x000fc80001000000 */
[----:B--2---:R-:W-:-:S08]  /*6930*/  DFMA R12, R70, R72, R12 ;  /* 0x00000048460c722b */ /* 0x004fd0000000000c */
[----:B------:R-:W-:-:S08]  /*6940*/  DFMA R12, R70, R12, R14 ;  /* 0x0000000c460c722b */ /* 0x000fd0000000000e */
[----:B---3--:R-:W-:-:S08]  /*6950*/  DFMA R12, R70, R12, R20 ;  /* 0x0000000c460c722b */ /* 0x008fd00000000014 */
[----:B------:R-:W-:-:S08]  /*6960*/  DFMA R12, R70, R12, R22 ;  /* 0x0000000c460c722b */ /* 0x000fd00000000016 */
[----:B----4-:R-:W-:-:S08]  /*6970*/  DFMA R12, R70, R12, R60 ;  /* 0x0000000c460c722b */ /* 0x010fd0000000003c */
[----:B------:R-:W-:-:S08]  /*6980*/  DFMA R12, R70, R12, R62 ;  /* 0x0000000c460c722b */ /* 0x000fd0000000003e */
[----:B------:R-:W-:Y:S02]  /*6990*/  DFMA R10, R12, R10, R10 ;  /* 0x0000000a0c0a722b */ /* 0x000fe4000000000a */
[----:B------:R-:W-:Y:S01]  /*69a0*/  DFMA R12, R70, R12, 1 ;  /* 0x3ff00000460c742b */ /* 0x000fe2000000000c */
[----:B------:R-:W-:Y:S02]  /*69b0*/  FSEL R70, R46, R40, !P2 ;  /* 0x000000282e467208 */ /* 0x000fe40005000000 */
[----:B------:R-:W-:-:S07]  /*69c0*/  FSEL R71, R47, R41, !P2 ;  /* 0x000000292f477208 */ /* 0x000fce0005000000 */
[----:B------:R-:W-:Y:S02]  /*69d0*/  FSEL R12, R12, R10, !P1 ;  /* 0x0000000a0c0c7208 */ /* 0x000fe40004800000 */
[----:B------:R-:W-:Y:S02]  /*69e0*/  FSEL R13, R13, R11, !P1 ;  /* 0x0000000b0d0d7208 */ /* 0x000fe40004800000 */
[----:B------:R-:W-:-:S04]  /*69f0*/  LOP3.LUT P1, RZ, R17, 0x2, RZ, 0xc0, !PT ;  /* 0x0000000211ff7812 */ /* 0x000fc8000782c0ff */
[----:B------:R-:W-:-:S10]  /*6a00*/  DADD R10, RZ, -R12 ;  /* 0x00000000ff0a7229 */ /* 0x000fd4000000080c */
[----:B------:R-:W-:Y:S02]  /*6a10*/  FSEL R68, R12, R10, !P1 ;  /* 0x0000000a0c447208 */ /* 0x000fe40004800000 */
[----:B------:R-:W-:Y:S01]  /*6a20*/  FSEL R69, R13, R11, !P1 ;  /* 0x0000000b0d457208 */ /* 0x000fe20004800000 */
[----:B------:R-:W-:Y:S06]  /*6a30*/  @P0 BRA `(.L_x_92) ;  /* 0x0000000000180947 */ /* 0x000fec0003800000 */
[----:B------:R-:W-:Y:S01]  /*6a40*/  MOV R60, R38 ;  /* 0x00000026003c7202 */ /* 0x000fe20000000f00 */
[----:B------:R-:W-:Y:S01]  /*6a50*/  IMAD.MOV.U32 R61, RZ, RZ, R39 ;  /* 0x000000ffff3d7224 */ /* 0x000fe200078e0027 */
[----:B------:R-:W-:-:S07]  /*6a60*/  MOV R20, 0x6a80 ;  /* 0x00006a8000147802 */ /* 0x000fce0000000f00 */
[----:B------:R-:W-:Y:S05]  /*6a70*/  CALL.REL.NOINC `($_Z14FriedelFindingPiPdS0_S_S_S0_S0_S_$__internal_trig_reduction_slowpathd) ;  /* 0x0000001000147944 */ /* 0x000fea0003c00000 */
[----:B------:R-:W-:Y:S02]  /*6a80*/  IMAD.MOV.U32 R70, RZ, RZ, R10 ;  /* 0x000000ffff467224 */ /* 0x000fe400078e000a */
[----:B------:R-:W-:-:S07]  /*6a90*/  IMAD.MOV.U32 R71, RZ, RZ, R11 ;  /* 0x000000ffff477224 */ /* 0x000fce00078e000b */
.L_x_92:
[----:B------:R-:W-:Y:S05]  /*6aa0*/  BSYNC.RECONVERGENT B1 ;  /* 0x0000000000017941 */ /* 0x000fea0003800200 */
.L_x_91:
        /* <DEDUP_REMOVED lines=8> */
[----:B------:R-:W0:Y:S03]  /*6b30*/  LDC.64 R76, c[0x0][0x398] ;  /* 0x0000e600ff4c7b82 */ /* 0x000e260000000a00 */
[----:B0-----:R-:W5:Y:S01]  /*6b40*/  LDG.E R76, desc[UR36][R76.64+0x4] ;  /* 0x000004244c4c7981 */ /* 0x001f62000c1e1900 */
[----:B------:R-:W-:Y:S01]  /*6b50*/  LOP3.LUT R17, R0, 0x1, RZ, 0xc0, !PT ;  /* 0x0000000100117812 */ /* 0x000fe200078ec0ff */
[----:B------:R-:W-:Y:S01]  /*6b60*/  HFMA2 R74, -RZ, RZ, 0.00974273681640625, -2.12192535400390625e-05 ;  /* 0x20fd8164ff4a7431 */ /* 0x000fe200000001ff */
[----:B------:R-:W-:-:S02]  /*6b70*/  DMUL R72, R70, R70 ;  /* 0x0000004646487228 */ /* 0x000fc40000000000 */
[----:B------:R-:W-:Y:S01]  /*6b80*/  ISETP.NE.U32.AND P1, PT, R17, 0x1, PT ;  /* 0x000000011100780c */ /* 0x000fe20003f25070 */
[----:B------:R-:W-:-:S05]  /*6b90*/  IMAD.MOV.U32 R17, RZ, RZ, 0x3da8ff83 ;  /* 0x3da8ff83ff117424 */ /* 0x000fca00078e00ff */
[----:B------:R-:W-:Y:S02]  /*6ba0*/  FSEL R75, -R17, 0.11223486810922622681, !P1 ;  /* 0x3de5db65114b7808 */ /* 0x000fe40004800100 */
[----:B------:R-:W-:-:S06]  /*6bb0*/  FSEL R74, R74, -8.06006814911005101289e+34, !P1 ;  /* 0xf9785eba4a4a7808 */ /* 0x000fcc0004800000 */
[----:B--2---:R-:W-:-:S08]  /*6bc0*/  DFMA R12, R72, R74, R12 ;  /* 0x0000004a480c722b */ /* 0x004fd0000000000c */
[----:B------:R-:W-:-:S08]  /*6bd0*/  DFMA R12, R72, R12, R14 ;  /* 0x0000000c480c722b */ /* 0x000fd0000000000e */
[----:B---3--:R-:W-:-:S08]  /*6be0*/  DFMA R12, R72, R12, R20 ;  /* 0x0000000c480c722b */ /* 0x008fd00000000014 */
[----:B------:R-:W-:-:S08]  /*6bf0*/  DFMA R12, R72, R12, R22 ;  /* 0x0000000c480c722b */ /* 0x000fd00000000016 */
[----:B----4-:R-:W-:-:S08]  /*6c00*/  DFMA R12, R72, R12, R60 ;  /* 0x0000000c480c722b */ /* 0x010fd0000000003c */
[----:B------:R-:W-:-:S08]  /*6c10*/  DFMA R12, R72, R12, R62 ;  /* 0x0000000c480c722b */ /* 0x000fd0000000003e */
[----:B------:R-:W-:Y:S02]  /*6c20*/  DFMA R70, R12, R70, R70 ;  /* 0x000000460c46722b */ /* 0x000fe40000000046 */
[----:B------:R-:W-:-:S10]  /*6c30*/  DFMA R12, R72, R12, 1 ;  /* 0x3ff00000480c742b */ /* 0x000fd4000000000c */
[----:B------:R-:W-:Y:S02]  /*6c40*/  FSEL R14, R12, R70, !P1 ;  /* 0x000000460c0e7208 */ /* 0x000fe40004800000 */
[----:B------:R-:W-:Y:S01]  /*6c50*/  FSEL R15, R13, R71, !P1 ;  /* 0x000000470d0f7208 */ /* 0x000fe20004800000 */
[----:B------:R-:W-:Y:S01]  /*6c60*/  DADD R12, R6, -1 ;  /* 0xbff00000060c7429 */ /* 0x000fe20000000000 */
[----:B------:R-:W-:-:S04]  /*6c70*/  LOP3.LUT P1, RZ, R0, 0x2, RZ, 0xc0, !PT ;  /* 0x0000000200ff7812 */ /* 0x000fc8000782c0ff */
[----:B------:R-:W-:-:S10]  /*6c80*/  DADD R10, RZ, -R14 ;  /* 0x00000000ff0a7229 */ /* 0x000fd4000000080e */
[----:B------:R-:W-:Y:S02]  /*6c90*/  FSEL R10, R14, R10, !P1 ;  /* 0x0000000a0e0a7208 */ /* 0x000fe40004800000 */
[----:B------:R-:W-:Y:S02]  /*6ca0*/  FSEL R11, R15, R11, !P1 ;  /* 0x0000000b0f0b7208 */ /* 0x000fe40004800000 */
[----:B-----5:R-:W-:-:S04]  /*6cb0*/  ISETP.GE.AND P1, PT, R76, 0x1, PT ;  /* 0x000000014c00780c */ /* 0x020fc80003f26270 */
[----:B------:R-:W-:Y:S02]  /*6cc0*/  DMUL R14, R10, R8 ;  /* 0x000000080a0e7228 */ /* 0x000fe40000000000 */
[----:B------:R-:W-:-:S06]  /*6cd0*/  DMUL R10, R12, R10 ;  /* 0x0000000a0c0a7228 */ /* 0x000fcc0000000000 */
[C---:B------:R-:W-:Y:S02]  /*6ce0*/  DFMA R12, R68.reuse, R12, -R14 ;  /* 0x0000000c440c722b */ /* 0x040fe4000000080e */
[----:B------:R-:W-:Y:S01]  /*6cf0*/  DFMA R68, R68, R8, R10 ;  /* 0x000000084444722b */ /* 0x000fe2000000000a */
[----:B------:R-:W-:Y:S10]  /*6d00*/  @!P1 BRA `(.L_x_93) ;  /* 0x0000000000789947 */ /* 0x000ff40003800000 */
[----:B------:R-:W0:Y:S02]  /*6d10*/  LDC.64 R10, c[0x0][0x390] ;  /* 0x0000e400ff0a7b82 */ /* 0x000e240000000a00 */
[----:B0-----:R-:W2:Y:S01]  /*6d20*/  LDG.E.64 R10, desc[UR36][R10.64+0x18] ;  /* 0x000018240a0a7981 */ /* 0x001ea2000c1e1b00 */
[----:B------:R-:W0:Y:S01]  /*6d30*/  LDCU.64 UR4, c[0x0][0x390] ;  /* 0x00007200ff0477ac */ /* 0x000e220008000a00 */
[----:B------:R-:W-:Y:S04]  /*6d40*/  BSSY.RECONVERGENT B1, `(.L_x_93) ;  /* 0x000001a000017945 */ /* 0x000fe80003800200 */
[----:B------:R-:W-:Y:S01]  /*6d50*/  BSSY.RELIABLE B4, `(.L_x_94) ;  /* 0x0000015000047945 */ /* 0x000fe20003800100 */
[----:B0-----:R-:W-:Y:S01]  /*6d60*/  IMAD.U32 R14, RZ, RZ, UR4 ;  /* 0x00000004ff0e7e24 */ /* 0x001fe2000f8e00ff */
[----:B--2---:R-:W0:Y:S02]  /*6d70*/  F2I.F64.TRUNC R15, R10 ;  /* 0x0000000a000f7311 */ /* 0x004e24000030d100 */
[----:B0-----:R-:W-:Y:S01]  /*6d80*/  ISETP.NE.AND P1, PT, R15, R18, PT ;  /* 0x000000120f00720c */ /* 0x001fe20003f25270 */
[----:B------:R-:W-:-:S12]  /*6d90*/  IMAD.U32 R15, RZ, RZ, UR5 ;  /* 0x00000005ff0f7e24 */ /* 0x000fd8000f8e00ff */
[----:B------:R-:W-:Y:S05]  /*6da0*/  @!P1 BRA `(.L_x_95) ;  /* 0x00000000003c9947 */ /* 0x000fea0003800000 */
[----:B------:R-:W-:Y:S01]  /*6db0*/  BSSY.RELIABLE B5, `(.L_x_95) ;  /* 0x000000e000057945 */ /* 0x000fe20003800100 */
[----:B------:R-:W-:-:S07]  /*6dc0*/  IMAD.MOV.U32 R0, RZ, RZ, RZ ;  /* 0x000000ffff007224 */ /* 0x000fce00078e00ff */
.L_x_97:
[----:B------:R-:W-:-:S05]  /*6dd0*/  VIADD R0, R0, 0x1 ;  /* 0x0000000100007836 */ /* 0x000fca0000000000 */
[----:B------:R-:W-:-:S13]  /*6de0*/  ISETP.GE.AND P1, PT, R0, R76, PT ;  /* 0x0000004c0000720c */ /* 0x000fda0003f26270 */
[----:B------:R-:W-:Y:S05]  /*6df0*/  @P1 BREAK.RELIABLE B5 ;  /* 0x0000000000051942 */ /* 0x000fea0003800100 */
[----:B------:R-:W-:Y:S05]  /*6e00*/  @P1 BREAK.RELIABLE B4 ;  /* 0x0000000000041942 */ /* 0x000fea0003800100 */
[----:B------:R-:W-:Y:S05]  /*6e10*/  @P1 BRA `(.L_x_96) ;  /* 0x0000000000301947 */ /* 0x000fea0003800000 */
[----:B------:R-:W0:Y:S01]  /*6e20*/  LDC.64 R14, c[0x0][0x390] ;  /* 0x0000e400ff0e7b82 */ /* 0x000e220000000a00 */
[----:B------:R-:W-:-:S04]  /*6e30*/  IMAD R11, R0, 0x7, RZ ;  /* 0x00000007000b7824 */ /* 0x000fc800078e02ff */
[----:B0-----:R-:W-:-:S05]  /*6e40*/  IMAD.WIDE.U32 R14, R11, 0x8, R14 ;  /* 0x000000080b0e7825 */ /* 0x001fca00078e000e */
[----:B------:R-:W2:Y:S02]  /*6e50*/  LDG.E.64 R10, desc[UR36][R14.64+0x18] ;  /* 0x000018240e0a7981 */ /* 0x000ea4000c1e1b00 */
[----:B--2---:R-:W0:Y:S02]  /*6e60*/  F2I.F64.TRUNC R11, R10 ;  /* 0x0000000a000b7311 */ /* 0x004e24000030d100 */
[----:B0-----:R-:W-:-:S13]  /*6e70*/  ISETP.NE.AND P1, PT, R11, R18, PT ;  /* 0x000000120b00720c */ /* 0x001fda0003f25270 */
[----:B------:R-:W-:Y:S05]  /*6e80*/  @P1 BRA `(.L_x_97) ;  /* 0xfffffffc00d01947 */ /* 0x000fea000383ffff */
[----:B------:R-:W-:Y:S05]  /*6e90*/  BSYNC.RELIABLE B5 ;  /* 0x0000000000057941 */ /* 0x000fea0003800100 */
.L_x_95:
[----:B------:R-:W-:Y:S05]  /*6ea0*/  BSYNC.RELIABLE B4 ;  /* 0x0000000000047941 */ /* 0x000fea0003800100 */
.L_x_94:
[----:B------:R0:W5:Y:S04]  /*6eb0*/  LDG.E.64 R54, desc[UR36][R14.64] ;  /* 0x000000240e367981 */ /* 0x000168000c1e1b00 */
[----:B------:R0:W5:Y:S04]  /*6ec0*/  LDG.E.64 R56, desc[UR36][R14.64+0x8] ;  /* 0x000008240e387981 */ /* 0x000168000c1e1b00 */
[----:B------:R0:W5:Y:S02]  /*6ed0*/  LDG.E.64 R52, desc[UR36][R14.64+0x10] ;  /* 0x000010240e347981 */ /* 0x000164000c1e1b00 */
.L_x_96:
[----:B------:R-:W-:Y:S05]  /*6ee0*/  BSYNC.RECONVERGENT B1 ;  /* 0x0000000000017941 */ /* 0x000fea0003800200 */
.L_x_93:
        /* <DEDUP_REMOVED lines=20> */
[----:B-----5:R-:W-:Y:S05]  /*7030*/  CALL.REL.NOINC `($__internal_0_$__cuda_sm20_div_rn_f64_full) ;  /* 0x0000000000907944 */ /* 0x020fea0003c00000 */
[----:B------:R-:W-:Y:S01]  /*7040*/  IMAD.MOV.U32 R10, RZ, RZ, R74 ;  /* 0x000000ffff0a7224 */ /* 0x000fe200078e004a */
[----:B------:R-:W-:-:S07]  /*7050*/  MOV R11, R75 ;  /* 0x0000004b000b7202 */ /* 0x000fce0000000f00 */
.L_x_99:
[----:B------:R-:W-:Y:S05]  /*7060*/  BSYNC.RECONVERGENT B4 ;  /* 0x0000000000047941 */ /* 0x000fea0003800200 */
.L_x_98:
[----:B------:R-:W0:Y:S01]  /*7070*/  LDC.64 R14, c[0x0][0x3b0] ;  /* 0x0000ec00ff0e7b82 */ /* 0x000e220000000a00 */
[----:B------:R-:W1:Y:S01]  /*7080*/  I2F.F64 R20, R18 ;  /* 0x0000001200147312 */ /* 0x000e620000201c00 */
[----:B------:R-:W-:-:S04]  /*7090*/  IMAD R17, R16, 0x32, R59 ;  /* 0x0000003210117824 */ /* 0x000fc800078e023b */
[----:B------:R-:W-:Y:S02]  /*70a0*/  IMAD.SHL.U32 R17, R17, 0x10, RZ ;  /* 0x0000001011117824 */ /* 0x000fe400078e00ff */
[----:B------:R-:W2:Y:S02]  /*70b0*/  LDC.64 R22, c[0x0][0x398] ;  /* 0x0000e600ff167b82 */ /* 0x000ea40000000a00 */
[----:B0-----:R-:W-:-:S05]  /*70c0*/  IMAD.WIDE R14, R17, 0x8, R14 ;  /* 0x00000008110e7825 */ /* 0x001fca00078e020e */
[----:B------:R-:W-:Y:S04]  /*70d0*/  STG.E.64 desc[UR36][R14.64+0x18], R12 ;  /* 0x0000180c0e007986 */ /* 0x000fe8000c101b24 */
[----:B------:R-:W-:Y:S04]  /*70e0*/  STG.E.64 desc[UR36][R14.64+0x20], R68 ;  /* 0x000020440e007986 */ /* 0x000fe8000c101b24 */
[----:B------:R2:W-:Y:S04]  /*70f0*/  STG.E.64 desc[UR36][R14.64+0x38], R2 ;  /* 0x000038020e007986 */ /* 0x0005e8000c101b24 */
[----:B------:R0:W-:Y:S04]  /*7100*/  STG.E.64 desc[UR36][R14.64+0x40], R4 ;  /* 0x000040040e007986 */ /* 0x0001e8000c101b24 */
[----:B------:R0:W-:Y:S04]  /*7110*/  STG.E.64 desc[UR36][R14.64+0x48], R6 ;  /* 0x000048060e007986 */ /* 0x0001e8000c101b24 */
[----:B------:R0:W-:Y:S04]  /*7120*/  STG.E.64 desc[UR36][R14.64+0x50], R8 ;  /* 0x000050080e007986 */ /* 0x0001e8000c101b24 */
[----:B------:R0:W-:Y:S04]  /*7130*/  STG.E.64 desc[UR36][R14.64+0x28], R10 ;  /* 0x0000280a0e007986 */ /* 0x0001e8000c101b24 */
[----:B------:R0:W-:Y:S04]  /*7140*/  STG.E.64 desc[UR36][R14.64+0x58], R10 ;  /* 0x0000580a0e007986 */ /* 0x0001e8000c101b24 */
[----:B-1----:R0:W-:Y:S04]  /*7150*/  STG.E.64 desc[UR36][R14.64+0x30], R20 ;  /* 0x000030140e007986 */ /* 0x0021e8000c101b24 */
[----:B-----5:R0:W-:Y:S04]  /*7160*/  STG.E.64 desc[UR36][R14.64], R54 ;  /* 0x000000360e007986 */ /* 0x0201e8000c101b24 */
[----:B------:R0:W-:Y:S04]  /*7170*/  STG.E.64 desc[UR36][R14.64+0x8], R56 ;  /* 0x000008380e007986 */ /* 0x0001e8000c101b24 */
[----:B------:R0:W-:Y:S04]  /*7180*/  STG.E.64 desc[UR36][R14.64+0x10], R52 ;  /* 0x000010340e007986 */ /* 0x0001e8000c101b24 */
[----:B------:R0:W-:Y:S04]  /*7190*/  STG.E.64 desc[UR36][R14.64+0x60], R34 ;  /* 0x000060220e007986 */ /* 0x0001e8000c101b24 */
[----:B------:R0:W-:Y:S04]  /*71a0*/  STG.E.64 desc[UR36][R14.64+0x68], R32 ;  /* 0x000068200e007986 */ /* 0x0001e8000c101b24 */
[----:B------:R0:W-:Y:S04]  /*71b0*/  STG.E.64 desc[UR36][R14.64+0x70], R30 ;  /* 0x0000701e0e007986 */ /* 0x0001e8000c101b24 */
[----:B------:R0:W-:Y:S04]  /*71c0*/  STG.E.64 desc[UR36][R14.64+0x78], R36 ;  /* 0x000078240e007986 */ /* 0x0001e8000c101b24 */
[----:B--2---:R0:W5:Y:S01]  /*71d0*/  LDG.E R3, desc[UR36][R22.64] ;  /* 0x0000002416037981 */ /* 0x004162000c1e1900 */
[----:B------:R-:W-:-:S07]  /*71e0*/  VIADD R59, R59, 0x1 ;  /* 0x000000013b3b7836 */ /* 0x000fce0000000000 */
.L_x_67:
[----:B------:R-:W-:Y:S05]  /*71f0*/  BSYNC.RECONVERGENT B2 ;  /* 0x0000000000027941 */ /* 0x000fea0003800200 */
.L_x_66:
[----:B------:R-:W-:-:S05]  /*7200*/  VIADD R64, R64, 0x1 ;  /* 0x0000000140407836 */ /* 0x000fca0000000000 */
[----:B-----5:R-:W-:-:S13]  /*7210*/  ISETP.GE.AND P1, PT, R64, R3, PT ;  /* 0x000000034000720c */ /* 0x020fda0003f26270 */
[----:B------:R-:W-:Y:S05]  /*7220*/  @!P1 BRA `(.L_x_100) ;  /* 0xffffffdc00689947 */ /* 0x000fea000383ffff */
[----:B------:R-:W-:Y:S05]  /*7230*/  BSYNC.RECONVERGENT B3 ;  /* 0x0000000000037941 */ /* 0x000fea0003800200 */
.L_x_65:
[----:B------:R-:W1:Y:S02]  /*7240*/  LDC.64 R2, c[0x0][0x3b8] ;  /* 0x0000ee00ff027b82 */ /* 0x000e640000000a00 */
[----:B-1----:R-:W-:-:S05]  /*7250*/  IMAD.WIDE R16, R16, 0x4, R2 ;  /* 0x0000000410107825 */ /* 0x002fca00078e0202 */
[----:B------:R-:W-:Y:S01]  /*7260*/  STG.E desc[UR36][R16.64], R59 ;  /* 0x0000003b10007986 */ /* 0x000fe2000c101924 */
[----:B------:R-:W-:Y:S05]  /*7270*/  EXIT ;  /* 0x000000000000794d */ /* 0x000fea0003800000 */
        .weak           $__internal_0_$__cuda_sm20_div_rn_f64_full
        .type           $__internal_0_$__cuda_sm20_div_rn_f64_full,@function
        .size           $__internal_0_$__cuda_sm20_div_rn_f64_full,($__internal_1_$__cuda_sm20_dsqrt_rn_f64_mediumpath_v1 - $__internal_0_$__cuda_sm20_div_rn_f64_full)
$__internal_0_$__cuda_sm20_div_rn_f64_full:
[C---:B------:R-:W-:Y:S01]  /*7280*/  FSETP.GEU.AND P1, PT, |R23|.reuse, 1.469367938527859385e-39, PT ;  /* 0x001000001700780b */ /* 0x040fe20003f2e200 */
[----:B------:R-:W-:Y:S01]  /*7290*/  IMAD.MOV.U32 R70, RZ, RZ, 0x1 ;  /* 0x00000001ff467424 */ /* 0x000fe200078e00ff */
[----:B------:R-:W-:Y:S01]  /*72a0*/  LOP3.LUT R60, R23, 0x800fffff, RZ, 0xc0, !PT ;  /* 0x800fffff173c7812 */ /* 0x000fe200078ec0ff */
[----:B------:R-:W-:Y:S01]  /*72b0*/  BSSY.RECONVERGENT B1, `(.L_x_101) ;  /* 0x0000055000017945 */ /* 0x000fe20003800200 */
[C---:B------:R-:W-:Y:S02]  /*72c0*/  FSETP.GEU.AND P4, PT, |R63|.reuse, 1.469367938527859385e-39, PT ;  /* 0x001000003f00780b */ /* 0x040fe40003f8e200 */
[----:B------:R-:W-:Y:S01]  /*72d0*/  LOP3.LUT R61, R60, 0x3ff00000, RZ, 0xfc, !PT ;  /* 0x3ff000003c3d7812 */ /* 0x000fe200078efcff */
[----:B------:R-:W-:Y:S01]  /*72e0*/  IMAD.MOV.U32 R60, RZ, RZ, R22 ;  /* 0x000000ffff3c7224 */ /* 0x000fe200078e0016 */
[----:B------:R-:W-:Y:S02]  /*72f0*/  LOP3.LUT R17, R63, 0x7ff00000, RZ, 0xc0, !PT ;  /* 0x7ff000003f117812 */ /* 0x000fe400078ec0ff */
[----:B------:R-:W-:-:S02]  /*7300*/  LOP3.LUT R80, R23, 0x7ff00000, RZ, 0xc0, !PT ;  /* 0x7ff0000017507812 */ /* 0x000fc400078ec0ff */
[----:B------:R-:W-:Y:S01]  /*7310*/  MOV R65, 0x1ca00000 ;  /* 0x1ca0000000417802 */ /* 0x000fe20000000f00 */
[----:B------:R-:W-:Y:S01]  /*7320*/  @!P1 DMUL R60, R22, 8.98846567431157953865e+307 ;  /* 0x7fe00000163c9828 */ /* 0x000fe20000000000 */
[----:B------:R-:W-:Y:S01]  /*7330*/  ISETP.GE.U32.AND P3, PT, R17, R80, PT ;  /* 0x000000501100720c */ /* 0x000fe20003f66070 */
[----:B------:R-:W-:Y:S02]  /*7340*/  IMAD.MOV.U32 R78, RZ, RZ, R17 ;  /* 0x000000ffff4e7224 */ /* 0x000fe400078e0011 */
[----:B------:R-:W-:Y:S02]  /*7350*/  @!P4 LOP3.LUT R74, R23, 0x7ff00000, RZ, 0xc0, !PT ;  /* 0x7ff00000174ac812 */ /* 0x000fe400078ec0ff */
[----:B------:R-:W0:Y:S02]  /*7360*/  MUFU.RCP64H R71, R61 ;  /* 0x0000003d00477308 */ /* 0x000e240000001800 */
[----:B------:R-:W-:-:S04]  /*7370*/  @!P4 ISETP.GE.U32.AND P5, PT, R17, R74, PT ;  /* 0x0000004a1100c20c */ /* 0x000fc80003fa6070 */
[----:B------:R-:W-:-:S04]  /*7380*/  @!P4 SEL R19, R65, 0x63400000, !P5 ;  /* 0x634000004113c807 */ /* 0x000fc80006800000 */
[----:B------:R-:W-:Y:S01]  /*7390*/  @!P4 LOP3.LUT R19, R19, 0x80000000, R63, 0xf8, !PT ;  /* 0x800000001313c812 */ /* 0x000fe200078ef83f */
[----:B0-----:R-:W-:-:S08]  /*73a0*/  DFMA R72, R70, -R60, 1 ;  /* 0x3ff000004648742b */ /* 0x001fd0000000083c */
[----:B------:R-:W-:-:S08]  /*73b0*/  DFMA R72, R72, R72, R72 ;  /* 0x000000484848722b */ /* 0x000fd00000000048 */
[----:B------:R-:W-:Y:S01]  /*73c0*/  DFMA R74, R70, R72, R70 ;  /* 0x00000048464a722b */ /* 0x000fe20000000046 */
[----:B------:R-:W-:Y:S01]  /*73d0*/  SEL R71, R65, 0x63400000, !P3 ;  /* 0x6340000041477807 */ /* 0x000fe20005800000 */
[----:B------:R-:W-:Y:S01]  /*73e0*/  IMAD.MOV.U32 R70, RZ, RZ, R62 ;  /* 0x000000ffff467224 */ /* 0x000fe200078e003e */
[----:B------:R-:W-:Y:S01]  /*73f0*/  @!P4 LOP3.LUT R73, R19, 0x100000, RZ, 0xfc, !PT ;  /* 0x001000001349c812 */ /* 0x000fe200078efcff */
[----:B------:R-:W-:Y:S01]  /*7400*/  @!P4 IMAD.MOV.U32 R72, RZ, RZ, RZ ;  /* 0x000000ffff48c224 */ /* 0x000fe200078e00ff */
[----:B------:R-:W-:Y:S01]  /*7410*/  LOP3.LUT R71, R71, 0x800fffff, R63, 0xf8, !PT ;  /* 0x800fffff47477812 */ /* 0x000fe200078ef83f */
[----:B------:R-:W-:Y:S02]  /*7420*/  IMAD.MOV.U32 R19, RZ, RZ, R80 ;  /* 0x000000ffff137224 */ /* 0x000fe400078e0050 */
[----:B------:R-:W-:Y:S01]  /*7430*/  DFMA R76, R74, -R60, 1 ;  /* 0x3ff000004a4c742b */ /* 0x000fe2000000083c */
[----:B------:R-:W-:Y:S02]  /*7440*/  @!P1 LOP3.LUT R19, R61, 0x7ff00000, RZ, 0xc0, !PT ;  /* 0x7ff000003d139812 */ /* 0x000fe400078ec0ff */
[----:B------:R-:W-:-:S02]  /*7450*/  @!P4 DFMA R70, R70, 2, -R72 ;  /* 0x400000004646c82b */ /* 0x000fc40000000848 */
[----:B------:R-:W-:-:S03]  /*7460*/  IADD3 R79, PT, PT, R19, -0x1, RZ ;  /* 0xffffffff134f7810 */ /* 0x000fc60007ffe0ff */
[----:B------:R-:W-:-:S05]  /*7470*/  DFMA R76, R74, R76, R74 ;  /* 0x0000004c4a4c722b */ /* 0x000fca000000004a */
[----:B------:R-:W-:-:S03]  /*7480*/  @!P4 LOP3.LUT R78, R71, 0x7ff00000, RZ, 0xc0, !PT ;  /* 0x7ff00000474ec812 */ /* 0x000fc600078ec0ff */
[----:B------:R-:W-:Y:S02]  /*7490*/  DMUL R72, R76, R70 ;  /* 0x000000464c487228 */ /* 0x000fe40000000000 */
[----:B------:R-:W-:-:S05]  /*74a0*/  VIADD R74, R78, 0xffffffff ;  /* 0xffffffff4e4a7836 */ /* 0x000fca0000000000 */
[----:B------:R-:W-:Y:S01]  /*74b0*/  ISETP.GT.U32.AND P1, PT, R74, 0x7feffffe, PT ;  /* 0x7feffffe4a00780c */ /* 0x000fe20003f24070 */
[----:B------:R-:W-:-:S03]  /*74c0*/  DFMA R74, R72, -R60, R70 ;  /* 0x8000003c484a722b */ /* 0x000fc60000000046 */
[----:B------:R-:W-:-:S05]  /*74d0*/  ISETP.GT.U32.OR P1, PT, R79, 0x7feffffe, P1 ;  /* 0x7feffffe4f00780c */ /* 0x000fca0000f24470 */
[----:B------:R-:W-:-:S08]  /*74e0*/  DFMA R72, R76, R74, R72 ;  /* 0x0000004a4c48722b */ /* 0x000fd00000000048 */
[----:B------:R-:W-:Y:S05]  /*74f0*/  @P1 BRA `(.L_x_102) ;  /* 0x00000000006c1947 */ /* 0x000fea0003800000 */
[----:B------:R-:W-:-:S04]  /*7500*/  LOP3.LUT R62, R23, 0x7ff00000, RZ, 0xc0, !PT ;  /* 0x7ff00000173e7812 */ /* 0x000fc800078ec0ff */
[CC--:B------:R-:W-:Y:S02]  /*7510*/  VIADDMNMX R19, R17.reuse, -R62.reuse, 0xb9600000, !PT ;  /* 0xb960000011137446 */ /* 0x0c0fe4000780093e */
[----:B------:R-:W-:Y:S02]  /*7520*/  ISETP.GE.U32.AND P1, PT, R17, R62, PT ;  /* 0x0000003e1100720c */ /* 0x000fe40003f26070 */
[----:B------:R-:W-:Y:S02]  /*7530*/  VIMNMX R19, PT, PT, R19, 0x46a00000, PT ;  /* 0x46a0000013137848 */ /* 0x000fe40003fe0100 */
[----:B------:R-:W-:-:S05]  /*7540*/  SEL R62, R65, 0x63400000, !P1 ;  /* 0x63400000413e7807 */ /* 0x000fca0004800000 */
[----:B------:R-:W-:Y:S02]  /*7550*/  IMAD.IADD R19, R19, 0x1, -R62 ;  /* 0x0000000113137824 */ /* 0x000fe400078e0a3e */
[----:B------:R-:W-:Y:S02]  /*7560*/  IMAD.MOV.U32 R62, RZ, RZ, RZ ;  /* 0x000000ffff3e7224 */ /* 0x000fe400078e00ff */
[----:B------:R-:W-:-:S06]  /*7570*/  VIADD R63, R19, 0x7fe00000 ;  /* 0x7fe00000133f7836 */ /* 0x000fcc0000000000 */
[----:B------:R-:W-:-:S10]  /*7580*/  DMUL R74, R72, R62 ;  /* 0x0000003e484a7228 */ /* 0x000fd40000000000 */
[----:B------:R-:W-:-:S13]  /*7590*/  FSETP.GTU.AND P1, PT, |R75|, 1.469367938527859385e-39, PT ;  /* 0x001000004b00780b */ /* 0x000fda0003f2c200 */
[----:B------:R-:W-:Y:S05]  /*75a0*/  @P1 BRA `(.L_x_103) ;  /* 0x0000000000941947 */ /* 0x000fea0003800000 */
[----:B------:R-:W-:Y:S01]  /*75b0*/  DFMA R60, R72, -R60, R70 ;  /* 0x8000003c483c722b */ /* 0x000fe20000000046 */
[----:B------:R-:W-:-:S09]  /*75c0*/  IMAD.MOV.U32 R62, RZ, RZ, RZ ;  /* 0x000000ffff3e7224 */ /* 0x000fd200078e00ff */
[C---:B------:R-:W-:Y:S02]  /*75d0*/  FSETP.NEU.AND P1, PT, R61.reuse, RZ, PT ;  /* 0x000000ff3d00720b */ /* 0x040fe40003f2d000 */
[----:B------:R-:W-:-:S04]  /*75e0*/  LOP3.LUT R17, R61, 0x80000000, R23, 0x48, !PT ;  /* 0x800000003d117812 */ /* 0x000fc800078e4817 */
[----:B------:R-:W-:-:S07]  /*75f0*/  LOP3.LUT R63, R17, R63, RZ, 0xfc, !PT ;  /* 0x0000003f113f7212 */ /* 0x000fce00078efcff */
[----:B------:R-:W-:Y:S05]  /*7600*/  @!P1 BRA `(.L_x_103) ;  /* 0x00000000007c9947 */ /* 0x000fea0003800000 */
[----:B------:R-:W-:Y:S01]  /*7610*/  IMAD.MOV R23, RZ, RZ, -R19 ;  /* 0x000000ffff177224 */ /* 0x000fe200078e0a13 */
[----:B------:R-:W-:Y:S01]  /*7620*/  MOV R22, RZ ;  /* 0x000000ff00167202 */ /* 0x000fe20000000f00 */
[----:B------:R-:W-:Y:S01]  /*7630*/  DMUL.RP R62, R72, R62 ;  /* 0x0000003e483e7228 */ /* 0x000fe20000008000 */
[----:B------:R-:W-:-:S04]  /*7640*/  IADD3 R19, PT, PT, -R19, -0x43300000, RZ ;  /* 0xbcd0000013137810 */ /* 0x000fc80007ffe1ff */
[----:B------:R-:W-:-:S05]  /*7650*/  DFMA R22, R74, -R22, R72 ;  /* 0x800000164a16722b */ /* 0x000fca0000000048 */
[----:B------:R-:W-:-:S05]  /*7660*/  LOP3.LUT R17, R63, R17, RZ, 0x3c, !PT ;  /* 0x000000113f117212 */ /* 0x000fca00078e3cff */
[----:B------:R-:W-:-:S04]  /*7670*/  FSETP.NEU.AND P1, PT, |R23|, R19, PT ;  /* 0x000000131700720b */ /* 0x000fc80003f2d200 */
[----:B------:R-:W-:Y:S02]  /*7680*/  FSEL R74, R62, R74, !P1 ;  /* 0x0000004a3e4a7208 */ /* 0x000fe40004800000 */
[----:B------:R-:W-:Y:S01]  /*7690*/  FSEL R75, R17, R75, !P1 ;  /* 0x0000004b114b7208 */ /* 0x000fe20004800000 */
[----:B------:R-:W-:Y:S06]  /*76a0*/  BRA `(.L_x_103) ;  /* 0x0000000000547947 */ /* 0x000fec0003800000 */
.L_x_102:
[----:B------:R-:W-:-:S14]  /*76b0*/  DSETP.NAN.AND P1, PT, R62, R62, PT ;  /* 0x0000003e3e00722a */ /* 0x000fdc0003f28000 */
[----:B------:R-:W-:Y:S05]  /*76c0*/  @P1 BRA `(.L_x_104) ;  /* 0x0000000000441947 */ /* 0x000fea0003800000 */
[----:B------:R-:W-:-:S14]  /*76d0*/  DSETP.NAN.AND P1, PT, R22, R22, PT ;  /* 0x000000161600722a */ /* 0x000fdc0003f28000 */
[----:B------:R-:W-:Y:S05]  /*76e0*/  @P1 BRA `(.L_x_105) ;  /* 0x0000000000301947 */ /* 0x000fea0003800000 */
[----:B------:R-:W-:Y:S01]  /*76f0*/  ISETP.NE.AND P1, PT, R78, R19, PT ;  /* 0x000000134e00720c */ /* 0x000fe20003f25270 */
[----:B------:R-:W-:Y:S02]  /*7700*/  IMAD.MOV.U32 R74, RZ, RZ, 0x0 ;  /* 0x00000000ff4a7424 */ /* 0x000fe400078e00ff */
[----:B------:R-:W-:-:S10]  /*7710*/  IMAD.MOV.U32 R75, RZ, RZ, -0x80000 ;  /* 0xfff80000ff4b7424 */ /* 0x000fd400078e00ff */
[----:B------:R-:W-:Y:S05]  /*7720*/  @!P1 BRA `(.L_x_103) ;  /* 0x0000000000349947 */ /* 0x000fea0003800000 */
[----:B------:R-:W-:Y:S02]  /*7730*/  ISETP.NE.AND P1, PT, R78, 0x7ff00000, PT ;  /* 0x7ff000004e00780c */ /* 0x000fe40003f25270 */
[----:B------:R-:W-:Y:S02]  /*7740*/  LOP3.LUT R75, R63, 0x80000000, R23, 0x48, !PT ;  /* 0x800000003f4b7812 */ /* 0x000fe400078e4817 */
[----:B------:R-:W-:-:S13]  /*7750*/  ISETP.EQ.OR P1, PT, R19, RZ, !P1 ;  /* 0x000000ff1300720c */ /* 0x000fda0004f22670 */
[----:B------:R-:W-:Y:S01]  /*7760*/  @P1 LOP3.LUT R17, R75, 0x7ff00000, RZ, 0xfc, !PT ;  /* 0x7ff000004b111812 */ /* 0x000fe200078efcff */
[----:B------:R-:W-:Y:S02]  /*7770*/  @!P1 IMAD.MOV.U32 R74, RZ, RZ, RZ ;  /* 0x000000ffff4a9224 */ /* 0x000fe400078e00ff */
[----:B------:R-:W-:Y:S02]  /*7780*/  @P1 IMAD.MOV.U32 R74, RZ, RZ, RZ ;  /* 0x000000ffff4a1224 */ /* 0x000fe400078e00ff */
[----:B------:R-:W-:Y:S01]  /*7790*/  @P1 IMAD.MOV.U32 R75, RZ, RZ, R17 ;  /* 0x000000ffff4b1224 */ /* 0x000fe200078e0011 */
[----:B------:R-:W-:Y:S06]  /*77a0*/  BRA `(.L_x_103) ;  /* 0x0000000000147947 */ /* 0x000fec0003800000 */
.L_x_105:
[----:B------:R-:W-:Y:S02]  /*77b0*/  LOP3.LUT R75, R23, 0x80000, RZ, 0xfc, !PT ;  /* 0x00080000174b7812 */ /* 0x000fe400078efcff */
[----:B------:R-:W-:Y:S01]  /*77c0*/  MOV R74, R22 ;  /* 0x00000016004a7202 */ /* 0x000fe20000000f00 */
[----:B------:R-:W-:Y:S06]  /*77d0*/  BRA `(.L_x_103) ;  /* 0x0000000000087947 */ /* 0x000fec0003800000 */
.L_x_104:
[----:B------:R-:W-:Y:S01]  /*77e0*/  LOP3.LUT R75, R63, 0x80000, RZ, 0xfc, !PT ;  /* 0x000800003f4b7812 */ /* 0x000fe200078efcff */
[----:B------:R-:W-:-:S07]  /*77f0*/  IMAD.MOV.U32 R74, RZ, RZ, R62 ;  /* 0x000000ffff4a7224 */ /* 0x000fce00078e003e */
.L_x_103:
[----:B------:R-:W-:Y:S05]  /*7800*/  BSYNC.RECONVERGENT B1 ;  /* 0x0000000000017941 */ /* 0x000fea0003800200 */
.L_x_101:
[----:B------:R-:W-:Y:S02]  /*7810*/  IMAD.MOV.U32 R22, RZ, RZ, R0 ;  /* 0x000000ffff167224 */ /* 0x000fe400078e0000 */
[----:B------:R-:W-:-:S04]  /*7820*/  IMAD.MOV.U32 R23, RZ, RZ, 0x0 ;  /* 0x00000000ff177424 */ /* 0x000fc800078e00ff */
[----:B------:R-:W-:Y:S05]  /*7830*/  RET.REL.NODEC R22 `(_Z14FriedelFindingPiPdS0_S_S_S0_S0_S_) ;  /* 0xffffff8416f07950 */ /* 0x000fea0003c3ffff */
        .weak           $__internal_1_$__cuda_sm20_dsqrt_rn_f64_mediumpath_v1
        .type           $__internal_1_$__cuda_sm20_dsqrt_rn_f64_mediumpath_v1,@function
        .size           $__internal_1_$__cuda_sm20_dsqrt_rn_f64_mediumpath_v1,($_Z14FriedelFindingPiPdS0_S_S_S0_S0_S_$__internal_trig_reduction_slowpathd - $__internal_1_$__cuda_sm20_dsqrt_rn_f64_mediumpath_v1)
$__internal_1_$__cuda_sm20_dsqrt_rn_f64_mediumpath_v1:
[----:B------:R-:W-:Y:S01]  /*7840*/  ISETP.GE.U32.AND P1, PT, R66, -0x3400000, PT ;  /* 0xfcc000004200780c */ /* 0x000fe20003f26070 */
[----:B------:R-:W-:Y:S01]  /*7850*/  BSSY.RECONVERGENT B1, `(.L_x_106) ;  /* 0x0000025000017945 */ /* 0x000fe20003800200 */
[----:B------:R-:W-:Y:S02]  /*7860*/  IMAD.MOV.U32 R66, RZ, RZ, R0 ;  /* 0x000000ffff427224 */ /* 0x000fe400078e0000 */
[----:B------:R-:W-:-:S09]  /*7870*/  IMAD.MOV.U32 R67, RZ, RZ, R17 ;  /* 0x000000ffff437224 */ /* 0x000fd200078e0011 */
[----:B------:R-:W-:Y:S05]  /*7880*/  @!P1 BRA `(.L_x_107) ;  /* 0x0000000000209947 */ /* 0x000fea0003800000 */
[----:B------:R-:W-:-:S10]  /*7890*/  DFMA.RM R12, R66, R22, R12 ;  /* 0x00000016420c722b */ /* 0x000fd4000000400c */
[----:B------:R-:W-:-:S04]  /*78a0*/  IADD3 R22, P1, PT, R12, 0x1, RZ ;  /* 0x000000010c167810 */ /* 0x000fc80007f3e0ff */
[----:B------:R-:W-:-:S06]  /*78b0*/  IADD3.X R23, PT, PT, RZ, R13, RZ, P1, !PT ;  /* 0x0000000dff177210 */ /* 0x000fcc0000ffe4ff */
[----:B------:R-:W-:-:S08]  /*78c0*/  DFMA.RP R62, -R12, R22, R62 ;  /* 0x000000160c3e722b */ /* 0x000fd0000000813e */
[----:B------:R-:W-:-:S06]  /*78d0*/  DSETP.GT.AND P1, PT, R62, RZ, PT ;  /* 0x000000ff3e00722a */ /* 0x000fcc0003f24000 */
[----:B------:R-:W-:Y:S02]  /*78e0*/  FSEL R12, R22, R12, P1 ;  /* 0x0000000c160c7208 */ /* 0x000fe40000800000 */
[----:B------:R-:W-:Y:S01]  /*78f0*/  FSEL R13, R23, R13, P1 ;  /* 0x0000000d170d7208 */ /* 0x000fe20000800000 */
[----:B------:R-:W-:Y:S06]  /*7900*/  BRA `(.L_x_108) ;  /* 0x0000000000647947 */ /* 0x000fec0003800000 */
.L_x_107:
[----:B------:R-:W-:-:S14]  /*7910*/  DSETP.NE.AND P1, PT, R62, RZ, PT ;  /* 0x000000ff3e00722a */ /* 0x000fdc0003f25000 */
[----:B------:R-:W-:Y:S05]  /*7920*/  @!P1 BRA `(.L_x_109) ;  /* 0x0000000000589947 */ /* 0x000fea0003800000 */
[----:B------:R-:W-:-:S13]  /*7930*/  ISETP.GE.AND P1, PT, R63, RZ, PT ;  /* 0x000000ff3f00720c */ /* 0x000fda0003f26270 */
[----:B------:R-:W-:Y:S02]  /*7940*/  @!P1 IMAD.MOV.U32 R12, RZ, RZ, 0x0 ;  /* 0x00000000ff0c9424 */ /* 0x000fe400078e00ff */
[----:B------:R-:W-:Y:S01]  /*7950*/  @!P1 IMAD.MOV.U32 R13, RZ, RZ, -0x80000 ;  /* 0xfff80000ff0d9424 */ /* 0x000fe200078e00ff */
[----:B------:R-:W-:Y:S06]  /*7960*/  @!P1 BRA `(.L_x_108) ;  /* 0x00000000004c9947 */ /* 0x000fec0003800000 */
[----:B------:R-:W-:-:S13]  /*7970*/  ISETP.GT.AND P1, PT, R63, 0x7fefffff, PT ;  /* 0x7fefffff3f00780c */ /* 0x000fda0003f24270 */
[----:B------:R-:W-:Y:S05]  /*7980*/  @P1 BRA `(.L_x_109) ;  /* 0x0000000000401947 */ /* 0x000fea0003800000 */
[----:B------:R-:W-:Y:S01]  /*7990*/  DMUL R62, R62, 8.11296384146066816958e+31 ;  /* 0x469000003e3e7828 */ /* 0x000fe20000000000 */
[----:B------:R-:W-:Y:S02]  /*79a0*/  IMAD.MOV.U32 R12, RZ, RZ, RZ ;  /* 0x000000ffff0c7224 */ /* 0x000fe400078e00ff */
[----:B------:R-:W-:Y:S02]  /*79b0*/  IMAD.MOV.U32 R66, RZ, RZ, 0x0 ;  /* 0x00000000ff427424 */ /* 0x000fe400078e00ff */
[----:B------:R-:W-:Y:S01]  /*79c0*/  IMAD.MOV.U32 R67, RZ, RZ, 0x3fd80000 ;  /* 0x3fd80000ff437424 */ /* 0x000fe200078e00ff */
[----:B------:R-:W0:Y:S02]  /*79d0*/  MUFU.RSQ64H R13, R63 ;  /* 0x0000003f000d7308 */ /* 0x000e240000001c00 */
[----:B0-----:R-:W-:-:S08]  /*79e0*/  DMUL R22, R12, R12 ;  /* 0x0000000c0c167228 */ /* 0x001fd00000000000 */
[----:B------:R-:W-:-:S08]  /*79f0*/  DFMA R22, R62, -R22, 1 ;  /* 0x3ff000003e16742b */ /* 0x000fd00000000816 */
[----:B------:R-:W-:Y:S02]  /*7a00*/  DFMA R66, R22, R66, 0.5 ;  /* 0x3fe000001642742b */ /* 0x000fe40000000042 */
[----:B------:R-:W-:-:S08]  /*7a10*/  DMUL R22, R12, R22 ;  /* 0x000000160c167228 */ /* 0x000fd00000000000 */
[----:B------:R-:W-:-:S08]  /*7a20*/  DFMA R22, R66, R22, R12 ;  /* 0x000000164216722b */ /* 0x000fd0000000000c */
[----:B------:R-:W-:Y:S02]  /*7a30*/  DMUL R12, R62, R22 ;  /* 0x000000163e0c7228 */ /* 0x000fe40000000000 */
[----:B------:R-:W-:-:S06]  /*7a40*/  IADD3 R23, PT, PT, R23, -0x100000, RZ ;  /* 0xfff0000017177810 */ /* 0x000fcc0007ffe0ff */
[----:B------:R-:W-:-:S08]  /*7a50*/  DFMA R66, R12, -R12, R62 ;  /* 0x8000000c0c42722b */ /* 0x000fd0000000003e */
[----:B------:R-:W-:-:S10]  /*7a60*/  DFMA R12, R22, R66, R12 ;  /* 0x00000042160c722b */ /* 0x000fd4000000000c */
[----:B------:R-:W-:Y:S01]  /*7a70*/  VIADD R13, R13, 0xfcb00000 ;  /* 0xfcb000000d0d7836 */ /* 0x000fe20000000000 */
[----:B------:R-:W-:Y:S06]  /*7a80*/  BRA `(.L_x_108) ;  /* 0x0000000000047947 */ /* 0x000fec0003800000 */
.L_x_109:
[----:B------:R-:W-:-:S11]  /*7a90*/  DADD R12, R62, R62 ;  /* 0x000000003e0c7229 */ /* 0x000fd6000000003e */
.L_x_108:
[----:B------:R-:W-:Y:S05]  /*7aa0*/  BSYNC.RECONVERGENT B1 ;  /* 0x0000000000017941 */ /* 0x000fea0003800200 */
.L_x_106:
[----:B------:R-:W-:-:S04]  /*7ab0*/  IMAD.MOV.U32 R61, RZ, RZ, 0x0 ;  /* 0x00000000ff3d7424 */ /* 0x000fc800078e00ff */
[----:B------:R-:W-:Y:S05]  /*7ac0*/  RET.REL.NODEC R60 `(_Z14FriedelFindingPiPdS0_S_S_S0_S0_S_) ;  /* 0xffffff843c4c7950 */ /* 0x000fea0003c3ffff */
        .type           $_Z14FriedelFindingPiPdS0_S_S_S0_S0_S_$__internal_trig_reduction_slowpathd,@function
        .size           $_Z14FriedelFindingPiPdS0_S_S_S0_S0_S_$__internal_trig_reduction_slowpathd,(.L_x_444 - $_Z14FriedelFindingPiPdS0_S_S_S0_S0_S_$__internal_trig_reduction_slowpathd)
$_Z14FriedelFindingPiPdS0_S_S_S0_S0_S_$__internal_trig_reduction_slowpathd:
[----:B------:R-:W-:Y:S01]  /*7ad0*/  SHF.R.U32.HI R21, RZ, 0x14, R61 ;  /* 0x00000014ff157819 */ /* 0x000fe2000001163d */
[----:B------:R-:W-:-:S03]  /*7ae0*/  IMAD.MOV.U32 R0, RZ, RZ, RZ ;  /* 0x000000ffff007224 */ /* 0x000fc600078e00ff */
[----:B------:R-:W-:-:S04]  /*7af0*/  LOP3.LUT R10, R21, 0x7ff, RZ, 0xc0, !PT ;  /* 0x000007ff150a7812 */ /* 0x000fc800078ec0ff */
[----:B------:R-:W-:-:S13]  /*7b00*/  ISETP.NE.AND P1, PT, R10, 0x7ff, PT ;  /* 0x000007ff0a00780c */ /* 0x000fda0003f25270 */
[----:B------:R-:W-:Y:S05]  /*7b10*/  @!P1 BRA `(.L_x_110) ;  /* 0x0000000800489947 */ /* 0x000fea0003800000 */
[----:B------:R-:W-:Y:S01]  /*7b20*/  VIADD R0, R10, 0xfffffc00 ;  /* 0xfffffc000a007836 */ /* 0x000fe20000000000 */
[----:B------:R-:W-:Y:S01]  /*7b30*/  BSSY.RECONVERGENT B5, `(.L_x_111) ;  /* 0x000002f000057945 */ /* 0x000fe20003800200 */
[----:B------:R-:W-:-:S03]  /*7b40*/  CS2R R62, SRZ ;  /* 0x00000000003e7805 */ /* 0x000fc6000001ff00 */
[----:B------:R-:W-:Y:S02]  /*7b50*/  SHF.R.U32.HI R65, RZ, 0x6, R0 ;  /* 0x00000006ff417819 */ /* 0x000fe40000011600 */
[----:B------:R-:W-:Y:S02]  /*7b60*/  ISETP.GE.U32.AND P1, PT, R0, 0x80, PT ;  /* 0x000000800000780c */ /* 0x000fe40003f26070 */
[C---:B------:R-:W-:Y:S02]  /*7b70*/  IADD3 R0, PT, PT, -R65.reuse, 0x13, RZ ;  /* 0x0000001341007810 */ /* 0x040fe40007ffe1ff */
[----:B------:R-:W-:Y:S02]  /*7b80*/  IADD3 R10, PT, PT, -R65, 0xf, RZ ;  /* 0x0000000f410a7810 */ /* 0x000fe40007ffe1ff */
[----:B------:R-:W-:Y:S01]  /*7b90*/  SEL R22, R0, 0x12, P1 ;  /* 0x0000001200167807 */ /* 0x000fe20000800000 */
[----:B------:R-:W-:-:S03]  /*7ba0*/  VIADD R0, R1, 0x8 ;  /* 0x0000000801007836 */ /* 0x000fc60000000000 */
[----:B------:R-:W-:-:S13]  /*7bb0*/  ISETP.GE.AND P1, PT, R10, R22, PT ;  /* 0x000000160a00720c */ /* 0x000fda0003f26270 */
[----:B------:R-:W-:Y:S05]  /*7bc0*/  @P1 BRA `(.L_x_112) ;  /* 0x0000000000941947 */ /* 0x000fea0003800000 */
[----:B------:R-:W0:Y:S01]  /*7bd0*/  LDC.64 R70, c[0x0][0x358] ;  /* 0x0000d600ff467b82 */ /* 0x000e220000000a00 */
[C---:B------:R-:W-:Y:S01]  /*7be0*/  SHF.L.U64.HI R11, R60.reuse, 0xb, R61 ;  /* 0x0000000b3c0b7819 */ /* 0x040fe2000001023d */
[----:B------:R-:W-:Y:S01]  /*7bf0*/  BSSY.RECONVERGENT B6, `(.L_x_113) ;  /* 0x0000021000067945 */ /* 0x000fe20003800200 */
[----:B------:R-:W-:Y:S01]  /*7c00*/  SHF.L.U32 R23, R60, 0xb, RZ ;  /* 0x0000000b3c177819 */ /* 0x000fe200000006ff */
[----:B------:R-:W-:Y:S01]  /*7c10*/  IMAD.MOV.U32 R17, RZ, RZ, R10 ;  /* 0x000000ffff117224 */ /* 0x000fe200078e000a */
[----:B------:R-:W-:Y:S01]  /*7c20*/  IADD3 R14, PT, PT, RZ, -R65, -R22 ;  /* 0x80000041ff0e7210 */ /* 0x000fe20007ffe816 */
[----:B------:R-:W-:Y:S01]  /*7c30*/  IMAD.MOV.U32 R15, RZ, RZ, RZ ;  /* 0x000000ffff0f7224 */ /* 0x000fe200078e00ff */
[----:B------:R-:W-:Y:S02]  /*7c40*/  CS2R R62, SRZ ;  /* 0x00000000003e7805 */ /* 0x000fe4000001ff00 */
[----:B------:R-:W-:-:S07]  /*7c50*/  LOP3.LUT R73, R11, 0x80000000, RZ, 0xfc, !PT ;  /* 0x800000000b497812 */ /* 0x000fce00078efcff */
.L_x_114:
[----:B------:R-:W1:Y:S01]  /*7c60*/  LDC.64 R10, c[0x4][0x10] ;  /* 0x01000400ff0a7b82 */ /* 0x000e620000000a00 */
[----:B0-----:R-:W-:Y:S02]  /*7c70*/  R2UR UR4, R70 ;  /* 0x00000000460472ca */ /* 0x001fe400000e0000 */
[----:B------:R-:W-:Y:S01]  /*7c80*/  R2UR UR5, R71 ;  /* 0x00000000470572ca */ /* 0x000fe200000e0000 */
[----:B-1----:R-:W-:-:S12]  /*7c90*/  IMAD.WIDE R10, R17, 0x8, R10 ;  /* 0x00000008110a7825 */ /* 0x002fd800078e020a */
[----:B------:R-:W2:Y:S01]  /*7ca0*/  LDG.E.64.CONSTANT R10, desc[UR4][R10.64] ;  /* 0x000000040a0a7981 */ /* 0x000ea2000c1e9b00 */
[----:B------:R-:W-:Y:S02]  /*7cb0*/  VIADD R14, R14, 0x1 ;  /* 0x000000010e0e7836 */ /* 0x000fe40000000000 */
[----:B------:R-:W-:Y:S02]  /*7cc0*/  VIADD R17, R17, 0x1 ;  /* 0x0000000111117836 */ /* 0x000fe40000000000 */
[----:B--2---:R-:W-:-:S04]  /*7cd0*/  IMAD.WIDE.U32 R12, P3, R10, R23, R62 ;  /* 0x000000170a0c7225 */ /* 0x004fc8000786003e */
[----:B------:R-:W-:Y:S02]  /*7ce0*/  IMAD R19, R10, R73, RZ ;  /* 0x000000490a137224 */ /* 0x000fe400078e02ff */
[CC--:B------:R-:W-:Y:S02]  /*7cf0*/  IMAD R60, R11.reuse, R23.reuse, RZ ;  /* 0x000000170b3c7224 */ /* 0x0c0fe400078e02ff */
[----:B------:R-:W-:Y:S01]  /*7d00*/  IMAD.HI.U32 R63, R11, R23, RZ ;  /* 0x000000170b3f7227 */ /* 0x000fe200078e00ff */
[----:B------:R-:W-:-:S03]  /*7d10*/  IADD3 R13, P1, PT, R19, R13, RZ ;  /* 0x0000000d130d7210 */ /* 0x000fc60007f3e0ff */
[----:B------:R-:W-:Y:S01]  /*7d20*/  IMAD R19, R15, 0x8, R0 ;  /* 0x000000080f137824 */ /* 0x000fe200078e0200 */
[----:B------:R-:W-:Y:S01]  /*7d30*/  IADD3 R13, P2, PT, R60, R13, RZ ;  /* 0x0000000d3c0d7210 */ /* 0x000fe20007f5e0ff */
[----:B------:R-:W-:-:S04]  /*7d40*/  IMAD.HI.U32 R60, R10, R73, RZ ;  /* 0x000000490a3c7227 */ /* 0x000fc800078e00ff */
[----:B------:R-:W-:Y:S01]  /*7d50*/  IMAD.X R10, RZ, RZ, R60, P3 ;  /* 0x000000ffff0a7224 */ /* 0x000fe200018e063c */
[----:B------:R1:W-:Y:S01]  /*7d60*/  STL.64 [R19], R12 ;  /* 0x0000000c13007387 */ /* 0x0003e20000100a00 */
[----:B------:R-:W-:-:S03]  /*7d70*/  IMAD.HI.U32 R60, R11, R73, RZ ;  /* 0x000000490b3c7227 */ /* 0x000fc600078e00ff */
[----:B------:R-:W-:Y:S01]  /*7d80*/  IADD3.X R10, P1, PT, R63, R10, RZ, P1, !PT ;  /* 0x0000000a3f0a7210 */ /* 0x000fe20000f3e4ff */
[----:B------:R-:W-:Y:S02]  /*7d90*/  IMAD R11, R11, R73, RZ ;  /* 0x000000490b0b7224 */ /* 0x000fe400078e02ff */
[----:B------:R-:W-:-:S03]  /*7da0*/  VIADD R15, R15, 0x1 ;  /* 0x000000010f0f7836 */ /* 0x000fc60000000000 */
[----:B------:R-:W-:Y:S02]  /*7db0*/  IADD3.X R62, P2, PT, R11, R10, RZ, P2, !PT ;  /* 0x0000000a0b3e7210 */ /* 0x000fe4000175e4ff */
[----:B------:R-:W-:Y:S02]  /*7dc0*/  IADD3.X R10, PT, PT, R60, RZ, RZ, P1, !PT ;  /* 0x000000ff3c0a7210 */ /* 0x000fe40000ffe4ff */
[----:B------:R-:W-:-:S03]  /*7dd0*/  ISETP.NE.AND P1, PT, R14, -0xf, PT ;  /* 0xfffffff10e00780c */ /* 0x000fc60003f25270 */
[----:B------:R-:W-:-:S10]  /*7de0*/  IMAD.X R63, RZ, RZ, R10, P2 ;  /* 0x000000ffff3f7224 */ /* 0x000fd400010e060a */
[----:B-1----:R-:W-:Y:S05]  /*7df0*/  @P1 BRA `(.L_x_114) ;  /* 0xfffffffc00981947 */ /* 0x002fea000383ffff */
[----:B------:R-:W-:Y:S05]  /*7e00*/  BSYNC.RECONVERGENT B6 ;  /* 0x0000000000067941 */ /* 0x000fea0003800200 */
.L_x_113:
[----:B------:R-:W-:-:S07]  /*7e10*/  IMAD.MOV.U32 R10, RZ, RZ, R22 ;  /* 0x000000ffff0a7224 */ /* 0x000fce00078e0016 */
.L_x_112:
[----:B------:R-:W-:Y:S05]  /*7e20*/  BSYNC.RECONVERGENT B5 ;  /* 0x0000000000057941 */ /* 0x000fea0003800200 */
.L_x_111:
[----:B------:R-:W-:Y:S01]  /*7e30*/  LOP3.LUT P1, R71, R21, 0x3f, RZ, 0xc0, !PT ;  /* 0x0000003f15477812 */ /* 0x000fe2000782c0ff */
[----:B------:R-:W-:-:S05]  /*7e40*/  IMAD.IADD R65, R65, 0x1, R10 ;  /* 0x0000000141417824 */ /* 0x000fca00078e020a */
[----:B------:R-:W-:-:S05]  /*7e50*/  LEA R65, R65, R0, 0x3 ;  /* 0x0000000041417211 */ /* 0x000fca00078e18ff */
[----:B------:R0:W-:Y:S04]  /*7e60*/  STL.64 [R65+-0x78], R62 ;  /* 0xffff883e41007387 */ /* 0x0001e80000100a00 */
[----:B------:R-:W2:Y:S04]  /*7e70*/  @P1 LDL.64 R14, [R1+0x10] ;  /* 0x00001000010e1983 */ /* 0x000ea80000100a00 */
[----:B------:R-:W3:Y:S04]  /*7e80*/  LDL.64 R22, [R1+0x18] ;  /* 0x0000180001167983 */ /* 0x000ee80000100a00 */
[----:B------:R-:W4:Y:S01]  /*7e90*/  LDL.64 R10, [R1+0x20] ;  /* 0x00002000010a7983 */ /* 0x000f220000100a00 */
[----:B------:R-:W-:Y:S01]  /*7ea0*/  @P1 LOP3.LUT R0, R71, 0x3f, RZ, 0x3c, !PT ;  /* 0x0000003f47001812 */ /* 0x000fe200078e3cff */
[----:B------:R-:W-:Y:S01]  /*7eb0*/  BSSY.RECONVERGENT B5, `(.L_x_115) ;  /* 0x0000034000057945 */ /* 0x000fe20003800200 */
[----:B--2---:R-:W-:-:S02]  /*7ec0*/  @P1 SHF.R.U64 R13, R14, 0x1, R15 ;  /* 0x000000010e0d1819 */ /* 0x004fc4000000120f */
[----:B------:R-:W-:Y:S02]  /*7ed0*/  @P1 SHF.R.U32.HI R15, RZ, 0x1, R15 ;  /* 0x00000001ff0f1819 */ /* 0x000fe4000001160f */
[--C-:B---3--:R-:W-:Y:S02]  /*7ee0*/  @P1 SHF.R.U32.HI R21, RZ, 0x1, R23.reuse ;  /* 0x00000001ff151819 */ /* 0x108fe40000011617 */
[C---:B------:R-:W-:Y:S02]  /*7ef0*/  @P1 SHF.R.U64 R19, R22.reuse, 0x1, R23 ;  /* 0x0000000116131819 */ /* 0x040fe40000001217 */
[CC--:B------:R-:W-:Y:S02]  /*7f00*/  @P1 SHF.L.U32 R17, R22.reuse, R71.reuse, RZ ;  /* 0x0000004716111219 */ /* 0x0c0fe400000006ff */
[----:B------:R-:W-:Y:S02]  /*7f10*/  @P1 SHF.R.U64 R12, R13, R0, R15 ;  /* 0x000000000d0c1219 */ /* 0x000fe4000000120f */
[----:B------:R-:W-:-:S02]  /*7f20*/  @P1 SHF.L.U64.HI R14, R22, R71, R23 ;  /* 0x00000047160e1219 */ /* 0x000fc40000010217 */
[-C--:B------:R-:W-:Y:S02]  /*7f30*/  @P1 SHF.R.U32.HI R13, RZ, R0.reuse, R15 ;  /* 0x00000000ff0d1219 */ /* 0x080fe4000001160f */
[----:B----4-:R-:W-:Y:S02]  /*7f40*/  @P1 SHF.L.U32 R15, R10, R71, RZ ;  /* 0x000000470a0f1219 */ /* 0x010fe400000006ff */
[----:B------:R-:W-:Y:S02]  /*7f50*/  @P1 SHF.R.U64 R60, R19, R0, R21 ;  /* 0x00000000133c1219 */ /* 0x000fe40000001215 */
[----:B------:R-:W-:Y:S02]  /*7f60*/  @P1 LOP3.LUT R22, R17, R12, RZ, 0xfc, !PT ;  /* 0x0000000c11161212 */ /* 0x000fe400078efcff */
[----:B------:R-:W-:Y:S02]  /*7f70*/  @P1 LOP3.LUT R23, R14, R13, RZ, 0xfc, !PT ;  /* 0x0000000d0e171212 */ /* 0x000fe400078efcff */
[----:B------:R-:W-:-:S02]  /*7f80*/  @P1 SHF.L.U64.HI R13, R10, R71, R11 ;  /* 0x000000470a0d1219 */ /* 0x000fc4000001020b */
[----:B------:R-:W-:Y:S01]  /*7f90*/  @P1 LOP3.LUT R10, R15, R60, RZ, 0xfc, !PT ;  /* 0x0000003c0f0a1212 */ /* 0x000fe200078efcff */
[C---:B------:R-:W-:Y:S01]  /*7fa0*/  IMAD.SHL.U32 R15, R22.reuse, 0x4, RZ ;  /* 0x00000004160f7824 */ /* 0x040fe200078e00ff */
[----:B------:R-:W-:Y:S02]  /*7fb0*/  @P1 SHF.R.U32.HI R0, RZ, R0, R21 ;  /* 0x00000000ff001219 */ /* 0x000fe40000011615 */
[----:B------:R-:W-:Y:S02]  /*7fc0*/  SHF.L.U64.HI R21, R22, 0x2, R23 ;  /* 0x0000000216157819 */ /* 0x000fe40000010217 */
[----:B------:R-:W-:Y:S02]  /*7fd0*/  @P1 LOP3.LUT R11, R13, R0, RZ, 0xfc, !PT ;  /* 0x000000000d0b1212 */ /* 0x000fe400078efcff */
[----:B------:R-:W-:Y:S02]  /*7fe0*/  SHF.L.W.U32.HI R23, R23, 0x2, R10 ;  /* 0x0000000217177819 */ /* 0x000fe40000010e0a */
[----:B------:R-:W-:-:S02]  /*7ff0*/  IADD3 RZ, P1, PT, RZ, -R15, RZ ;  /* 0x8000000fffff7210 */ /* 0x000fc40007f3e0ff */
[----:B------:R-:W-:Y:S02]  /*8000*/  LOP3.LUT R12, RZ, R21, RZ, 0x33, !PT ;  /* 0x00000015ff0c7212 */ /* 0x000fe400078e33ff */
[----:B------:R-:W-:Y:S02]  /*8010*/  SHF.L.W.U32.HI R0, R10, 0x2, R11 ;  /* 0x000000020a007819 */ /* 0x000fe40000010e0b */
[----:B------:R-:W-:Y:S02]  /*8020*/  LOP3.LUT R10, RZ, R23, RZ, 0x33, !PT ;  /* 0x00000017ff0a7212 */ /* 0x000fe400078e33ff */
[----:B------:R-:W-:Y:S02]  /*8030*/  IADD3.X R12, P1, PT, RZ, R12, RZ, P1, !PT ;  /* 0x0000000cff0c7210 */ /* 0x000fe40000f3e4ff */
[----:B------:R-:W-:Y:S02]  /*8040*/  LOP3.LUT R13, RZ, R0, RZ, 0x33, !PT ;  /* 0x00000000ff0d7212 */ /* 0x000fe400078e33ff */
[----:B------:R-:W-:-:S02]  /*8050*/  IADD3.X R10, P2, PT, RZ, R10, RZ, P1, !PT ;  /* 0x0000000aff0a7210 */ /* 0x000fc40000f5e4ff */
[----:B------:R-:W-:-:S03]  /*8060*/  ISETP.GT.U32.AND P3, PT, R23, -0x1, PT ;  /* 0xffffffff1700780c */ /* 0x000fc60003f64070 */
[----:B------:R-:W-:Y:S01]  /*8070*/  IMAD.X R13, RZ, RZ, R13, P2 ;  /* 0x000000ffff0d7224 */ /* 0x000fe200010e060d */
[----:B------:R-:W-:-:S04]  /*8080*/  ISETP.GT.AND.EX P1, PT, R0, -0x1, PT, P3 ;  /* 0xffffffff0000780c */ /* 0x000fc80003f24330 */
[----:B------:R-:W-:Y:S02]  /*8090*/  SEL R19, R0, R13, P1 ;  /* 0x0000000d00137207 */ /* 0x000fe40000800000 */
[----:B------:R-:W-:Y:S02]  /*80a0*/  SEL R17, R23, R10, P1 ;  /* 0x0000000a17117207 */ /* 0x000fe40000800000 */
[----:B------:R-:W-:Y:S02]  /*80b0*/  ISETP.NE.U32.AND P2, PT, R19, RZ, PT ;  /* 0x000000ff1300720c */ /* 0x000fe40003f45070 */
[----:B------:R-:W-:Y:S02]  /*80c0*/  SEL R12, R21, R12, P1 ;  /* 0x0000000c150c7207 */ /* 0x000fe40000800000 */
[----:B------:R-:W-:Y:S01]  /*80d0*/  SEL R10, R17, R19, !P2 ;  /* 0x00000013110a7207 */ /* 0x000fe20005000000 */
[----:B------:R-:W-:-:S05]  /*80e0*/  @!P1 IMAD.MOV R15, RZ, RZ, -R15 ;  /* 0x000000ffff0f9224 */ /* 0x000fca00078e0a0f */
[----:B------:R-:W1:Y:S02]  /*80f0*/  FLO.U32 R10, R10 ;  /* 0x0000000a000a7300 */ /* 0x000e6400000e0000 */
[C---:B-1----:R-:W-:Y:S02]  /*8100*/  IADD3 R13, PT, PT, -R10.reuse, 0x1f, RZ ;  /* 0x0000001f0a0d7810 */ /* 0x042fe40007ffe1ff */
[----:B------:R-:W-:-:S03]  /*8110*/  IADD3 R14, PT, PT, -R10, 0x3f, RZ ;  /* 0x0000003f0a0e7810 */ /* 0x000fc60007ffe1ff */
[----:B------:R-:W-:-:S05]  /*8120*/  @P2 IMAD.MOV R14, RZ, RZ, R13 ;  /* 0x000000ffff0e2224 */ /* 0x000fca00078e020d */
[----:B------:R-:W-:-:S13]  /*8130*/  ISETP.NE.AND P2, PT, R14, RZ, PT ;  /* 0x000000ff0e00720c */ /* 0x000fda0003f45270 */
[----:B0-----:R-:W-:Y:S05]  /*8140*/  @!P2 BRA `(.L_x_116) ;  /* 0x000000000028a947 */ /* 0x001fea0003800000 */
[--C-:B------:R-:W-:Y:S02]  /*8150*/  SHF.R.U64 R13, R15, 0x1, R12.reuse ;  /* 0x000000010f0d7819 */ /* 0x100fe4000000120c */
[C---:B------:R-:W-:Y:S02]  /*8160*/  LOP3.LUT R10, R14.reuse, 0x3f, RZ, 0xc0, !PT ;  /* 0x0000003f0e0a7812 */ /* 0x040fe400078ec0ff */
[----:B------:R-:W-:Y:S02]  /*8170*/  SHF.R.U32.HI R15, RZ, 0x1, R12 ;  /* 0x00000001ff0f7819 */ /* 0x000fe4000001160c */
[----:B------:R-:W-:Y:S02]  /*8180*/  LOP3.LUT R12, R14, 0x3f, RZ, 0xc, !PT ;  /* 0x0000003f0e0c7812 */ /* 0x000fe400078e0cff */
[CC--:B------:R-:W-:Y:S02]  /*8190*/  SHF.L.U64.HI R19, R17.reuse, R10.reuse, R19 ;  /* 0x0000000a11137219 */ /* 0x0c0fe40000010213 */
[----:B------:R-:W-:-:S02]  /*81a0*/  SHF.L.U32 R17, R17, R10, RZ ;  /* 0x0000000a11117219 */ /* 0x000fc400000006ff */
[-CC-:B------:R-:W-:Y:S02]  /*81b0*/  SHF.R.U64 R10, R13, R12.reuse, R15.reuse ;  /* 0x0000000c0d0a7219 */ /* 0x180fe4000000120f */
[----:B------:R-:W-:Y:S02]  /*81c0*/  SHF.R.U32.HI R12, RZ, R12, R15 ;  /* 0x0000000cff0c7219 */ /* 0x000fe4000001160f */
[----:B------:R-:W-:Y:S02]  /*81d0*/  LOP3.LUT R17, R17, R10, RZ, 0xfc, !PT ;  /* 0x0000000a11117212 */ /* 0x000fe400078efcff */
[----:B------:R-:W-:-:S07]  /*81e0*/  LOP3.LUT R19, R19, R12, RZ, 0xfc, !PT ;  /* 0x0000000c13137212 */ /* 0x000fce00078efcff */
.L_x_116:
[----:B------:R-:W-:Y:S05]  /*81f0*/  BSYNC.RECONVERGENT B5 ;  /* 0x0000000000057941 */ /* 0x000fea0003800200 */
.L_x_115:
[----:B------:R-:W-:Y:S01]  /*8200*/  IMAD.WIDE.U32 R22, R17, 0x2168c235, RZ ;  /* 0x2168c23511167825 */ /* 0x000fe200078e00ff */
[----:B------:R-:W-:-:S03]  /*8210*/  MOV R13, RZ ;  /* 0x000000ff000d7202 */ /* 0x000fc60000000f00 */
[----:B------:R-:W-:Y:S01]  /*8220*/  IMAD.MOV.U32 R12, RZ, RZ, R23 ;  /* 0x000000ffff0c7224 */ /* 0x000fe200078e0017 */
[----:B------:R-:W-:Y:S01]  /*8230*/  IADD3 RZ, P2, PT, R22, R22, RZ ;  /* 0x0000001616ff7210 */ /* 0x000fe20007f5e0ff */
[----:B------:R-:W-:-:S04]  /*8240*/  IMAD.HI.U32 R10, R19, -0x36f0255e, RZ ;  /* 0xc90fdaa2130a7827 */ /* 0x000fc800078e00ff */
[----:B------:R-:W-:-:S04]  /*8250*/  IMAD.WIDE.U32 R12, R17, -0x36f0255e, R12 ;  /* 0xc90fdaa2110c7825 */ /* 0x000fc800078e000c */
[----:B------:R-:W-:-:S04]  /*8260*/  IMAD.WIDE.U32 R12, P3, R19, 0x2168c235, R12 ;  /* 0x2168c235130c7825 */ /* 0x000fc8000786000c */
[----:B------:R-:W-:Y:S01]  /*8270*/  IMAD R19, R19, -0x36f0255e, RZ ;  /* 0xc90fdaa213137824 */ /* 0x000fe200078e02ff */
[----:B------:R-:W-:Y:S01]  /*8280*/  IADD3.X RZ, P2, PT, R12, R12, RZ, P2, !PT ;  /* 0x0000000c0cff7210 */ /* 0x000fe2000175e4ff */
[----:B------:R-:W-:-:S03]  /*8290*/  IMAD.X R10, RZ, RZ, R10, P3 ;  /* 0x000000ffff0a7224 */ /* 0x000fc600018e060a */
[----:B------:R-:W-:-:S04]  /*82a0*/  IADD3 R13, P3, PT, R19, R13, RZ ;  /* 0x0000000d130d7210 */ /* 0x000fc80007f7e0ff */
[C---:B------:R-:W-:Y:S01]  /*82b0*/  ISETP.GT.U32.AND P4, PT, R13.reuse, RZ, PT ;  /* 0x000000ff0d00720c */ /* 0x040fe20003f84070 */
[----:B------:R-:W-:Y:S01]  /*82c0*/  IMAD.X R10, RZ, RZ, R10, P3 ;  /* 0x000000ffff0a7224 */ /* 0x000fe200018e060a */
[----:B------:R-:W-:-:S04]  /*82d0*/  IADD3.X R12, P3, PT, R13, R13, RZ, P2, !PT ;  /* 0x0000000d0d0c7210 */ /* 0x000fc8000177e4ff */
[C---:B------:R-:W-:Y:S01]  /*82e0*/  ISETP.GT.AND.EX P2, PT, R10.reuse, RZ, PT, P4 ;  /* 0x000000ff0a00720c */ /* 0x040fe20003f44340 */
[----:B------:R-:W-:-:S03]  /*82f0*/  IMAD.X R15, R10, 0x1, R10, P3 ;  /* 0x000000010a0f7824 */ /* 0x000fc600018e060a */
[----:B------:R-:W-:Y:S02]  /*8300*/  SEL R12, R12, R13, P2 ;  /* 0x0000000d0c0c7207 */ /* 0x000fe40001000000 */
[----:B------:R-:W-:Y:S02]  /*8310*/  SEL R13, R15, R10, P2 ;  /* 0x0000000a0f0d7207 */ /* 0x000fe40001000000 */
[----:B------:R-:W-:Y:S02]  /*8320*/  IADD3 R12, P3, PT, R12, 0x1, RZ ;  /* 0x000000010c0c7810 */ /* 0x000fe40007f7e0ff */
[----:B------:R-:W-:Y:S02]  /*8330*/  SEL R15, RZ, 0xffffffff, !P2 ;  /* 0xffffffffff0f7807 */ /* 0x000fe40005000000 */
[----:B------:R-:W-:Y:S01]  /*8340*/  LOP3.LUT P2, R10, R61, 0x80000000, RZ, 0xc0, !PT ;  /* 0x800000003d0a7812 */ /* 0x000fe2000784c0ff */
[----:B------:R-:W-:Y:S02]  /*8350*/  IMAD.X R13, RZ, RZ, R13, P3 ;  /* 0x000000ffff0d7224 */ /* 0x000fe400018e060d */
[----:B------:R-:W-:Y:S01]  /*8360*/  IMAD.IADD R14, R15, 0x1, -R14 ;  /* 0x000000010f0e7824 */ /* 0x000fe200078e0a0e */
[----:B------:R-:W-:-:S02]  /*8370*/  SHF.R.U32.HI R15, RZ, 0x1e, R11 ;  /* 0x0000001eff0f7819 */ /* 0x000fc4000001160b */
[----:B------:R-:W-:Y:S02]  /*8380*/  SHF.R.U64 R12, R12, 0xa, R13 ;  /* 0x0000000a0c0c7819 */ /* 0x000fe4000000120d */
[----:B------:R-:W-:Y:S02]  /*8390*/  SHF.L.U32 R11, R14, 0x14, RZ ;  /* 0x000000140e0b7819 */ /* 0x000fe400000006ff */
[----:B------:R-:W-:Y:S02]  /*83a0*/  IADD3 R12, P3, PT, R12, 0x1, RZ ;  /* 0x000000010c0c7810 */ /* 0x000fe40007f7e0ff */
[----:B------:R-:W-:Y:S02]  /*83b0*/  LEA.HI R0, R0, R15, RZ, 0x1 ;  /* 0x0000000f00007211 */ /* 0x000fe400078f08ff */
[----:B------:R-:W-:Y:S02]  /*83c0*/  LEA.HI.X R13, R13, RZ, RZ, 0x16, P3 ;  /* 0x000000ff0d0d7211 */ /* 0x000fe400018fb4ff */
[----:B------:R-:W-:Y:S01]  /*83d0*/  @!P1 LOP3.LUT R10, R10, 0x80000000, RZ, 0x3c, !PT ;  /* 0x800000000a0a9812 */ /* 0x000fe200078e3cff */
[----:B------:R-:W-:Y:S01]  /*83e0*/  @P2 IMAD.MOV R0, RZ, RZ, -R0 ;  /* 0x000000ffff002224 */ /* 0x000fe200078e0a00 */
[----:B------:R-:W-:-:S02]  /*83f0*/  SHF.R.U64 R12, R12, 0x1, R13 ;  /* 0x000000010c0c7819 */ /* 0x000fc4000000120d */
[----:B------:R-:W-:Y:S02]  /*8400*/  SHF.R.U32.HI R14, RZ, 0x1, R13 ;  /* 0x00000001ff0e7819 */ /* 0x000fe4000001160d */
[----:B------:R-:W-:-:S04]  /*8410*/  IADD3 R60, P3, P4, RZ, RZ, R12 ;  /* 0x000000ffff3c7210 */ /* 0x000fc80007c7e00c */
[----:B------:R-:W-:-:S04]  /*8420*/  IADD3.X R11, PT, PT, R11, 0x3fe00000, R14, P3, P4 ;  /* 0x3fe000000b0b7810 */ /* 0x000fc80001fe840e */
[----:B------:R-:W-:-:S07]  /*8430*/  LOP3.LUT R61, R11, R10, RZ, 0xfc, !PT ;  /* 0x0000000a0b3d7212 */ /* 0x000fce00078efcff */
.L_x_110:
[----:B------:R-:W-:Y:S02]  /*8440*/  IMAD.MOV.U32 R21, RZ, RZ, 0x0 ;  /* 0x00000000ff157424 */ /* 0x000fe400078e00ff */
[----:B------:R-:W-:Y:S02]  /*8450*/  IMAD.MOV.U32 R10, RZ, RZ, R60 ;  /* 0x000000ffff0a7224 */ /* 0x000fe400078e003c */
[----:B------:R-:W-:Y:S01]  /*8460*/  IMAD.MOV.U32 R11, RZ, RZ, R61 ;  /* 0x000000ffff0b7224 */ /* 0x000fe200078e003d */
[----:B------:R-:W-:Y:S06]  /*8470*/  RET.REL.NODEC R20 `(_Z14FriedelFindingPiPdS0_S_S_S0_S0_S_) ;  /* 0xffffff7814e07950 */ /* 0x000fec0003c3ffff */
.L_x_117:
[----:B------:R-:W-:-:S00]  /*8480*/  BRA `(.L_x_117) ;  /* 0xfffffffc00fc7947 */ /* 0x000fc0000383ffff */
[----:B------:R-:W-:-:S00]  /*8490*/  NOP ;  /* 0x0000000000007918 */ /* 0x000fc00000000000 */
        /* <DEDUP_REMOVED lines=14> */
.L_x_444:


//--------------------- .text._Z16MakeOrientationsPdPiS0_S_S0_i --------------------------
	.section	.text._Z16MakeOrientationsPdPiS0_S_S0_i,"ax",@progbits
	.align	128
        .global         _Z16MakeOrientationsPdPiS0_S_S0_i
        .type           _Z16MakeOrientationsPdPiS0_S_S0_i,@function
        .size           _Z16MakeOrientationsPdPiS0_S_S0_i,(.L_x_446 - _Z16MakeOrientationsPdPiS0_S_S0_i)
        .other          _Z16MakeOrientationsPdPiS0_S_S0_i,@"STO_CUDA_ENTRY STV_DEFAULT"
_Z16MakeOrientationsPdPiS0_S_S0_i:
.text._Z16MakeOrientationsPdPiS0_S_S0_i:
[----:B------:R-:W-:Y:S01]  /*0000*/  LDC R1, c[0x0][0x37c] ;  /* 0x0000df00ff017b82 */ /* 0x000fe20000000800 */
[----:B------:R-:W0:Y:S07]  /*0010*/  S2R R3, SR_TID.X ;  /* 0x0000000000037919 */ /* 0x000e2e0000002100 */
[----:B------:R-:W0:Y:S01]  /*0020*/  S2UR UR4, SR_CTAID.X ;  /* 0x00000000000479c3 */ /* 0x000e220000002500 */
[----:B------:R-:W1:Y:S07]  /*0030*/  LDCU UR5, c[0x0][0x3a8] ;  /* 0x00007500ff0577ac */ /* 0x000e6e0008000800 */
[----:B------:R-:W0:Y:S02]  /*0040*/  LDC R10, c[0x0][0x360] ;  /* 0x0000d800ff0a7b82 */ /* 0x000e240000000800 */
[----:B0-----:R-:W-:-:S05]  /*0050*/  IMAD R10, R10, UR4, R3 ;  /* 0x000000040a0a7c24 */ /* 0x001fca000f8e0203 */
[----:B-1----:R-:W-:-:S13]  /*0060*/  ISETP.GE.AND P0, PT, R10, UR5, PT ;  /* 0x000000050a007c0c */ /* 0x002fda000bf06270 */
[----:B------:R-:W-:Y:S05]  /*0070*/  @P0 EXIT ;  /* 0x000000000000094d */ /* 0x000fea0003800000 */
[----:B------:R-:W0:Y:S01]  /*0080*/  LDC.64 R2, c[0x0][0x380] ;  /* 0x0000e000ff027b82 */ /* 0x000e220000000a00 */
[----:B------:R-:W1:Y:S01]  /*0090*/  LDCU.64 UR4, c[0x0][0x358] ;  /* 0x00006b00ff0477ac */ /* 0x000e620008000a00 */
[----:B------:R-:W-:-:S06]  /*00a0*/  IMAD.SHL.U32 R5, R10, 0x10, RZ ;  /* 0x000000100a057824 */ /* 0x000fcc00078e00ff */
[----:B------:R-:W2:Y:S01]  /*00b0*/  LDC.64 R6, c[0x0][0x388] ;  /* 0x0000e200ff067b82 */ /* 0x000ea20000000a00 */
[----:B0-----:R-:W-:-:S05]  /*00c0*/  IMAD.WIDE R2, R5, 0x8, R2 ;  /* 0x0000000805027825 */ /* 0x001fca00078e0202 */
[----:B-1----:R-:W3:Y:S04]  /*00d0*/  LDG.E.64 R4, desc[UR4][R2.64+0x30] ;  /* 0x0000300402047981 */ /* 0x002ee8000c1e1b00 */
[----:B--2---:R-:W2:Y:S04]  /*00e0*/  LDG.E R7, desc[UR4][R6.64+0xc] ;  /* 0x00000c0406077981 */ /* 0x004ea8000c1e1900 */
[----:B------:R0:W5:Y:S04]  /*00f0*/  LDG.E.64 R18, desc[UR4][R2.64+0x38] ;  /* 0x0000380402127981 */ /* 0x000168000c1e1b00 */
[----:B------:R0:W5:Y:S04]  /*0100*/  LDG.E.64 R16, desc[UR4][R2.64+0x48] ;  /* 0x0000480402107981 */ /* 0x000168000c1e1b00 */
[----:B------:R0:W5:Y:S04]  /*0110*/  LDG.E.64 R14, desc[UR4][R2.64+0x50] ;  /* 0x00005004020e7981 */ /* 0x000168000c1e1b00 */
[----:B------:R0:W5:Y:S01]  /*0120*/  LDG.E.64 R12, desc[UR4][R2.64+0x60] ;  /* 0x00006004020c7981 */ /* 0x000162000c1e1b00 */
[----:B------:R-:W-:Y:S01]  /*0130*/  BSSY.RECONVERGENT B0, `(.L_x_118) ;  /* 0x000003a000007945 */ /* 0x000fe20003800200 */
[----:B------:R-:W-:Y:S01]  /*0140*/  IMAD.MOV.U32 R9, RZ, RZ, RZ ;  /* 0x000000ffff097224 */ /* 0x000fe200078e00ff */
[----:B---3--:R-:W2:Y:S02]  /*0150*/  F2I.F64.TRUNC R0, R4 ;  /* 0x0000000400007311 */ /* 0x008ea4000030d100 */
[----:B--2---:R-:W-:-:S13]  /*0160*/  ISETP.NE.AND P0, PT, R7, R0, PT ;  /* 0x000000000700720c */ /* 0x004fda0003f05270 */
[----:B0-----:R-:W-:Y:S05]  /*0170*/  @!P0 BRA `(.L_x_119) ;  /* 0x0000000000c08947 */ /* 0x001fea0003800000 */
[----:B------:R-:W0:Y:S01]  /*0180*/  LDC.64 R2, c[0x0][0x388] ;  /* 0x0000e200ff027b82 */ /* 0x000e220000000a00 */
[----:B------:R-:W1:Y:S01]  /*0190*/  LDCU.64 UR6, c[0x0][0x388] ;  /* 0x00007100ff0677ac */ /* 0x000e620008000a00 */
[----:B------:R-:W-:Y:S02]  /*01a0*/  IMAD.MOV.U32 R6, RZ, RZ, RZ ;  /* 0x000000ffff067224 */ /* 0x000fe400078e00ff */
[----:B-1----:R-:W-:Y:S02]  /*01b0*/  IMAD.U32 R4, RZ, RZ, UR6 ;  /* 0x00000006ff047e24 */ /* 0x002fe4000f8e00ff */
[----:B------:R-:W-:-:S07]  /*01c0*/  IMAD.U32 R5, RZ, RZ, UR7 ;  /* 0x00000007ff057e24 */ /* 0x000fce000f8e00ff */
.L_x_128:
[----:B------:R-:W2:Y:S02]  /*01d0*/  LDG.E R7, desc[UR4][R4.64+0x1c] ;  /* 0x00001c0404077981 */ /* 0x000ea4000c1e1900 */
[----:B--2---:R-:W-:-:S13]  /*01e0*/  ISETP.NE.AND P0, PT, R7, R0, PT ;  /* 0x000000000700720c */ /* 0x004fda0003f05270 */
[----:B------:R-:W-:Y:S05]  /*01f0*/  @!P0 BRA `(.L_x_120) ;  /* 0x00000000009c8947 */ /* 0x000fea0003800000 */
        /* <DEDUP_REMOVED lines=18> */
[----:B------:R-:W-:-:S05]  /*0320*/  VIADD R6, R6, 0x8 ;  /* 0x0000000806067836 */ /* 0x000fca0000000000 */
[----:B------:R-:W-:-:S13]  /*0330*/  ISETP.NE.AND P0, PT, R6, 0x1388, PT ;  /* 0x000013880600780c */ /* 0x000fda0003f05270 */
[----:B------:R-:W-:Y:S05]  /*0340*/  @!P0 BRA `(.L_x_127) ;  /* 0x0000000000608947 */ /* 0x000fea0003800000 */
[----:B------:R-:W-:-:S04]  /*0350*/  IMAD.SHL.U32 R9, R6, 0x4, RZ ;  /* 0x0000000406097824 */ /* 0x000fc800078e00ff */
[----:B0-----:R-:W-:-:S05]  /*0360*/  IMAD.WIDE.U32 R4, R9, 0x4, R2 ;  /* 0x0000000409047825 */ /* 0x001fca00078e0002 */
[----:B------:R-:W2:Y:S02]  /*0370*/  LDG.E R7, desc[UR4][R4.64+0xc] ;  /* 0x00000c0404077981 */ /* 0x000ea4000c1e1900 */
[----:B--2---:R-:W-:-:S13]  /*0380*/  ISETP.NE.AND P0, PT, R7, R0, PT ;  /* 0x000000000700720c */ /* 0x004fda0003f05270 */
[----:B------:R-:W-:Y:S05]  /*0390*/  @P0 BRA `(.L_x_128) ;  /* 0xfffffffc008c0947 */ /* 0x000fea000383ffff */
[----:B------:R-:W-:Y:S05]  /*03a0*/  BRA `(.L_x_119) ;  /* 0x0000000000347947 */ /* 0x000fea0003800000 */
.L_x_126:
[----:B------:R-:W-:Y:S01]  /*03b0*/  VIADD R9, R9, 0x1c ;  /* 0x0000001c09097836 */ /* 0x000fe20000000000 */
[----:B------:R-:W-:Y:S06]  /*03c0*/  BRA `(.L_x_119) ;  /* 0x00000000002c7947 */ /* 0x000fec0003800000 */
.L_x_125:
[----:B------:R-:W-:Y:S01]  /*03d0*/  VIADD R9, R9, 0x18 ;  /* 0x0000001809097836 */ /* 0x000fe20000000000 */
[----:B------:R-:W-:Y:S06]  /*03e0*/  BRA `(.L_x_119) ;  /* 0x0000000000247947 */ /* 0x000fec0003800000 */
.L_x_124:
[----:B------:R-:W-:Y:S01]  /*03f0*/  VIADD R9, R9, 0x14 ;  /* 0x0000001409097836 */ /* 0x000fe20000000000 */
[----:B------:R-:W-:Y:S06]  /*0400*/  BRA `(.L_x_119) ;  /* 0x00000000001c7947 */ /* 0x000fec0003800000 */
.L_x_123:
[----:B------:R-:W-:Y:S01]  /*0410*/  VIADD R9, R9, 0x10 ;  /* 0x0000001009097836 */ /* 0x000fe20000000000 */
[----:B------:R-:W-:Y:S06]  /*0420*/  BRA `(.L_x_119) ;  /* 0x0000000000147947 */ /* 0x000fec0003800000 */
.L_x_122:
[----:B------:R-:W-:Y:S01]  /*0430*/  VIADD R9, R9, 0xc ;  /* 0x0000000c09097836 */ /* 0x000fe20000000000 */
[----:B------:R-:W-:Y:S06]  /*0440*/  BRA `(.L_x_119) ;  /* 0x00000000000c7947 */ /* 0x000fec0003800000 */
.L_x_121:
[----:B------:R-:W-:Y:S01]  /*0450*/  VIADD R9, R9, 0x8 ;  /* 0x0000000809097836 */ /* 0x000fe20000000000 */
[----:B------:R-:W-:Y:S06]  /*0460*/  BRA `(.L_x_119) ;  /* 0x0000000000047947 */ /* 0x000fec0003800000 */
.L_x_120:
[----:B------:R-:W-:-:S07]  /*0470*/  VIADD R9, R9, 0x4 ;  /* 0x0000000409097836 */ /* 0x000fce0000000000 */
.L_x_119:
[----:B0-----:R-:W0:Y:S02]  /*0480*/  LDC.64 R2, c[0x0][0x388] ;  /* 0x0000e200ff027b82 */ /* 0x001e240000000a00 */
[----:B0-----:R-:W-:-:S05]  /*0490*/  IMAD.WIDE.U32 R2, R9, 0x4, R2 ;  /* 0x0000000409027825 */ /* 0x001fca00078e0002 */
[----:B------:R1:W5:Y:S04]  /*04a0*/  LDG.E R20, desc[UR4][R2.64] ;  /* 0x0000000402147981 */ /* 0x000368000c1e1900 */
[----:B------:R1:W5:Y:S04]  /*04b0*/  LDG.E R0, desc[UR4][R2.64+0x4] ;  /* 0x0000040402007981 */ /* 0x000368000c1e1900 */
[----:B------:R1:W5:Y:S02]  /*04c0*/  LDG.E R7, desc[UR4][R2.64+0x8] ;  /* 0x0000080402077981 */ /* 0x000364000c1e1900 */
.L_x_127:
[----:B------:R-:W-:Y:S05]  /*04d0*/  BSYNC.RECONVERGENT B0 ;  /* 0x0000000000007941 */ /* 0x000fea0003800200 */
.L_x_118:
[----:B-----5:R-:W-:Y:S01]  /*04e0*/  ISETP.NE.AND P2, PT, R0, RZ, PT ;  /* 0x000000ff0000720c */ /* 0x020fe20003f45270 */
[----:B------:R-:W-:Y:S01]  /*04f0*/  IMAD.MOV.U32 R4, RZ, RZ, 0x1 ;  /* 0x00000001ff047424 */ /* 0x000fe200078e00ff */
[----:B------:R-:W-:Y:S01]  /*0500*/  ISETP.NE.AND P1, PT, R20, RZ, PT ;  /* 0x000000ff1400720c */ /* 0x000fe20003f25270 */
[----:B01----:R-:W0:Y:S01]  /*0510*/  LDC.64 R2, c[0x0][0x398] ;  /* 0x0000e600ff027b82 */ /* 0x003e220000000a00 */
[----:B------:R-:W-:Y:S01]  /*0520*/  ISETP.NE.AND P0, PT, R7, RZ, PT ;  /* 0x000000ff0700720c */ /* 0x000fe20003f05270 */
[----:B------:R-:W-:Y:S01]  /*0530*/  BSSY.RECONVERGENT B0, `(.L_x_129) ;  /* 0x000006f000007945 */ /* 0x000fe20003800200 */
[----:B------:R-:W-:Y:S02]  /*0540*/  SEL R6, RZ, 0x1, P1 ;  /* 0x00000001ff067807 */ /* 0x000fe40000800000 */
[----:B------:R-:W-:-:S05]  /*0550*/  SEL R5, RZ, 0x1, P0 ;  /* 0x00000001ff057807 */ /* 0x000fca0000000000 */
[----:B------:R-:W-:-:S05]  /*0560*/  @!P2 SEL R6, R4, 0x2, P1 ;  /* 0x000000020406a807 */ /* 0x000fca0000800000 */
[----:B------:R-:W-:Y:S01]  /*0570*/  IMAD.IADD R6, R6, 0x1, R5 ;  /* 0x0000000106067824 */ /* 0x000fe200078e0205 */
[----:B------:R-:W-:-:S04]  /*0580*/  CS2R R4, SRZ ;  /* 0x0000000000047805 */ /* 0x000fc8000001ff00 */
[----:B------:R-:W-:-:S13]  /*0590*/  ISETP.NE.AND P1, PT, R6, 0x3, PT ;  /* 0x000000030600780c */ /* 0x000fda0003f25270 */
[----:B------:R-:W-:Y:S05]  /*05a0*/  @!P1 BRA `(.L_x_130) ;  /* 0x00000004009c9947 */ /* 0x000fea0003800000 */
[----:B------:R-:W1:Y:S02]  /*05b0*/  LDC.64 R8, c[0x0][0x390] ;  /* 0x0000e400ff087b82 */ /* 0x000e640000000a00 */
[----:B-1----:R-:W2:Y:S01]  /*05c0*/  LDG.E R11, desc[UR4][R8.64] ;  /* 0x00000004080b7981 */ /* 0x002ea2000c1e1900 */
[----:B------:R-:W-:Y:S02]  /*05d0*/  IMAD.MOV.U32 R5, RZ, RZ, 0x40768000 ;  /* 0x40768000ff057424 */ /* 0x000fe400078e00ff */
[----:B--2---:R-:W-:-:S05]  /*05e0*/  VIADD R4, R11, 0xffffffff ;  /* 0xffffffff0b047836 */ /* 0x004fca0000000000 */
[----:B------:R-:W-:Y:S01]  /*05f0*/  ISETP.GE.U32.AND P1, PT, R4, 0x2, PT ;  /* 0x000000020400780c */ /* 0x000fe20003f26070 */
[----:B------:R-:W-:-:S12]  /*0600*/  IMAD.MOV.U32 R4, RZ, RZ, 0x0 ;  /* 0x00000000ff047424 */ /* 0x000fd800078e00ff */
[----:B------:R-:W-:Y:S05]  /*0610*/  @!P1 BRA `(.L_x_130) ;  /* 0x0000000400809947 */ /* 0x000fea0003800000 */
[----:B------:R-:W-:Y:S01]  /*0620*/  VIADD R4, R11, 0xfffffffd ;  /* 0xfffffffd0b047836 */ /* 0x000fe20000000000 */
[----:B------:R-:W-:Y:S02]  /*0630*/  IABS R8, R20 ;  /* 0x0000001400087213 */ /* 0x000fe40000000000 */
[----:B------:R-:W-:Y:S02]  /*0640*/  IABS R21, R0 ;  /* 0x0000000000157213 */ /* 0x000fe40000000000 */
[----:B------:R-:W-:Y:S02]  /*0650*/  ISETP.GT.U32.AND P1, PT, R4, 0xc, PT ;  /* 0x0000000c0400780c */ /* 0x000fe40003f24070 */
[----:B------:R-:W-:-:S11]  /*0660*/  IABS R9, R7 ;  /* 0x0000000700097213 */ /* 0x000fd60000000000 */
[----:B------:R-:W-:Y:S05]  /*0670*/  @P1 BRA `(.L_x_131) ;  /* 0x00000000005c1947 */ /* 0x000fea0003800000 */
[----:B------:R-:W-:Y:S01]  /*0680*/  ISETP.NE.AND P0, PT, R6, 0x2, PT ;  /* 0x000000020600780c */ /* 0x000fe20003f05270 */
[----:B------:R-:W-:Y:S02]  /*0690*/  IMAD.MOV.U32 R4, RZ, RZ, 0x0 ;  /* 0x00000000ff047424 */ /* 0x000fe400078e00ff */
[----:B------:R-:W-:-:S10]  /*06a0*/  IMAD.MOV.U32 R5, RZ, RZ, 0x40768000 ;  /* 0x40768000ff057424 */ /* 0x000fd400078e00ff */
[----:B------:R-:W-:Y:S05]  /*06b0*/  @P0 BRA `(.L_x_130) ;  /* 0x0000000400580947 */ /* 0x000fea0003800000 */
[----:B0-----:R-:W2:Y:S04]  /*06c0*/  LDG.E.64 R4, desc[UR4][R2.64+0x1028] ;  /* 0x0010280402047981 */ /* 0x001ea8000c1e1b00 */
[----:B------:R-:W3:Y:S01]  /*06d0*/  LDG.E.64 R6, desc[UR4][R2.64+0x1020] ;  /* 0x0010200402067981 */ /* 0x000ee2000c1e1b00 */
[----:B------:R-:W-:Y:S01]  /*06e0*/  ISETP.NE.AND P1, PT, R9, RZ, PT ;  /* 0x000000ff0900720c */ /* 0x000fe20003f25270 */
[----:B--2---:R-:W-:Y:S01]  /*06f0*/  DSETP.NEU.AND P0, PT, R4, 90, PT ;  /* 0x405680000400742a */ /* 0x004fe20003f0d000 */
[----:B------:R-:W-:Y:S02]  /*0700*/  IMAD.MOV.U32 R4, RZ, RZ, 0x0 ;  /* 0x00000000ff047424 */ /* 0x000fe400078e00ff */
[----:B------:R-:W-:-:S03]  /*0710*/  IMAD.MOV.U32 R5, RZ, RZ, 0x40668000 ;  /* 0x40668000ff057424 */ /* 0x000fc600078e00ff */
[----:B---3--:R-:W-:-:S14]  /*0720*/  DSETP.EQ.AND P0, PT, R6, 90, !P0 ;  /* 0x405680000600742a */ /* 0x008fdc0004702000 */
[----:B------:R-:W-:Y:S05]  /*0730*/  @P0 BRA P1, `(.L_x_130) ;  /* 0x0000000400380947 */ /* 0x000fea0000800000 */
[----:B------:R-:W2:Y:S01]  /*0740*/  LDG.E.64 R20, desc[UR4][R2.64+0x1030] ;  /* 0x0010300402147981 */ /* 0x000ea2000c1e1b00 */
[----:B------:R-:W-:Y:S01]  /*0750*/  ISETP.NE.AND P1, PT, R8, RZ, PT ;  /* 0x000000ff0800720c */ /* 0x000fe20003f25270 */
[----:B--2---:R-:W-:-:S06]  /*0760*/  DSETP.NEU.AND P0, PT, R20, 90, PT ;  /* 0x405680001400742a */ /* 0x004fcc0003f0d000 */
[----:B------:R-:W-:-:S14]  /*0770*/  DSETP.EQ.AND P0, PT, R6, 90, !P0 ;  /* 0x405680000600742a */ /* 0x000fdc0004702000 */
[----:B------:R-:W-:Y:S05]  /*0780*/  @P0 BRA P1, `(.L_x_130) ;  /* 0x0000000400240947 */ /* 0x000fea0000800000 */
[----:B------:R-:W-:Y:S01]  /*0790*/  IMAD.MOV.U32 R4, RZ, RZ, 0x40768000 ;  /* 0x40768000ff047424 */ /* 0x000fe200078e00ff */
[----:B------:R-:W-:-:S04]  /*07a0*/  ISETP.NE.AND P1, PT, R0, RZ, PT ;  /* 0x000000ff0000720c */ /* 0x000fc80003f25270 */
[----:B------:R-:W-:-:S04]  /*07b0*/  FSEL R4, R4, 3.6015625, !P1 ;  /* 0x4066800004047808 */ /* 0x000fc80004800000 */
[----:B------:R-:W-:Y:S01]  /*07c0*/  FSEL R5, R4, 3.8515625, P0 ;  /* 0x4076800004057808 */ /* 0x000fe20000000000 */
[----:B------:R-:W-:Y:S01]  /*07d0*/  IMAD.MOV.U32 R4, RZ, RZ, RZ ;  /* 0x000000ffff047224 */ /* 0x000fe200078e00ff */
[----:B------:R-:W-:Y:S06]  /*07e0*/  BRA `(.L_x_130) ;  /* 0x00000004000c7947 */ /* 0x000fec0003800000 */
.L_x_131:
[----:B------:R-:W-:-:S05]  /*07f0*/  VIADD R0, R11, 0xfffffff0 ;  /* 0xfffffff00b007836 */ /* 0x000fca0000000000 */
[----:B------:R-:W-:-:S13]  /*0800*/  ISETP.GT.U32.AND P1, PT, R0, 0x3a, PT ;  /* 0x0000003a0000780c */ /* 0x000fda0003f24070 */
[----:B------:R-:W-:Y:S01]  /*0810*/  @!P1 IMAD.MOV.U32 R4, RZ, RZ, 0x40768000 ;  /* 0x40768000ff049424 */ /* 0x000fe200078e00ff */
[----:B------:R-:W-:-:S04]  /*0820*/  @!P1 ISETP.NE.AND P2, PT, R6, 0x2, PT ;  /* 0x000000020600980c */ /* 0x000fc80003f45270 */
[----:B------:R-:W-:Y:S01]  /*0830*/  @!P1 FSEL R5, R4, 3.6015625, P2 ;  /* 0x4066800004059808 */ /* 0x000fe20001000000 */
[----:B------:R-:W-:Y:S01]  /*0840*/  @!P1 IMAD.MOV.U32 R4, RZ, RZ, RZ ;  /* 0x000000ffff049224 */ /* 0x000fe200078e00ff */
[----:B------:R-:W-:Y:S07]  /*0850*/  @!P1 BRA `(.L_x_130) ;  /* 0x0000000000f09947 */ /* 0x000fee0003800000 */
[----:B------:R-:W-:-:S05]  /*0860*/  VIADD R0, R11, 0xffffffb5 ;  /* 0xffffffb50b007836 */ /* 0x000fca0000000000 */
[----:B------:R-:W-:-:S13]  /*0870*/  ISETP.GT.U32.AND P1, PT, R0, 0x43, PT ;  /* 0x000000430000780c */ /* 0x000fda0003f24070 */
[----:B------:R-:W-:Y:S05]  /*0880*/  @P1 BRA `(.L_x_132) ;  /* 0x0000000000441947 */ /* 0x000fea0003800000 */
[----:B------:R-:W-:Y:S01]  /*0890*/  ISETP.NE.AND P1, PT, R6, RZ, PT ;  /* 0x000000ff0600720c */ /* 0x000fe20003f25270 */
[----:B------:R-:W-:Y:S02]  /*08a0*/  IMAD.MOV.U32 R4, RZ, RZ, 0x0 ;  /* 0x00000000ff047424 */ /* 0x000fe400078e00ff */
[----:B------:R-:W-:-:S10]  /*08b0*/  IMAD.MOV.U32 R5, RZ, RZ, 0x40768000 ;  /* 0x40768000ff057424 */ /* 0x000fd400078e00ff */
[----:B------:R-:W-:Y:S05]  /*08c0*/  @!P1 BRA `(.L_x_130) ;  /* 0x0000000000d49947 */ /* 0x000fea0003800000 */
[----:B------:R-:W-:Y:S01]  /*08d0*/  ISETP.NE.AND P2, PT, R6, 0x1, PT ;  /* 0x000000010600780c */ /* 0x000fe20003f45270 */
[----:B------:R-:W-:Y:S01]  /*08e0*/  IMAD.MOV.U32 R4, RZ, RZ, 0x0 ;  /* 0x00000000ff047424 */ /* 0x000fe200078e00ff */
[----:B------:R-:W-:Y:S01]  /*08f0*/  PLOP3.LUT P1, PT, PT, PT, PT, 0x8, 0x80 ;  /* 0x000000000080781c */ /* 0x000fe20003f2e170 */
[----:B------:R-:W-:Y:S01]  /*0900*/  IMAD.MOV.U32 R5, RZ, RZ, 0x40668000 ;  /* 0x40668000ff057424 */ /* 0x000fe200078e00ff */
[----:B------:R-:W-:-:S09]  /*0910*/  ISETP.EQ.AND P3, PT, R8, R21, PT ;  /* 0x000000150800720c */ /* 0x000fd20003f62270 */
[----:B------:R-:W-:-:S13]  /*0920*/  @!P2 PLOP3.LUT P1, PT, P0, PT, PT, 0x8, 0x80 ;  /* 0x000000000080a81c */ /* 0x000fda000072e170 */
[----:B------:R-:W-:Y:S05]  /*0930*/  @P1 BRA P3, `(.L_x_130) ;  /* 0x0000000000b81947 */ /* 0x000fea0001800000 */
[----:B------:R-:W-:Y:S01]  /*0940*/  IMAD.MOV.U32 R4, RZ, RZ, 0x40668000 ;  /* 0x40668000ff047424 */ /* 0x000fe200078e00ff */
[----:B------:R-:W-:-:S04]  /*0950*/  ISETP.NE.AND P1, PT, R6, 0x2, PT ;  /* 0x000000020600780c */ /* 0x000fc80003f25270 */
[----:B------:R-:W-:-:S04]  /*0960*/  FSEL R4, R4, 3.3515625, !P0 ;  /* 0x4056800004047808 */ /* 0x000fc80004000000 */
[----:B------:R-:W-:Y:S01]  /*0970*/  FSEL R5, R4, 3.8515625, !P1 ;  /* 0x4076800004057808 */ /* 0x000fe20004800000 */
[----:B------:R-:W-:Y:S01]  /*0980*/  IMAD.MOV.U32 R4, RZ, RZ, RZ ;  /* 0x000000ffff047224 */ /* 0x000fe200078e00ff */
[----:B------:R-:W-:Y:S06]  /*0990*/  BRA `(.L_x_130) ;  /* 0x0000000000a07947 */ /* 0x000fec0003800000 */
.L_x_132:
[----:B------:R-:W-:-:S05]  /*09a0*/  VIADD R0, R11, 0xffffff71 ;  /* 0xffffff710b007836 */ /* 0x000fca0000000000 */
[----:B------:R-:W-:-:S13]  /*09b0*/  ISETP.GT.U32.AND P1, PT, R0, 0x18, PT ;  /* 0x000000180000780c */ /* 0x000fda0003f24070 */
[----:B------:R-:W-:Y:S01]  /*09c0*/  @!P1 IMAD.MOV.U32 R4, RZ, RZ, 0x40768000 ;  /* 0x40768000ff049424 */ /* 0x000fe200078e00ff */
[----:B------:R-:W-:-:S04]  /*09d0*/  @!P1 ISETP.NE.AND P2, PT, R6, 0x2, PT ;  /* 0x000000020600980c */ /* 0x000fc80003f45270 */
[----:B------:R-:W-:-:S04]  /*09e0*/  @!P1 FSEL R4, R4, 3.46875, P2 ;  /* 0x405e000004049808 */ /* 0x000fc80001000000 */
[----:B------:R-:W-:Y:S01]  /*09f0*/  @!P1 FSEL R5, R4, 3.8515625, P0 ;  /* 0x4076800004059808 */ /* 0x000fe20000000000 */
[----:B------:R-:W-:Y:S01]  /*0a00*/  @!P1 IMAD.MOV.U32 R4, RZ, RZ, RZ ;  /* 0x000000ffff049224 */ /* 0x000fe200078e00ff */
[----:B------:R-:W-:Y:S06]  /*0a10*/  @!P1 BRA `(.L_x_130) ;  /* 0x0000000000809947 */ /* 0x000fec0003800000 */
[----:B------:R-:W-:-:S05]  /*0a20*/  VIADD R0, R11, 0xffffff58 ;  /* 0xffffff580b007836 */ /* 0x000fca0000000000 */
[----:B------:R-:W-:-:S13]  /*0a30*/  ISETP.GT.U32.AND P0, PT, R0, 0x1a, PT ;  /* 0x0000001a0000780c */ /* 0x000fda0003f04070 */
[----:B------:R-:W-:Y:S05]  /*0a40*/  @P0 BRA `(.L_x_133) ;  /* 0x00000000001c0947 */ /* 0x000fea0003800000 */
[----:B------:R-:W-:Y:S01]  /*0a50*/  IMAD.MOV.U32 R4, RZ, RZ, 0x40768000 ;  /* 0x40768000ff047424 */ /* 0x000fe200078e00ff */
[----:B------:R-:W-:Y:S02]  /*0a60*/  ISETP.NE.AND P0, PT, R7, RZ, PT ;  /* 0x000000ff0700720c */ /* 0x000fe40003f05270 */
[----:B------:R-:W-:Y:S02]  /*0a70*/  ISETP.NE.AND P1, PT, R6, 0x2, PT ;  /* 0x000000020600780c */ /* 0x000fe40003f25270 */
[----:B------:R-:W-:-:S04]  /*0a80*/  FSEL R4, R4, 3.21875, !P0 ;  /* 0x404e000004047808 */ /* 0x000fc80004000000 */
[----:B------:R-:W-:Y:S01]  /*0a90*/  FSEL R5, R4, 3.8515625, !P1 ;  /* 0x4076800004057808 */ /* 0x000fe20004800000 */
[----:B------:R-:W-:Y:S01]  /*0aa0*/  IMAD.MOV.U32 R4, RZ, RZ, RZ ;  /* 0x000000ffff047224 */ /* 0x000fe200078e00ff */
[----:B------:R-:W-:Y:S06]  /*0ab0*/  BRA `(.L_x_130) ;  /* 0x0000000000587947 */ /* 0x000fec0003800000 */
.L_x_133:
[----:B------:R-:W-:-:S05]  /*0ac0*/  VIADD R11, R11, 0xffffff3d ;  /* 0xffffff3d0b0b7836 */ /* 0x000fca0000000000 */
[----:B------:R-:W-:-:S13]  /*0ad0*/  ISETP.GT.U32.AND P0, PT, R11, 0x23, PT ;  /* 0x000000230b00780c */ /* 0x000fda0003f04070 */
[----:B------:R-:W-:Y:S05]  /*0ae0*/  @P0 BRA `(.L_x_134) ;  /* 0x0000000000480947 */ /* 0x000fea0003800000 */
[----:B------:R-:W-:Y:S01]  /*0af0*/  ISETP.NE.AND P0, PT, R6, 0x2, PT ;  /* 0x000000020600780c */ /* 0x000fe20003f05270 */
[----:B------:R-:W-:Y:S02]  /*0b00*/  IMAD.MOV.U32 R4, RZ, RZ, 0x0 ;  /* 0x00000000ff047424 */ /* 0x000fe400078e00ff */
[----:B------:R-:W-:-:S10]  /*0b10*/  IMAD.MOV.U32 R5, RZ, RZ, 0x40568000 ;  /* 0x40568000ff057424 */ /* 0x000fd400078e00ff */
[----:B------:R-:W-:Y:S05]  /*0b20*/  @!P0 BRA `(.L_x_130) ;  /* 0x00000000003c8947 */ /* 0x000fea0003800000 */
[----:B------:R-:W-:-:S13]  /*0b30*/  ISETP.NE.AND P2, PT, R6, 0x1, PT ;  /* 0x000000010600780c */ /* 0x000fda0003f45270 */
[----:B------:R-:W-:Y:S01]  /*0b40*/  @P2 IMAD.MOV.U32 R4, RZ, RZ, 0x40768000 ;  /* 0x40768000ff042424 */ /* 0x000fe200078e00ff */
[----:B------:R-:W-:Y:S02]  /*0b50*/  @P2 ISETP.NE.AND P1, PT, R21, R9, PT ;  /* 0x000000091500220c */ /* 0x000fe40003f25270 */
[----:B------:R-:W-:Y:S02]  /*0b60*/  @P2 ISETP.NE.AND P0, PT, R8, R21, PT ;  /* 0x000000150800220c */ /* 0x000fe40003f05270 */
[----:B------:R-:W-:-:S04]  /*0b70*/  @P2 FSEL R4, R4, 3.46875, P1 ;  /* 0x405e000004042808 */ /* 0x000fc80000800000 */
[----:B------:R-:W-:Y:S01]  /*0b80*/  @P2 FSEL R5, R4, 3.8515625, !P0 ;  /* 0x4076800004052808 */ /* 0x000fe20004000000 */
[----:B------:R-:W-:Y:S01]  /*0b90*/  @P2 IMAD.MOV.U32 R4, RZ, RZ, RZ ;  /* 0x000000ffff042224 */ /* 0x000fe200078e00ff */
[----:B------:R-:W-:Y:S06]  /*0ba0*/  @P2 BRA `(.L_x_130) ;  /* 0x00000000001c2947 */ /* 0x000fec0003800000 */
[----:B------:R-:W-:Y:S01]  /*0bb0*/  ISETP.NE.AND P0, PT, R21, R9, PT ;  /* 0x000000091500720c */ /* 0x000fe20003f05270 */
[----:B------:R-:W-:Y:S02]  /*0bc0*/  IMAD.MOV.U32 R4, RZ, RZ, 0x0 ;  /* 0x00000000ff047424 */ /* 0x000fe400078e00ff */
[----:B------:R-:W-:Y:S01]  /*0bd0*/  IMAD.MOV.U32 R5, RZ, RZ, 0x40668000 ;  /* 0x40668000ff057424 */ /* 0x000fe200078e00ff */
[----:B------:R-:W-:-:S04]  /*0be0*/  ISETP.EQ.OR P0, PT, R8, R21, !P0 ;  /* 0x000000150800720c */ /* 0x000fc80004702670 */
[----:B------:R-:W-:-:S13]  /*0bf0*/  ISETP.EQ.OR P0, PT, R8, R9, P0 ;  /* 0x000000090800720c */ /* 0x000fda0000702670 */
[----:B------:R-:W-:Y:S05]  /*0c00*/  @P0 BRA `(.L_x_130) ;  /* 0x0000000000040947 */ /* 0x000fea0003800000 */
.L_x_134:
[----:B------:R-:W-:-:S07]  /*0c10*/  CS2R R4, SRZ ;  /* 0x0000000000047805 */ /* 0x000fce000001ff00 */
.L_x_130:
[----:B------:R-:W-:Y:S05]  /*0c20*/  BSYNC.RECONVERGENT B0 ;  /* 0x0000000000007941 */ /* 0x000fea0003800200 */
.L_x_129:
[----:B0-----:R-:W2:Y:S01]  /*0c30*/  LDG.E.64 R6, desc[UR4][R2.64+0x20] ;  /* 0x0000200402067981 */ /* 0x001ea2000c1e1b00 */
[----:B------:R-:W-:Y:S01]  /*0c40*/  IMAD.MOV.U32 R8, RZ, RZ, 0x1 ;  /* 0x00000001ff087424 */ /* 0x000fe200078e00ff */
[----:B------:R-:W0:Y:S01]  /*0c50*/  F2I.F64.TRUNC R4, R4 ;  /* 0x0000000400047311 */ /* 0x000e22000030d100 */
[----:B------:R-:W-:Y:S07]  /*0c60*/  BSSY.RECONVERGENT B0, `(.L_x_135) ;  /* 0x0000013000007945 */ /* 0x000fee0003800200 */
[----:B0-----:R-:W0:Y:S02]  /*0c70*/  I2F.F64 R4, R4 ;  /* 0x0000000400047312 */ /* 0x001e240000201c00 */
[----:B0-----:R-:W-:-:S06]  /*0c80*/  FSETP.GEU.AND P1, PT, |R5|, 6.5827683646048100446e-37, PT ;  /* 0x036000000500780b */ /* 0x001fcc0003f2e200 */
[----:B--2---:R-:W0:Y:S02]  /*0c90*/  MUFU.RCP64H R9, R7 ;  /* 0x0000000700097308 */ /* 0x004e240000001800 */
[----:B0-----:R-:W-:-:S08]  /*0ca0*/  DFMA R20, -R6, R8, 1 ;  /* 0x3ff000000614742b */ /* 0x001fd00000000108 */
[----:B------:R-:W-:-:S08]  /*0cb0*/  DFMA R20, R20, R20, R20 ;  /* 0x000000141414722b */ /* 0x000fd00000000014 */
[----:B------:R-:W-:-:S08]  /*0cc0*/  DFMA R20, R8, R20, R8 ;  /* 0x000000140814722b */ /* 0x000fd00000000008 */
[----:B------:R-:W-:-:S08]  /*0cd0*/  DFMA R8, -R6, R20, 1 ;  /* 0x3ff000000608742b */ /* 0x000fd00000000114 */
[----:B------:R-:W-:-:S08]  /*0ce0*/  DFMA R8, R20, R8, R20 ;  /* 0x000000081408722b */ /* 0x000fd00000000014 */
[----:B------:R-:W-:-:S08]  /*0cf0*/  DMUL R20, R4, R8 ;  /* 0x0000000804147228 */ /* 0x000fd00000000000 */
[----:B------:R-:W-:-:S08]  /*0d00*/  DFMA R2, -R6, R20, R4 ;  /* 0x000000140602722b */ /* 0x000fd00000000104 */
[----:B------:R-:W-:-:S10]  /*0d10*/  DFMA R2, R8, R2, R20 ;  /* 0x000000020802722b */ /* 0x000fd40000000014 */
[----:B------:R-:W-:-:S05]  /*0d20*/  FFMA R0, RZ, R7, R3 ;  /* 0x00000007ff007223 */ /* 0x000fca0000000003 */
[----:B------:R-:W-:-:S13]  /*0d30*/  FSETP.GT.AND P0, PT, |R0|, 1.469367938527859385e-39, PT ;  /* 0x001000000000780b */ /* 0x000fda0003f04200 */
[----:B------:R-:W-:Y:S05]  /*0d40*/  @P0 BRA P1, `(.L_x_136) ;  /* 0x0000000000100947 */ /* 0x000fea0000800000 */
[----:B------:R-:W-:-:S07]  /*0d50*/  MOV R0, 0xd70 ;  /* 0x00000d7000007802 */ /* 0x000fce0000000f00 */
[----:B------:R-:W-:Y:S05]  /*0d60*/  CALL.REL.NOINC `($__internal_2_$__cuda_sm20_div_rn_f64_full) ;  /* 0x0000000400887944 */ /* 0x000fea0003c00000 */
[----:B------:R-:W-:Y:S02]  /*0d70*/  IMAD.MOV.U32 R2, RZ, RZ, R22 ;  /* 0x000000ffff027224 */ /* 0x000fe400078e0016 */
[----:B------:R-:W-:-:S07]  /*0d80*/  IMAD.MOV.U32 R3, RZ, RZ, R23 ;  /* 0x000000ffff037224 */ /* 0x000fce00078e0017 */
.L_x_136:
[----:B------:R-:W-:Y:S05]  /*0d90*/  BSYNC.RECONVERGENT B0 ;  /* 0x0000000000007941 */ /* 0x000fea0003800200 */
.L_x_135:
[----:B------:R-:W0:Y:S01]  /*0da0*/  LDC.64 R4, c[0x0][0x3a0] ;  /* 0x0000e800ff047b82 */ /* 0x000e220000000a00 */
[----:B------:R-:W1:Y:S01]  /*0db0*/  F2I.F64.TRUNC R2, R2 ;  /* 0x0000000200027311 */ /* 0x000e62000030d100 */
[----:B------:R-:W-:-:S06]  /*0dc0*/  IMAD R11, R10, 0x3, RZ ;  /* 0x000000030a0b7824 */ /* 0x000fcc00078e02ff */
[----:B------:R-:W2:Y:S01]  /*0dd0*/  LDC.64 R20, c[0x0][0x398] ;  /* 0x0000e600ff147b82 */ /* 0x000ea20000000a00 */
[----:B0-----:R-:W-:-:S05]  /*0de0*/  IMAD.WIDE R10, R11, 0x4, R4 ;  /* 0x000000040b0a7825 */ /* 0x001fca00078e0204 */
[----:B-1----:R0:W-:Y:S04]  /*0df0*/  STG.E desc[UR4][R10.64], R2 ;  /* 0x000000020a007986 */ /* 0x0021e8000c101904 */
[----:B--2---:R-:W2:Y:S01]  /*0e00*/  LDG.E.64 R6, desc[UR4][R20.64+0x8] ;  /* 0x0000080414067981 */ /* 0x004ea2000c1e1b00 */
[----:B------:R-:W-:Y:S01]  /*0e10*/  DMUL R4, R14, R14 ;  /* 0x0000000e0e047228 */ /* 0x000fe20000000000 */
[----:B------:R-:W-:Y:S01]  /*0e20*/  BSSY.RECONVERGENT B0, `(.L_x_137) ;  /* 0x000001c000007945 */ /* 0x000fe20003800200 */
[----:B------:R-:W-:-:S06]  /*0e30*/  DADD R12, -R18, R12 ;  /* 0x00000000120c7229 */ /* 0x000fcc000000010c */
[----:B------:R-:W-:-:S08]  /*0e40*/  DFMA R4, R16, R16, R4 ;  /* 0x000000101004722b */ /* 0x000fd00000000004 */
[----:B------:R-:W-:Y:S02]  /*0e50*/  DMUL R8, R4, -4 ;  /* 0xc010000004087828 */ /* 0x000fe40000000000 */
[----:B--2---:R-:W-:Y:S02]  /*0e60*/  DMUL R18, R6, R6 ;  /* 0x0000000606127228 */ /* 0x004fe40000000000 */
[----:B------:R-:W-:-:S06]  /*0e70*/  DADD R6, R14, R14 ;  /* 0x000000000e067229 */ /* 0x000fcc000000000e */
[-C--:B------:R-:W-:Y:S02]  /*0e80*/  DFMA R18, R12, R12.reuse, -R18 ;  /* 0x0000000c0c12722b */ /* 0x080fe40000000812 */
[----:B------:R-:W-:-:S06]  /*0e90*/  DMUL R6, R6, R12 ;  /* 0x0000000c06067228 */ /* 0x000fcc0000000000 */
[----:B------:R-:W-:Y:S01]  /*0ea0*/  DMUL R8, R8, R18 ;  /* 0x0000001208087228 */ /* 0x000fe20000000000 */
[----:B------:R-:W-:Y:S02]  /*0eb0*/  IMAD.MOV.U32 R18, RZ, RZ, 0x0 ;  /* 0x00000000ff127424 */ /* 0x000fe400078e00ff */
[----:B------:R-:W-:-:S05]  /*0ec0*/  IMAD.MOV.U32 R19, RZ, RZ, 0x3fd80000 ;  /* 0x3fd80000ff137424 */ /* 0x000fca00078e00ff */
[----:B------:R-:W-:-:S06]  /*0ed0*/  DFMA R8, R6, R6, R8 ;  /* 0x000000060608722b */ /* 0x000fcc0000000008 */
[----:B------:R-:W1:Y:S04]  /*0ee0*/  MUFU.RSQ64H R13, R9 ;  /* 0x00000009000d7308 */ /* 0x000e680000001c00 */
[----:B------:R-:W-:-:S05]  /*0ef0*/  VIADD R12, R9, 0xfcb00000 ;  /* 0xfcb00000090c7836 */ /* 0x000fca0000000000 */
[----:B------:R-:W-:Y:S01]  /*0f00*/  ISETP.GE.U32.AND P0, PT, R12, 0x7ca00000, PT ;  /* 0x7ca000000c00780c */ /* 0x000fe20003f06070 */
[----:B-1----:R-:W-:-:S08]  /*0f10*/  DMUL R14, R12, R12 ;  /* 0x0000000c0c0e7228 */ /* 0x002fd00000000000 */
        /* <DEDUP_REMOVED lines=9> */
[----:B0-----:R-:W-:Y:S10]  /*0fb0*/  @!P0 BRA `(.L_x_138) ;  /* 0x0000000000088947 */ /* 0x001ff40003800000 */
[----:B------:R-:W-:-:S07]  /*0fc0*/  MOV R0, 0xfe0 ;  /* 0x00000fe000007802 */ /* 0x000fce0000000f00 */
[----:B------:R-:W-:Y:S05]  /*0fd0*/  CALL.REL.NOINC `($__internal_3_$__cuda_sm20_dsqrt_rn_f64_mediumpath_v1) ;  /* 0x0000000800587944 */ /* 0x000fea0003c00000 */
.L_x_138:
[----:B------:R-:W-:Y:S05]  /*0fe0*/  BSYNC.RECONVERGENT B0 ;  /* 0x0000000000007941 */ /* 0x000fea0003800200 */
.L_x_137:
[----:B------:R-:W-:Y:S01]  /*0ff0*/  DADD R8, R4, R4 ;  /* 0x0000000004087229 */ /* 0x000fe20000000004 */
[----:B------:R-:W-:Y:S01]  /*1000*/  BSSY.RECONVERGENT B0, `(.L_x_139) ;  /* 0x0000018000007945 */ /* 0x000fe20003800200 */
[----:B------:R-:W-:Y:S01]  /*1010*/  IMAD.MOV.U32 R4, RZ, RZ, 0x1 ;  /* 0x00000001ff047424 */ /* 0x000fe200078e00ff */
[----:B------:R-:W-:-:S03]  /*1020*/  DADD R14, -R6, R14 ;  /* 0x00000000060e7229 */ /* 0x000fc6000000010e */
[----:B------:R-:W0:Y:S07]  /*1030*/  MUFU.RCP64H R5, R9 ;  /* 0x0000000900057308 */ /* 0x000e2e0000001800 */
[----:B------:R-:W-:Y:S01]  /*1040*/  FSETP.GEU.AND P1, PT, |R15|, 6.5827683646048100446e-37, PT ;  /* 0x036000000f00780b */ /* 0x000fe20003f2e200 */
        /* <DEDUP_REMOVED lines=16> */
[----:B------:R-:W-:Y:S05]  /*1150*/  CALL.REL.NOINC `($__internal_2_$__cuda_sm20_div_rn_f64_full) ;  /* 0x00000000008c7944 */ /* 0x000fea0003c00000 */
[----:B------:R-:W-:Y:S02]  /*1160*/  IMAD.MOV.U32 R4, RZ, RZ, R22 ;  /* 0x000000ffff047224 */ /* 0x000fe400078e0016 */
[----:B------:R-:W-:-:S07]  /*1170*/  IMAD.MOV.U32 R5, RZ, RZ, R23 ;  /* 0x000000ffff057224 */ /* 0x000fce00078e0017 */
.L_x_140:
[----:B------:R-:W-:Y:S05]  /*1180*/  BSYNC.RECONVERGENT B0 ;  /* 0x0000000000007941 */ /* 0x000fea0003800200 */
.L_x_139:
[----:B------:R-:W0:Y:S02]  /*1190*/  LDC.64 R6, c[0x0][0x398] ;  /* 0x0000e600ff067b82 */ /* 0x000e240000000a00 */
[----:B0-----:R-:W2:Y:S01]  /*11a0*/  LDG.E.64 R6, desc[UR4][R6.64+0x18] ;  /* 0x0000180406067981 */ /* 0x001ea2000c1e1b00 */
[----:B------:R-:W-:Y:S01]  /*11b0*/  IMAD.MOV.U32 R8, RZ, RZ, 0x1 ;  /* 0x00000001ff087424 */ /* 0x000fe200078e00ff */
[----:B------:R-:W-:Y:S01]  /*11c0*/  DADD R4, R4, 20 ;  /* 0x4034000004047429 */ /* 0x000fe20000000000 */
[----:B------:R-:W-:Y:S07]  /*11d0*/  BSSY.RECONVERGENT B0, `(.L_x_141) ;  /* 0x0000015000007945 */ /* 0x000fee0003800200 */
[----:B------:R-:W-:-:S10]  /*11e0*/  DMUL R16, R16, R4 ;  /* 0x0000000410107228 */ /* 0x000fd40000000000 */
[----:B------:R-:W-:Y:S01]  /*11f0*/  FSETP.GEU.AND P1, PT, |R17|, 6.5827683646048100446e-37, PT ;  /* 0x036000001100780b */ /* 0x000fe20003f2e200 */
        /* <DEDUP_REMOVED lines=14> */
[----:B------:R-:W-:-:S07]  /*12e0*/  IMAD.MOV.U32 R5, RZ, RZ, R17 ;  /* 0x000000ffff057224 */ /* 0x000fce00078e0011 */
[----:B------:R-:W-:Y:S05]  /*12f0*/  CALL.REL.NOINC `($__internal_2_$__cuda_sm20_div_rn_f64_full) ;  /* 0x0000000000247944 */ /* 0x000fea0003c00000 */
[----:B------:R-:W-:Y:S02]  /*1300*/  IMAD.MOV.U32 R4, RZ, RZ, R22 ;  /* 0x000000ffff047224 */ /* 0x000fe400078e0016 */
[----:B------:R-:W-:-:S07]  /*1310*/  IMAD.MOV.U32 R5, RZ, RZ, R23 ;  /* 0x000000ffff057224 */ /* 0x000fce00078e0017 */
.L_x_142:
[----:B------:R-:W-:Y:S05]  /*1320*/  BSYNC.RECONVERGENT B0 ;  /* 0x0000000000007941 */ /* 0x000fea0003800200 */
.L_x_141:
[----:B------:R-:W0:Y:S02]  /*1330*/  F2I.F64.TRUNC R5, R4 ;  /* 0x0000000400057311 */ /* 0x000e24000030d100 */
[----:B0-----:R-:W-:Y:S01]  /*1340*/  IMAD R3, R2, R5, RZ ;  /* 0x0000000502037224 */ /* 0x001fe200078e02ff */
[----:B------:R-:W-:Y:S03]  /*1350*/  STG.E desc[UR4][R10.64+0x4], R5 ;  /* 0x000004050a007986 */ /* 0x000fe6000c101904 */
[----:B------:R-:W-:-:S05]  /*1360*/  IMAD R3, R3, 0x2, R2 ;  /* 0x0000000203037824 */ /* 0x000fca00078e0202 */
[----:B------:R-:W-:Y:S01]  /*1370*/  STG.E desc[UR4][R10.64+0x8], R3 ;  /* 0x000008030a007986 */ /* 0x000fe2000c101904 */
[----:B------:R-:W-:Y:S05]  /*1380*/  EXIT ;  /* 0x000000000000794d */ /* 0x000fea0003800000 */
        .weak           $__internal_2_$__cuda_sm20_div_rn_f64_full
        .type           $__internal_2_$__cuda_sm20_div_rn_f64_full,@function
        .size           $__internal_2_$__cuda_sm20_div_rn_f64_full,($__internal_3_$__cuda_sm20_dsqrt_rn_f64_mediumpath_v1 - $__internal_2_$__cuda_sm20_div_rn_f64_full)
$__internal_2_$__cuda_sm20_div_rn_f64_full:
[C---:B------:R-:W-:Y:S01]  /*1390*/  FSETP.GEU.AND P0, PT, |R7|.reuse, 1.469367938527859385e-39, PT ;  /* 0x001000000700780b */ /* 0x040fe20003f0e200 */
[----:B------:R-:W-:Y:S01]  /*13a0*/  IMAD.MOV.U32 R20, RZ, RZ, 0x1 ;  /* 0x00000001ff147424 */ /* 0x000fe200078e00ff */
[----:B------:R-:W-:Y:S01]  /*13b0*/  LOP3.LUT R8, R7, 0x800fffff, RZ, 0xc0, !PT ;  /* 0x800fffff07087812 */ /* 0x000fe200078ec0ff */
[----:B------:R-:W-:Y:S01]  /*13c0*/  IMAD.MOV.U32 R28, RZ, RZ, 0x1ca00000 ;  /* 0x1ca00000ff1c7424 */ /* 0x000fe200078e00ff */
[C---:B------:R-:W-:Y:S01]  /*13d0*/  FSETP.GEU.AND P2, PT, |R5|.reuse, 1.469367938527859385e-39, PT ;  /* 0x001000000500780b */ /* 0x040fe20003f4e200 */
[----:B------:R-:W-:Y:S01]  /*13e0*/  BSSY.RECONVERGENT B1, `(.L_x_143) ;  /* 0x0000052000017945 */ /* 0x000fe20003800200 */
[----:B------:R-:W-:Y:S01]  /*13f0*/  LOP3.LUT R9, R8, 0x3ff00000, RZ, 0xfc, !PT ;  /* 0x3ff0000008097812 */ /* 0x000fe200078efcff */
[----:B------:R-:W-:Y:S01]  /*1400*/  IMAD.MOV.U32 R8, RZ, RZ, R6 ;  /* 0x000000ffff087224 */ /* 0x000fe200078e0006 */
[----:B------:R-:W-:Y:S02]  /*1410*/  LOP3.LUT R3, R5, 0x7ff00000, RZ, 0xc0, !PT ;  /* 0x7ff0000005037812 */ /* 0x000fe400078ec0ff */
[----:B------:R-:W-:-:S03]  /*1420*/  LOP3.LUT R29, R7, 0x7ff00000, RZ, 0xc0, !PT ;  /* 0x7ff00000071d7812 */ /* 0x000fc600078ec0ff */
[----:B------:R-:W-:Y:S01]  /*1430*/  @!P0 DMUL R8, R6, 8.98846567431157953865e+307 ;  /* 0x7fe0000006088828 */ /* 0x000fe20000000000 */
[----:B------:R-:W-:-:S03]  /*1440*/  ISETP.GE.U32.AND P1, PT, R3, R29, PT ;  /* 0x0000001d0300720c */ /* 0x000fc60003f26070 */
[----:B------:R-:W-:Y:S02]  /*1450*/  @!P2 LOP3.LUT R22, R7, 0x7ff00000, RZ, 0xc0, !PT ;  /* 0x7ff000000716a812 */ /* 0x000fe400078ec0ff */
[----:B------:R-:W0:Y:S02]  /*1460*/  MUFU.RCP64H R21, R9 ;  /* 0x0000000900157308 */ /* 0x000e240000001800 */
[----:B------:R-:W-:Y:S02]  /*1470*/  @!P2 ISETP.GE.U32.AND P3, PT, R3, R22, PT ;  /* 0x000000160300a20c */ /* 0x000fe40003f66070 */
[----:B------:R-:W-:Y:S02]  /*1480*/  @!P0 LOP3.LUT R29, R9, 0x7ff00000, RZ, 0xc0, !PT ;  /* 0x7ff00000091d8812 */ /* 0x000fe400078ec0ff */
[----:B------:R-:W-:-:S04]  /*1490*/  @!P2 SEL R23, R28, 0x63400000, !P3 ;  /* 0x634000001c17a807 */ /* 0x000fc80005800000 */
[----:B------:R-:W-:-:S04]  /*14a0*/  @!P2 LOP3.LUT R26, R23, 0x80000000, R5, 0xf8, !PT ;  /* 0x80000000171aa812 */ /* 0x000fc800078ef805 */
[----:B------:R-:W-:Y:S01]  /*14b0*/  @!P2 LOP3.LUT R27, R26, 0x100000, RZ, 0xfc, !PT ;  /* 0x001000001a1ba812 */ /* 0x000fe200078efcff */
[----:B------:R-:W-:Y:S01]  /*14c0*/  @!P2 IMAD.MOV.U32 R26, RZ, RZ, RZ ;  /* 0x000000ffff1aa224 */ /* 0x000fe200078e00ff */
[----:B0-----:R-:W-:-:S08]  /*14d0*/  DFMA R24, R20, -R8, 1 ;  /* 0x3ff000001418742b */ /* 0x001fd00000000808 */
[----:B------:R-:W-:-:S08]  /*14e0*/  DFMA R24, R24, R24, R24 ;  /* 0x000000181818722b */ /* 0x000fd00000000018 */
[----:B------:R-:W-:Y:S01]  /*14f0*/  DFMA R24, R20, R24, R20 ;  /* 0x000000181418722b */ /* 0x000fe20000000014 */
[----:B------:R-:W-:Y:S01]  /*1500*/  SEL R21, R28, 0x63400000, !P1 ;  /* 0x634000001c157807 */ /* 0x000fe20004800000 */
[----:B------:R-:W-:-:S03]  /*1510*/  IMAD.MOV.U32 R20, RZ, RZ, R4 ;  /* 0x000000ffff147224 */ /* 0x000fc600078e0004 */
[----:B------:R-:W-:-:S03]  /*1520*/  LOP3.LUT R21, R21, 0x800fffff, R5, 0xf8, !PT ;  /* 0x800fffff15157812 */ /* 0x000fc600078ef805 */
[----:B------:R-:W-:-:S03]  /*1530*/  DFMA R22, R24, -R8, 1 ;  /* 0x3ff000001816742b */ /* 0x000fc60000000808 */
[----:B------:R-:W-:-:S05]  /*1540*/  @!P2 DFMA R20, R20, 2, -R26 ;  /* 0x400000001414a82b */ /* 0x000fca000000081a */
[----:B------:R-:W-:-:S08]  /*1550*/  DFMA R22, R24, R22, R24 ;  /* 0x000000161816722b */ /* 0x000fd00000000018 */
[----:B------:R-:W-:-:S08]  /*1560*/  DMUL R24, R22, R20 ;  /* 0x0000001416187228 */ /* 0x000fd00000000000 */
[----:B------:R-:W-:-:S08]  /*1570*/  DFMA R26, R24, -R8, R20 ;  /* 0x80000008181a722b */ /* 0x000fd00000000014 */
[----:B------:R-:W-:Y:S01]  /*1580*/  DFMA R26, R22, R26, R24 ;  /* 0x0000001a161a722b */ /* 0x000fe20000000018 */
[----:B------:R-:W-:Y:S01]  /*1590*/  IMAD.MOV.U32 R24, RZ, RZ, R3 ;  /* 0x000000ffff187224 */ /* 0x000fe200078e0003 */
[----:B------:R-:W-:-:S05]  /*15a0*/  @!P2 LOP3.LUT R24, R21, 0x7ff00000, RZ, 0xc0, !PT ;  /* 0x7ff000001518a812 */ /* 0x000fca00078ec0ff */
[----:B------:R-:W-:-:S05]  /*15b0*/  VIADD R22, R24, 0xffffffff ;  /* 0xffffffff18167836 */ /* 0x000fca0000000000 */
[----:B------:R-:W-:Y:S01]  /*15c0*/  ISETP.GT.U32.AND P0, PT, R22, 0x7feffffe, PT ;  /* 0x7feffffe1600780c */ /* 0x000fe20003f04070 */
[----:B------:R-:W-:-:S05]  /*15d0*/  VIADD R22, R29, 0xffffffff ;  /* 0xffffffff1d167836 */ /* 0x000fca0000000000 */
[----:B------:R-:W-:-:S13]  /*15e0*/  ISETP.GT.U32.OR P0, PT, R22, 0x7feffffe, P0 ;  /* 0x7feffffe1600780c */ /* 0x000fda0000704470 */
[----:B------:R-:W-:Y:S05]  /*15f0*/  @P0 BRA `(.L_x_144) ;  /* 0x00000000006c0947 */ /* 0x000fea0003800000 */
[----:B------:R-:W-:-:S04]  /*1600*/  LOP3.LUT R22, R7, 0x7ff00000, RZ, 0xc0, !PT ;  /* 0x7ff0000007167812 */ /* 0x000fc800078ec0ff */
[CC--:B------:R-:W-:Y:S02]  /*1610*/  VIADDMNMX R4, R3.reuse, -R22.reuse, 0xb9600000, !PT ;  /* 0xb960000003047446 */ /* 0x0c0fe40007800916 */
[----:B------:R-:W-:Y:S02]  /*1620*/  ISETP.GE.U32.AND P0, PT, R3, R22, PT ;  /* 0x000000160300720c */ /* 0x000fe40003f06070 */
[----:B------:R-:W-:Y:S01]  /*1630*/  VIMNMX R3, PT, PT, R4, 0x46a00000, PT ;  /* 0x46a0000004037848 */ /* 0x000fe20003fe0100 */
[----:B------:R-:W-:Y:S01]  /*1640*/  IMAD.MOV.U32 R4, RZ, RZ, RZ ;  /* 0x000000ffff047224 */ /* 0x000fe200078e00ff */
[----:B------:R-:W-:-:S05]  /*1650*/  SEL R28, R28, 0x63400000, !P0 ;  /* 0x634000001c1c7807 */ /* 0x000fca0004000000 */
[----:B------:R-:W-:-:S04]  /*1660*/  IMAD.IADD R3, R3, 0x1, -R28 ;  /* 0x0000000103037824 */ /* 0x000fc800078e0a1c */
[----:B------:R-:W-:-:S06]  /*1670*/  VIADD R5, R3, 0x7fe00000 ;  /* 0x7fe0000003057836 */ /* 0x000fcc0000000000 */
[----:B------:R-:W-:-:S10]  /*1680*/  DMUL R22, R26, R4 ;  /* 0x000000041a167228 */ /* 0x000fd40000000000 */
[----:B------:R-:W-:-:S13]  /*1690*/  FSETP.GTU.AND P0, PT, |R23|, 1.469367938527859385e-39, PT ;  /* 0x001000001700780b */ /* 0x000fda0003f0c200 */
[----:B------:R-:W-:Y:S05]  /*16a0*/  @P0 BRA `(.L_x_145) ;  /* 0x0000000000940947 */ /* 0x000fea0003800000 */
[----:B------:R-:W-:-:S06]  /*16b0*/  DFMA R8, R26, -R8, R20 ;  /* 0x800000081a08722b */ /* 0x000fcc0000000014 */
[----:B------:R-:W-:-:S04]  /*16c0*/  IMAD.MOV.U32 R8, RZ, RZ, RZ ;  /* 0x000000ffff087224 */ /* 0x000fc800078e00ff */
[C---:B------:R-:W-:Y:S02]  /*16d0*/  FSETP.NEU.AND P0, PT, R9.reuse, RZ, PT ;  /* 0x000000ff0900720b */ /* 0x040fe40003f0d000 */
[----:B------:R-:W-:-:S04]  /*16e0*/  LOP3.LUT R7, R9, 0x80000000, R7, 0x48, !PT ;  /* 0x8000000009077812 */ /* 0x000fc800078e4807 */
[----:B------:R-:W-:-:S07]  /*16f0*/  LOP3.LUT R9, R7, R5, RZ, 0xfc, !PT ;  /* 0x0000000507097212 */ /* 0x000fce00078efcff */
[----:B------:R-:W-:Y:S05]  /*1700*/  @!P0 BRA `(.L_x_145) ;  /* 0x00000000007c8947 */ /* 0x000fea0003800000 */
[----:B------:R-:W-:Y:S01]  /*1710*/  IMAD.MOV R5, RZ, RZ, -R3 ;  /* 0x000000ffff057224 */ /* 0x000fe200078e0a03 */
[----:B------:R-:W-:Y:S01]  /*1720*/  DMUL.RP R8, R26, R8 ;  /* 0x000000081a087228 */ /* 0x000fe20000008000 */
[----:B------:R-:W-:Y:S01]  /*1730*/  IMAD.MOV.U32 R4, RZ, RZ, RZ ;  /* 0x000000ffff047224 */ /* 0x000fe200078e00ff */
[----:B------:R-:W-:-:S05]  /*1740*/  IADD3 R3, PT, PT, -R3, -0x43300000, RZ ;  /* 0xbcd0000003037810 */ /* 0x000fca0007ffe1ff */
[----:B------:R-:W-:-:S03]  /*1750*/  DFMA R4, R22, -R4, R26 ;  /* 0x800000041604722b */ /* 0x000fc6000000001a */
[----:B------:R-:W-:-:S07]  /*1760*/  LOP3.LUT R7, R9, R7, RZ, 0x3c, !PT ;  /* 0x0000000709077212 */ /* 0x000fce00078e3cff */
[----:B------:R-:W-:-:S04]  /*1770*/  FSETP.NEU.AND P0, PT, |R5|, R3, PT ;  /* 0x000000030500720b */ /* 0x000fc80003f0d200 */
[----:B------:R-:W-:Y:S02]  /*1780*/  FSEL R22, R8, R22, !P0 ;  /* 0x0000001608167208 */ /* 0x000fe40004000000 */
[----:B------:R-:W-:Y:S01]  /*1790*/  FSEL R23, R7, R23, !P0 ;  /* 0x0000001707177208 */ /* 0x000fe20004000000 */
[----:B------:R-:W-:Y:S06]  /*17a0*/  BRA `(.L_x_145) ;  /* 0x0000000000547947 */ /* 0x000fec0003800000 */
.L_x_144:
        /* <DEDUP_REMOVED lines=16> */
.L_x_147:
[----:B------:R-:W-:Y:S01]  /*18b0*/  LOP3.LUT R23, R7, 0x80000, RZ, 0xfc, !PT ;  /* 0x0008000007177812 */ /* 0x000fe200078efcff */
[----:B------:R-:W-:Y:S01]  /*18c0*/  IMAD.MOV.U32 R22, RZ, RZ, R6 ;  /* 0x000000ffff167224 */ /* 0x000fe200078e0006 */
[----:B------:R-:W-:Y:S06]  /*18d0*/  BRA `(.L_x_145) ;  /* 0x0000000000087947 */ /* 0x000fec0003800000 */
.L_x_146:
[----:B------:R-:W-:Y:S01]  /*18e0*/  LOP3.LUT R23, R5, 0x80000, RZ, 0xfc, !PT ;  /* 0x0008000005177812 */ /* 0x000fe200078efcff */
[----:B------:R-:W-:-:S07]  /*18f0*/  IMAD.MOV.U32 R22, RZ, RZ, R4 ;  /* 0x000000ffff167224 */ /* 0x000fce00078e0004 */
.L_x_145:
[----:B------:R-:W-:Y:S05]  /*1900*/  BSYNC.RECONVERGENT B1 ;  /* 0x0000000000017941 */ /* 0x000fea0003800200 */
.L_x_143:
[----:B------:R-:W-:Y:S02]  /*1910*/  IMAD.MOV.U32 R4, RZ, RZ, R0 ;  /* 0x000000ffff047224 */ /* 0x000fe400078e0000 */
[----:B------:R-:W-:-:S04]  /*1920*/  IMAD.MOV.U32 R5, RZ, RZ, 0x0 ;  /* 0x00000000ff057424 */ /* 0x000fc800078e00ff */
[----:B------:R-:W-:Y:S05]  /*1930*/  RET.REL.NODEC R4 `(_Z16MakeOrientationsPdPiS0_S_S0_i) ;  /* 0xffffffe404b07950 */ /* 0x000fea0003c3ffff */
        .weak           $__internal_3_$__cuda_sm20_dsqrt_rn_f64_mediumpath_v1
        .type           $__internal_3_$__cuda_sm20_dsqrt_rn_f64_mediumpath_v1,@function
        .size           $__internal_3_$__cuda_sm20_dsqrt_rn_f64_mediumpath_v1,(.L_x_446 - $__internal_3_$__cuda_sm20_dsqrt_rn_f64_mediumpath_v1)
$__internal_3_$__cuda_sm20_dsqrt_rn_f64_mediumpath_v1:
[----:B------:R-:W-:Y:S01]  /*1940*/  ISETP.GE.U32.AND P0, PT, R12, -0x3400000, PT ;  /* 0xfcc000000c00780c */ /* 0x000fe20003f06070 */
[----:B------:R-:W-:Y:S01]  /*1950*/  BSSY.RECONVERGENT B1, `(.L_x_148) ;  /* 0x0000024000017945 */ /* 0x000fe20003800200 */
[----:B------:R-:W-:-:S11]  /*1960*/  IMAD.MOV.U32 R23, RZ, RZ, R25 ;  /* 0x000000ffff177224 */ /* 0x000fd600078e0019 */
[----:B------:R-:W-:Y:S05]  /*1970*/  @!P0 BRA `(.L_x_149) ;  /* 0x0000000000208947 */ /* 0x000fea0003800000 */
[----:B------:R-:W-:-:S10]  /*1980*/  DFMA.RM R18, R20, R22, R18 ;  /* 0x000000161412722b */ /* 0x000fd40000004012 */
[----:B------:R-:W-:-:S05]  /*1990*/  IADD3 R12, P0, PT, R18, 0x1, RZ ;  /* 0x00000001120c7810 */ /* 0x000fca0007f1e0ff */
[----:B------:R-:W-:-:S06]  /*19a0*/  IMAD.X R13, RZ, RZ, R19, P0 ;  /* 0x000000ffff0d7224 */ /* 0x000fcc00000e0613 */
[----:B------:R-:W-:-:S08]  /*19b0*/  DFMA.RP R8, -R18, R12, R8 ;  /* 0x0000000c1208722b */ /* 0x000fd00000008108 */
[----:B------:R-:W-:-:S06]  /*19c0*/  DSETP.GT.AND P0, PT, R8, RZ, PT ;  /* 0x000000ff0800722a */ /* 0x000fcc0003f04000 */
[----:B------:R-:W-:Y:S02]  /*19d0*/  FSEL R12, R12, R18, P0 ;  /* 0x000000120c0c7208 */ /* 0x000fe40000000000 */
[----:B------:R-:W-:Y:S01]  /*19e0*/  FSEL R13, R13, R19, P0 ;  /* 0x000000130d0d7208 */ /* 0x000fe20000000000 */
[----:B------:R-:W-:Y:S06]  /*19f0*/  BRA `(.L_x_150) ;  /* 0x0000000000647947 */ /* 0x000fec0003800000 */
.L_x_149:
        /* <DEDUP_REMOVED lines=19> */
[----:B------:R-:W-:-:S06]  /*1b30*/  VIADD R15, R15, 0xfff00000 ;  /* 0xfff000000f0f7836 */ /* 0x000fcc0000000000 */
[----:B------:R-:W-:-:S08]  /*1b40*/  DFMA R18, R12, -R12, R8 ;  /* 0x8000000c0c12722b */ /* 0x000fd00000000008 */
[----:B------:R-:W-:-:S10]  /*1b50*/  DFMA R12, R14, R18, R12 ;  /* 0x000000120e0c722b */ /* 0x000fd4000000000c */
[----:B------:R-:W-:Y:S01]  /*1b60*/  VIADD R13, R13, 0xfcb00000 ;  /* 0xfcb000000d0d7836 */ /* 0x000fe20000000000 */
[----:B------:R-:W-:Y:S06]  /*1b70*/  BRA `(.L_x_150) ;  /* 0x0000000000047947 */ /* 0x000fec0003800000 */
.L_x_151:
[----:B------:R-:W-:-:S11]  /*1b80*/  DADD R12, R8, R8 ;  /* 0x00000000080c7229 */ /* 0x000fd60000000008 */
.L_x_150:
[----:B------:R-:W-:Y:S05]  /*1b90*/  BSYNC.RECONVERGENT B1 ;  /* 0x0000000000017941 */ /* 0x000fea0003800200 */
.L_x_148:
[----:B------:R-:W-:Y:S02]  /*1ba0*/  IMAD.MOV.U32 R8, RZ, RZ, R0 ;  /* 0x000000ffff087224 */ /* 0x000fe400078e0000 */
[----:B------:R-:W-:Y:S02]  /*1bb0*/  IMAD.MOV.U32 R9, RZ, RZ, 0x0 ;  /* 0x00000000ff097424 */ /* 0x000fe400078e00ff */
[----:B------:R-:W-:Y:S02]  /*1bc0*/  IMAD.MOV.U32 R14, RZ, RZ, R12 ;  /* 0x000000ffff0e7224 */ /* 0x000fe400078e000c */
[----:B------:R-:W-:Y:S01]  /*1bd0*/  IMAD.MOV.U32 R15, RZ, RZ, R13 ;  /* 0x000000ffff0f7224 */ /* 0x000fe200078e000d */
[----:B------:R-:W-:Y:S06]  /*1be0*/  RET.REL.NODEC R8 `(_Z16MakeOrientationsPdPiS0_S_S0_i) ;  /* 0xffffffe408047950 */ /* 0x000fec0003c3ffff */
.L_x_152:
        /* <DEDUP_REMOVED lines=9> */
.L_x_446:


//--------------------- .text._Z22ReturnDiffractionSpotsPdS_PiS_S_S0_iS_iS0_S_ --------------------------
	.section	.text._Z22ReturnDiffractionSpotsPdS_PiS_S_S0_iS_iS0_S_,"ax",@progbits
	.align	128
        .global         _Z22ReturnDiffractionSpotsPdS_PiS_S_S0_iS_iS0_S_
        .type           _Z22ReturnDiffractionSpotsPdS_PiS_S_S0_iS_iS0_S_,@function
        .size           _Z22ReturnDiffractionSpotsPdS_PiS_S_S0_iS_iS0_S_,(.L_x_450 - _Z22ReturnDiffractionSpotsPdS_PiS_S_S0_iS_iS0_S_)
        .other          _Z22ReturnDiffractionSpotsPdS_PiS_S_S0_iS_iS0_S_,@"STO_CUDA_ENTRY STV_DEFAULT"
_Z22ReturnDiffractionSpotsPdS_PiS_S_S0_iS_iS0_S_:
.text._Z22ReturnDiffractionSpotsPdS_PiS_S_S0_iS_iS0_S_:
[----:B------:R-:W0:Y:S01]  /*0000*/  LDC R1, c[0x0][0x37c] ;  /* 0x0000df00ff017b82 */ /* 0x000e220000000800 */
[----:B------:R-:W1:Y:S07]  /*0010*/  S2R R0, SR_TID.X ;  /* 0x0000000000007919 */ /* 0x000e6e0000002100 */
[----:B------:R-:W1:Y:S01]  /*0020*/  S2UR UR4, SR_CTAID.X ;  /* 0x00000000000479c3 */ /* 0x000e620000002500 */
[----:B------:R-:W2:Y:S01]  /*0030*/  LDCU UR5, c[0x0][0x3c0] ;  /* 0x00007800ff0577ac */ /* 0x000ea20008000800 */
[----:B0-----:R-:W-:-:S06]  /*0040*/  VIADD R1, R1, 0xffffffb0 ;  /* 0xffffffb001017836 */ /* 0x001fcc0000000000 */
[----:B------:R-:W1:Y:S02]  /*0050*/  LDC R3, c[0x0][0x360] ;  /* 0x0000d800ff037b82 */ /* 0x000e640000000800 */
[----:B-1----:R-:W-:-:S05]  /*0060*/  IMAD R3, R3, UR4, R0 ;  /* 0x0000000403037c24 */ /* 0x002fca000f8e0200 */
[----:B--2---:R-:W-:-:S13]  /*0070*/  ISETP.GT.AND P0, PT, R3, UR5, PT ;  /* 0x0000000503007c0c */ /* 0x004fda000bf04270 */
[----:B------:R-:W-:Y:S05]  /*0080*/  @P0 EXIT ;  /* 0x000000000000094d */ /* 0x000fea0003800000 */
[----:B------:R-:W0:Y:S01]  /*0090*/  LDC R7, c[0x0][0x3b0] ;  /* 0x0000ec00ff077b82 */ /* 0x000e220000000800 */
[----:B------:R-:W1:Y:S07]  /*00a0*/  LDCU.64 UR4, c[0x0][0x358] ;  /* 0x00006b00ff0477ac */ /* 0x000e6e0008000a00 */
[----:B------:R-:W2:Y:S01]  /*00b0*/  LDC.64 R4, c[0x0][0x3b8] ;  /* 0x0000ee00ff047b82 */ /* 0x000ea20000000a00 */
[----:B0-----:R-:W-:-:S04]  /*00c0*/  IMAD.SHL.U32 R7, R7, 0x10, RZ ;  /* 0x0000001007077824 */ /* 0x001fc800078e00ff */
[----:B--2---:R-:W-:-:S05]  /*00d0*/  IMAD.WIDE R4, R7, 0x8, R4 ;  /* 0x0000000807047825 */ /* 0x004fca00078e0204 */
[----:B-1----:R-:W2:Y:S04]  /*00e0*/  LDG.E.64 R48, desc[UR4][R4.64+0x8] ;  /* 0x0000080404307981 */ /* 0x002ea8000c1e1b00 */
[----:B------:R-:W3:Y:S04]  /*00f0*/  LDG.E.64 R34, desc[UR4][R4.64] ;  /* 0x0000000404227981 */ /* 0x000ee8000c1e1b00 */
[----:B------:R-:W4:Y:S01]  /*0100*/  LDG.E.64 R46, desc[UR4][R4.64+0x10] ;  /* 0x00001004042e7981 */ /* 0x000f22000c1e1b00 */
[----:B------:R-:W0:Y:S03]  /*0110*/  LDC.64 R14, c[0x0][0x3a8] ;  /* 0x0000ea00ff0e7b82 */ /* 0x000e260000000a00 */
[----:B------:R-:W5:Y:S04]  /*0120*/  LDG.E.64 R12, desc[UR4][R4.64+0x18] ;  /* 0x00001804040c7981 */ /* 0x000f68000c1e1b00 */
[----:B------:R-:W5:Y:S04]  /*0130*/  LDG.E.64 R10, desc[UR4][R4.64+0x20] ;  /* 0x00002004040a7981 */ /* 0x000f68000c1e1b00 */
[----:B------:R-:W5:Y:S04]  /*0140*/  LDG.E.64 R8, desc[UR4][R4.64+0x28] ;  /* 0x0000280404087981 */ /* 0x000f68000c1e1b00 */
[----:B0-----:R0:W5:Y:S02]  /*0150*/  LDG.E R0, desc[UR4][R14.64+0x4] ;  /* 0x000004040e007981 */ /* 0x001164000c1e1900 */
[----:B0-----:R-:W-:-:S02]  /*0160*/  IMAD.MOV.U32 R14, RZ, RZ, 0x0 ;  /* 0x00000000ff0e7424 */ /* 0x001fc400078e00ff */
[----:B------:R-:W-:Y:S01]  /*0170*/  IMAD.MOV.U32 R15, RZ, RZ, 0x3fd80000 ;  /* 0x3fd80000ff0f7424 */ /* 0x000fe200078e00ff */
[----:B--2---:R-:W-:-:S08]  /*0180*/  DMUL R6, R48, R48 ;  /* 0x0000003030067228 */ /* 0x004fd00000000000 */
[----:B---3--:R-:W-:-:S08]  /*0190*/  DFMA R6, R34, R34, R6 ;  /* 0x000000222206722b */ /* 0x008fd00000000006 */
[----:B----4-:R-:W-:-:S06]  /*01a0*/  DFMA R28, R46, R46, R6 ;  /* 0x0000002e2e1c722b */ /* 0x010fcc0000000006 */
[----:B------:R-:W0:Y:S04]  /*01b0*/  MUFU.RSQ64H R25, R29 ;  /* 0x0000001d00197308 */ /* 0x000e280000001c00 */
[----:B------:R-:W-:-:S06]  /*01c0*/  VIADD R24, R29, 0xfcb00000 ;  /* 0xfcb000001d187836 */ /* 0x000fcc0000000000 */
[----:B0-----:R-:W-:-:S08]  /*01d0*/  DMUL R6, R24, R24 ;  /* 0x0000001818067228 */ /* 0x001fd00000000000 */
[----:B------:R-:W-:-:S08]  /*01e0*/  DFMA R6, R28, -R6, 1 ;  /* 0x3ff000001c06742b */ /* 0x000fd00000000806 */
[----:B------:R-:W-:Y:S02]  /*01f0*/  DFMA R14, R6, R14, 0.5 ;  /* 0x3fe00000060e742b */ /* 0x000fe4000000000e */
[----:B------:R-:W-:-:S08]  /*0200*/  DMUL R6, R24, R6 ;  /* 0x0000000618067228 */ /* 0x000fd00000000000 */
[----:B------:R-:W-:Y:S01]  /*0210*/  DFMA R32, R14, R6, R24 ;  /* 0x000000060e20722b */ /* 0x000fe20000000018 */
[----:B------:R-:W-:-:S07]  /*0220*/  ISETP.GE.U32.AND P0, PT, R24, 0x7ca00000, PT ;  /* 0x7ca000001800780c */ /* 0x000fce0003f06070 */
        /* <DEDUP_REMOVED lines=9> */
[----:B------:R-:W-:Y:S02]  /*02c0*/  IMAD.MOV.U32 R26, RZ, RZ, R4 ;  /* 0x000000ffff1a7224 */ /* 0x000fe400078e0004 */
[----:B------:R-:W-:-:S07]  /*02d0*/  IMAD.MOV.U32 R25, RZ, RZ, R5 ;  /* 0x000000ffff197224 */ /* 0x000fce00078e0005 */
[----:B-----5:R-:W-:Y:S05]  /*02e0*/  CALL.REL.NOINC `($__internal_6_$__cuda_sm20_dsqrt_rn_f64_mediumpath_v1) ;  /* 0x000000bc00a87944 */ /* 0x020fea0003c00000 */
[----:B------:R-:W-:Y:S01]  /*02f0*/  IMAD.MOV.U32 R16, RZ, RZ, R24 ;  /* 0x000000ffff107224 */ /* 0x000fe200078e0018 */
[----:B------:R-:W-:-:S07]  /*0300*/  MOV R17, R7 ;  /* 0x0000000700117202 */ /* 0x000fce0000000f00 */
.L_x_153:
[----:B-----5:R-:W-:Y:S01]  /*0310*/  DMUL R4, R10, R10 ;  /* 0x0000000a0a047228 */ /* 0x020fe20000000000 */
[----:B------:R-:W-:Y:S02]  /*0320*/  IMAD.MOV.U32 R6, RZ, RZ, 0x0 ;  /* 0x00000000ff067424 */ /* 0x000fe400078e00ff */
[----:B------:R-:W-:-:S05]  /*0330*/  IMAD.MOV.U32 R7, RZ, RZ, 0x3fd80000 ;  /* 0x3fd80000ff077424 */ /* 0x000fca00078e00ff */
[----:B------:R-:W-:-:S08]  /*0340*/  DFMA R4, R12, R12, R4 ;  /* 0x0000000c0c04722b */ /* 0x000fd00000000004 */
        /* <DEDUP_REMOVED lines=11> */
[----:B------:R-:W-:Y:S01]  /*0400*/  DFMA R4, R34, R12, R4 ;  /* 0x0000000c2204722b */ /* 0x000fe20000000004 */
[----:B------:R-:W-:Y:S02]  /*0410*/  VIADD R19, R33, 0xfff00000 ;  /* 0xfff0000021137836 */ /* 0x000fe40000000000 */
[----:B------:R-:W-:-:S03]  /*0420*/  IMAD.MOV.U32 R18, RZ, RZ, R32 ;  /* 0x000000ffff127224 */ /* 0x000fc600078e0020 */
[----:B------:R-:W-:Y:S02]  /*0430*/  DFMA R26, R6, -R6, R28 ;  /* 0x80000006061a722b */ /* 0x000fe4000000001c */
[----:B------:R-:W-:-:S06]  /*0440*/  DFMA R14, R46, R8, R4 ;  /* 0x000000082e0e722b */ /* 0x000fcc0000000004 */
[----:B------:R-:W-:Y:S01]  /*0450*/  DFMA R4, R26, R18, R6 ;  /* 0x000000121a04722b */ /* 0x000fe20000000006 */
[----:B------:R-:W-:Y:S10]  /*0460*/  @!P0 BRA `(.L_x_154) ;  /* 0x0000000000248947 */ /* 0x000ff40003800000 */
[----:B------:R-:W-:Y:S01]  /*0470*/  IMAD.MOV.U32 R30, RZ, RZ, R28 ;  /* 0x000000ffff1e7224 */ /* 0x000fe200078e001c */
[----:B------:R-:W-:Y:S01]  /*0480*/  MOV R60, 0x4e0 ;  /* 0x000004e0003c7802 */ /* 0x000fe20000000f00 */
[----:B------:R-:W-:Y:S02]  /*0490*/  IMAD.MOV.U32 R28, RZ, RZ, R26 ;  /* 0x000000ffff1c7224 */ /* 0x000fe400078e001a */
[----:B------:R-:W-:Y:S02]  /*04a0*/  IMAD.MOV.U32 R25, RZ, RZ, R7 ;  /* 0x000000ffff197224 */ /* 0x000fe400078e0007 */
[----:B------:R-:W-:Y:S02]  /*04b0*/  IMAD.MOV.U32 R26, RZ, RZ, R6 ;  /* 0x000000ffff1a7224 */ /* 0x000fe400078e0006 */
[----:B------:R-:W-:-:S07]  /*04c0*/  IMAD.MOV.U32 R7, RZ, RZ, R19 ;  /* 0x000000ffff077224 */ /* 0x000fce00078e0013 */
[----:B------:R-:W-:Y:S05]  /*04d0*/  CALL.REL.NOINC `($__internal_6_$__cuda_sm20_dsqrt_rn_f64_mediumpath_v1) ;  /* 0x000000bc002c7944 */ /* 0x000fea0003c00000 */
[----:B------:R-:W-:Y:S01]  /*04e0*/  IMAD.MOV.U32 R4, RZ, RZ, R24 ;  /* 0x000000ffff047224 */ /* 0x000fe200078e0018 */
[----:B------:R-:W-:-:S07]  /*04f0*/  MOV R5, R7 ;  /* 0x0000000700057202 */ /* 0x000fce0000000f00 */
.L_x_154:
[----:B------:R-:W-:Y:S01]  /*0500*/  DMUL R20, R4, R16 ;  /* 0x0000001004147228 */ /* 0x000fe20000000000 */
[----:B------:R-:W-:Y:S01]  /*0510*/  IMAD.MOV.U32 R6, RZ, RZ, 0x1 ;  /* 0x00000001ff067424 */ /* 0x000fe200078e00ff */
[----:B------:R-:W-:Y:S01]  /*0520*/  FSETP.GEU.AND P1, PT, |R15|, 6.5827683646048100446e-37, PT ;  /* 0x036000000f00780b */ /* 0x000fe20003f2e200 */
[----:B------:R-:W-:Y:S01]  /*0530*/  DMUL R18, R34, R8 ;  /* 0x0000000822127228 */ /* 0x000fe20000000000 */
[----:B------:R-:W-:Y:S02]  /*0540*/  BSSY.RECONVERGENT B0, `(.L_x_155) ;  /* 0x0000019000007945 */ /* 0x000fe40003800200 */
[----:B------:R-:W0:Y:S02]  /*0550*/  MUFU.RCP64H R7, R21 ;  /* 0x0000001500077308 */ /* 0x000e240000001800 */
[----:B0-----:R-:W-:-:S08]  /*0560*/  DFMA R16, -R20, R6, 1 ;  /* 0x3ff000001410742b */ /* 0x001fd00000000106 */
[----:B------:R-:W-:-:S08]  /*0570*/  DFMA R16, R16, R16, R16 ;  /* 0x000000101010722b */ /* 0x000fd00000000010 */
[----:B------:R-:W-:-:S08]  /*0580*/  DFMA R16, R6, R16, R6 ;  /* 0x000000100610722b */ /* 0x000fd00000000006 */
[----:B------:R-:W-:-:S08]  /*0590*/  DFMA R6, -R20, R16, 1 ;  /* 0x3ff000001406742b */ /* 0x000fd00000000110 */
[----:B------:R-:W-:-:S08]  /*05a0*/  DFMA R6, R16, R6, R16 ;  /* 0x000000061006722b */ /* 0x000fd00000000010 */
[----:B------:R-:W-:-:S08]  /*05b0*/  DMUL R24, R6, R14 ;  /* 0x0000000e06187228 */ /* 0x000fd00000000000 */
[----:B------:R-:W-:-:S08]  /*05c0*/  DFMA R16, -R20, R24, R14 ;  /* 0x000000181410722b */ /* 0x000fd0000000010e */
[----:B------:R-:W-:Y:S02]  /*05d0*/  DFMA R24, R6, R16, R24 ;  /* 0x000000100618722b */ /* 0x000fe40000000018 */
[----:B------:R-:W-:Y:S02]  /*05e0*/  DMUL R6, R46, R10 ;  /* 0x0000000a2e067228 */ /* 0x000fe40000000000 */
[-C--:B------:R-:W-:Y:S02]  /*05f0*/  DMUL R16, R48, R12.reuse ;  /* 0x0000000c30107228 */ /* 0x080fe40000000000 */
[----:B------:R-:W-:-:S04]  /*0600*/  DFMA R46, R46, R12, -R18 ;  /* 0x0000000c2e2e722b */ /* 0x000fc80000000812 */
[----:B------:R-:W-:Y:S01]  /*0610*/  FFMA R2, RZ, R21, R25 ;  /* 0x00000015ff027223 */ /* 0x000fe20000000019 */
[----:B------:R-:W-:Y:S02]  /*0620*/  DFMA R48, R48, R8, -R6 ;  /* 0x000000083030722b */ /* 0x000fe40000000806 */
[----:B------:R-:W-:Y:S02]  /*0630*/  DFMA R34, R34, R10, -R16 ;  /* 0x0000000a2222722b */ /* 0x000fe40000000810 */
[----:B------:R-:W-:-:S13]  /*0640*/  FSETP.GT.AND P0, PT, |R2|, 1.469367938527859385e-39, PT ;  /* 0x001000000200780b */ /* 0x000fda0003f04200 */
[----:B------:R-:W-:Y:S05]  /*0650*/  @P0 BRA P1, `(.L_x_156) ;  /* 0x00000000001c0947 */ /* 0x000fea0000800000 */
[----:B------:R-:W-:Y:S01]  /*0660*/  IMAD.MOV.U32 R28, RZ, RZ, R14 ;  /* 0x000000ffff1c7224 */ /* 0x000fe200078e000e */
[----:B------:R-:W-:Y:S01]  /*0670*/  MOV R30, 0x6c0 ;  /* 0x000006c0001e7802 */ /* 0x000fe20000000f00 */
[----:B------:R-:W-:Y:S02]  /*0680*/  IMAD.MOV.U32 R7, RZ, RZ, R15 ;  /* 0x000000ffff077224 */ /* 0x000fe400078e000f */
[----:B------:R-:W-:Y:S02]  /*0690*/  IMAD.MOV.U32 R24, RZ, RZ, R20 ;  /* 0x000000ffff187224 */ /* 0x000fe400078e0014 */
[----:B------:R-:W-:-:S07]  /*06a0*/  IMAD.MOV.U32 R25, RZ, RZ, R21 ;  /* 0x000000ffff197224 */ /* 0x000fce00078e0015 */
[----:B------:R-:W-:Y:S05]  /*06b0*/  CALL.REL.NOINC `($__internal_5_$__cuda_sm20_div_rn_f64_full) ;  /* 0x000000b400287944 */ /* 0x000fea0003c00000 */
[----:B------:R-:W-:-:S07]  /*06c0*/  IMAD.MOV.U32 R25, RZ, RZ, R7 ;  /* 0x000000ffff197224 */ /* 0x000fce00078e0007 */
.L_x_156:
[----:B------:R-:W-:Y:S05]  /*06d0*/  BSYNC.RECONVERGENT B0 ;  /* 0x0000000000007941 */ /* 0x000fea0003800200 */
.L_x_155:
[----:B------:R-:W-:Y:S01]  /*06e0*/  DSETP.NEU.AND P0, PT, R46, RZ, PT ;  /* 0x000000ff2e00722a */ /* 0x000fe20003f0d000 */
[----:B------:R-:W-:Y:S01]  /*06f0*/  CS2R R18, SRZ ;  /* 0x0000000000127805 */ /* 0x000fe2000001ff00 */
[----:B------:R-:W-:Y:S01]  /*0700*/  DSETP.EQ.AND P1, PT, R34, RZ, PT ;  /* 0x000000ff2200722a */ /* 0x000fe20003f22000 */
[----:B------:R-:W-:Y:S01]  /*0710*/  IMAD.MOV.U32 R20, RZ, RZ, 0x0 ;  /* 0x00000000ff147424 */ /* 0x000fe200078e00ff */
[----:B------:R-:W-:Y:S01]  /*0720*/  CS2R R16, SRZ ;  /* 0x0000000000107805 */ /* 0x000fe2000001ff00 */
[----:B------:R-:W-:Y:S01]  /*0730*/  IMAD.MOV.U32 R21, RZ, RZ, 0x3ff00000 ;  /* 0x3ff00000ff157424 */ /* 0x000fe200078e00ff */
[----:B------:R-:W-:Y:S01]  /*0740*/  DSETP.EQ.AND P0, PT, R48, RZ, !P0 ;  /* 0x000000ff3000722a */ /* 0x000fe20004702000 */
[----:B------:R-:W-:Y:S01]  /*0750*/  CS2R R44, SRZ ;  /* 0x00000000002c7805 */ /* 0x000fe2000001ff00 */
[----:B------:R-:W-:Y:S01]  /*0760*/  IMAD.MOV.U32 R42, RZ, RZ, 0x0 ;  /* 0x00000000ff2a7424 */ /* 0x000fe200078e00ff */
[----:B------:R-:W-:Y:S01]  /*0770*/  CS2R R40, SRZ ;  /* 0x0000000000287805 */ /* 0x000fe2000001ff00 */
[----:B------:R-:W-:Y:S01]  /*0780*/  IMAD.MOV.U32 R43, RZ, RZ, 0x3ff00000 ;  /* 0x3ff00000ff2b7424 */ /* 0x000fe200078e00ff */
[----:B------:R-:W-:-:S02]  /*0790*/  CS2R R38, SRZ ;  /* 0x0000000000267805 */ /* 0x000fc4000001ff00 */
[----:B------:R-:W-:Y:S01]  /*07a0*/  CS2R R36, SRZ ;  /* 0x0000000000247805 */ /* 0x000fe2000001ff00 */
[----:B------:R-:W-:Y:S01]  /*07b0*/  IMAD.MOV.U32 R22, RZ, RZ, 0x0 ;  /* 0x00000000ff167424 */ /* 0x000fe200078e00ff */
[----:B------:R-:W-:-:S05]  /*07c0*/  MOV R23, 0x3ff00000 ;  /* 0x3ff0000000177802 */ /* 0x000fca0000000f00 */
[----:B------:R-:W-:Y:S05]  /*07d0*/  @P0 BRA P1, `(.L_x_157) ;  /* 0x0000001400100947 */ /* 0x000fea0000800000 */
        /* <DEDUP_REMOVED lines=15> */
[----:B------:R-:W-:Y:S01]  /*08d0*/  UMOV UR7, 0x3f924eaf ;  /* 0x3f924eaf00077882 */ /* 0x000fe20000000000 */
[----:B------:R-:W-:Y:S02]  /*08e0*/  @P0 IMAD.MOV.U32 R16, RZ, RZ, 0x33145c07 ;  /* 0x33145c07ff100424 */ /* 0x000fe400078e00ff */
[----:B------:R-:W-:-:S03]  /*08f0*/  @P0 IMAD.MOV.U32 R17, RZ, RZ, 0x3c91a626 ;  /* 0x3c91a626ff110424 */ /* 0x000fc600078e00ff */
        /* <DEDUP_REMOVED lines=31> */
[----:B------:R-:W-:Y:S02]  /*0af0*/  @!P0 IMAD.MOV.U32 R6, RZ, RZ, 0x33145c07 ;  /* 0x33145c07ff068424 */ /* 0x000fe400078e00ff */
[----:B------:R-:W-:-:S05]  /*0b00*/  @!P0 IMAD.MOV.U32 R7, RZ, RZ, 0x3c91a626 ;  /* 0x3c91a626ff078424 */ /* 0x000fca00078e00ff */
[----:B------:R-:W-:-:S08]  /*0b10*/  DFMA R14, R14, |R24|, |R24| ;  /* 0x400000180e0e722b */ /* 0x000fd00000000418 */
[C---:B------:R-:W-:Y:S02]  /*0b20*/  @!P0 DADD R6, R14.reuse, R6 ;  /* 0x000000000e068229 */ /* 0x040fe40000000006 */
[----:B------:R-:W-:-:S06]  /*0b30*/  @P0 DADD R16, R14, -R16 ;  /* 0x000000000e100229 */ /* 0x000fcc0000000810 */
[----:B------:R-:W-:Y:S02]  /*0b40*/  @!P0 DADD R14, R6, UR6 ;  /* 0x00000006060e8e29 */ /* 0x000fe40008000000 */
[----:B------:R-:W-:Y:S01]  /*0b50*/  @P0 DADD R14, -R16, UR6 ;  /* 0x00000006100e0e29 */ /* 0x000fe20008000100 */
[----:B------:R-:W-:Y:S10]  /*0b60*/  BRA `(.L_x_160) ;  /* 0x0000000400207947 */ /* 0x000ff40003800000 */
.L_x_159:
        /* <DEDUP_REMOVED lines=72> */
.L_x_160:
[----:B------:R-:W-:Y:S05]  /*0ff0*/  BSYNC.RECONVERGENT B0 ;  /* 0x0000000000007941 */ /* 0x000fea0003800200 */
.L_x_158:
[----:B------:R-:W-:Y:S01]  /*1000*/  DMUL R6, R46, R46 ;  /* 0x0000002e2e067228 */ /* 0x000fe20000000000 */
[----:B------:R-:W-:Y:S01]  /*1010*/  IMAD.MOV.U32 R16, RZ, RZ, 0x0 ;  /* 0x00000000ff107424 */ /* 0x000fe200078e00ff */
[----:B------:R-:W-:Y:S01]  /*1020*/  UMOV UR6, 0x1a63c1f5 ;  /* 0x1a63c1f500067882 */ /* 0x000fe20000000000 */
[----:B------:R-:W-:Y:S01]  /*1030*/  IMAD.MOV.U32 R17, RZ, RZ, 0x3fd80000 ;  /* 0x3fd80000ff117424 */ /* 0x000fe200078e00ff */
[----:B------:R-:W-:Y:S02]  /*1040*/  UMOV UR7, 0x404ca5dc ;  /* 0x404ca5dc00077882 */ /* 0x000fe40000000000 */
[----:B------:R-:W-:Y:S02]  /*1050*/  DMUL R14, R14, UR6 ;  /* 0x000000060e0e7c28 */ /* 0x000fe40008000000 */
        /* <DEDUP_REMOVED lines=19> */
[----:B------:R-:W-:Y:S01]  /*1190*/  IMAD.MOV.U32 R25, RZ, RZ, R7 ;  /* 0x000000ffff197224 */ /* 0x000fe200078e0007 */
[----:B------:R-:W-:Y:S01]  /*11a0*/  MOV R7, R19 ;  /* 0x0000001300077202 */ /* 0x000fe20000000f00 */
[----:B------:R-:W-:-:S07]  /*11b0*/  IMAD.MOV.U32 R26, RZ, RZ, R6 ;  /* 0x000000ffff1a7224 */ /* 0x000fce00078e0006 */
[----:B------:R-:W-:Y:S05]  /*11c0*/  CALL.REL.NOINC `($__internal_6_$__cuda_sm20_dsqrt_rn_f64_mediumpath_v1) ;  /* 0x000000ac00f07944 */ /* 0x000fea0003c00000 */
[----:B------:R-:W-:Y:S02]  /*11d0*/  IMAD.MOV.U32 R16, RZ, RZ, R24 ;  /* 0x000000ffff107224 */ /* 0x000fe400078e0018 */
[----:B------:R-:W-:-:S07]  /*11e0*/  IMAD.MOV.U32 R17, RZ, RZ, R7 ;  /* 0x000000ffff117224 */ /* 0x000fce00078e0007 */
.L_x_161:
[----:B------:R-:W0:Y:S01]  /*11f0*/  MUFU.RCP64H R7, R17 ;  /* 0x0000001100077308 */ /* 0x000e220000001800 */
[----:B------:R-:W-:Y:S01]  /*1200*/  VIADD R6, R17, 0x300402 ;  /* 0x0030040211067836 */ /* 0x000fe20000000000 */
[----:B------:R-:W-:Y:S04]  /*1210*/  BSSY.RECONVERGENT B0, `(.L_x_162) ;  /* 0x0000010000007945 */ /* 0x000fe80003800200 */
[----:B------:R-:W-:Y:S01]  /*1220*/  FSETP.GEU.AND P0, PT, |R6|, 5.8789094863358348022e-39, PT ;  /* 0x004004020600780b */ /* 0x000fe20003f0e200 */
[----:B0-----:R-:W-:-:S08]  /*1230*/  DFMA R18, R6, -R16, 1 ;  /* 0x3ff000000612742b */ /* 0x001fd00000000810 */
[----:B------:R-:W-:-:S08]  /*1240*/  DFMA R18, R18, R18, R18 ;  /* 0x000000121212722b */ /* 0x000fd00000000012 */
[----:B------:R-:W-:-:S08]  /*1250*/  DFMA R18, R6, R18, R6 ;  /* 0x000000120612722b */ /* 0x000fd00000000006 */
[----:B------:R-:W-:-:S08]  /*1260*/  DFMA R20, R18, -R16, 1 ;  /* 0x3ff000001214742b */ /* 0x000fd00000000810 */
[----:B------:R-:W-:Y:S01]  /*1270*/  DFMA R20, R18, R20, R18 ;  /* 0x000000141214722b */ /* 0x000fe20000000012 */
[----:B------:R-:W-:Y:S10]  /*1280*/  @P0 BRA `(.L_x_163) ;  /* 0x0000000000200947 */ /* 0x000ff40003800000 */
[----:B------:R-:W-:Y:S01]  /*1290*/  LOP3.LUT R2, R17, 0x7fffffff, RZ, 0xc0, !PT ;  /* 0x7fffffff11027812 */ /* 0x000fe200078ec0ff */
[----:B------:R-:W-:Y:S02]  /*12a0*/  IMAD.MOV.U32 R30, RZ, RZ, R16 ;  /* 0x000000ffff1e7224 */ /* 0x000fe400078e0010 */
[----:B------:R-:W-:Y:S02]  /*12b0*/  IMAD.MOV.U32 R31, RZ, RZ, R17 ;  /* 0x000000ffff1f7224 */ /* 0x000fe400078e0011 */
[----:B------:R-:W-:Y:S01]  /*12c0*/  VIADD R29, R2, 0xfff00000 ;  /* 0xfff00000021d7836 */ /* 0x000fe20000000000 */
[----:B------:R-:W-:-:S07]  /*12d0*/  MOV R2, 0x12f0 ;  /* 0x000012f000027802 */ /* 0x000fce0000000f00 */
[----:B------:R-:W-:Y:S05]  /*12e0*/  CALL.REL.NOINC `($__internal_4_$__cuda_sm20_dblrcp_rn_slowpath_v3) ;  /* 0x000000a400707944 */ /* 0x000fea0003c00000 */
[----:B------:R-:W-:Y:S02]  /*12f0*/  IMAD.MOV.U32 R20, RZ, RZ, R26 ;  /* 0x000000ffff147224 */ /* 0x000fe400078e001a */
[----:B------:R-:W-:-:S07]  /*1300*/  IMAD.MOV.U32 R21, RZ, RZ, R27 ;  /* 0x000000ffff157224 */ /* 0x000fce00078e001b */
.L_x_163:
[----:B------:R-:W-:Y:S05]  /*1310*/  BSYNC.RECONVERGENT B0 ;  /* 0x0000000000007941 */ /* 0x000fea0003800200 */
.L_x_162:
[----:B------:R-:W-:Y:S01]  /*1320*/  UMOV UR6, 0xa2529d3a ;  /* 0xa2529d3a00067882 */ /* 0x000fe20000000000 */
[----:B------:R-:W-:Y:S01]  /*1330*/  UMOV UR7, 0x3f91df46 ;  /* 0x3f91df4600077882 */ /* 0x000fe20000000000 */
[----:B------:R-:W-:Y:S01]  /*1340*/  BSSY.RECONVERGENT B0, `(.L_x_164) ;  /* 0x0000023000007945 */ /* 0x000fe20003800200 */
[----:B------:R-:W-:Y:S02]  /*1350*/  DMUL R14, R14, UR6 ;  /* 0x000000060e0e7c28 */ /* 0x000fe40008000000 */
[C---:B------:R-:W-:Y:S02]  /*1360*/  DMUL R22, R20.reuse, R48 ;  /* 0x0000003014167228 */ /* 0x040fe40000000000 */
[C---:B------:R-:W-:Y:S02]  /*1370*/  DMUL R18, R20.reuse, R46 ;  /* 0x0000002e14127228 */ /* 0x040fe40000000000 */
[----:B------:R-:W-:Y:S02]  /*1380*/  DMUL R16, R20, R34 ;  /* 0x0000002214107228 */ /* 0x000fe40000000000 */
[----:B------:R-:W-:-:S14]  /*1390*/  DSETP.NEU.AND P0, PT, |R14|, +INF , PT ;  /* 0x7ff000000e00742a */ /* 0x000fdc0003f0d200 */
[----:B------:R-:W-:Y:S01]  /*13a0*/  @!P0 DMUL R6, RZ, R14 ;  /* 0x0000000eff068228 */ /* 0x000fe20000000000 */
[----:B------:R-:W-:Y:S01]  /*13b0*/  @!P0 IMAD.MOV.U32 R2, RZ, RZ, 0x1 ;  /* 0x00000001ff028424 */ /* 0x000fe200078e00ff */
[----:B------:R-:W-:Y:S09]  /*13c0*/  @!P0 BRA `(.L_x_165) ;  /* 0x0000000000688947 */ /* 0x000ff20003800000 */
[----:B------:R-:W-:Y:S01]  /*13d0*/  UMOV UR6, 0x6dc9c883 ;  /* 0x6dc9c88300067882 */ /* 0x000fe20000000000 */
[----:B------:R-:W-:Y:S01]  /*13e0*/  UMOV UR7, 0x3fe45f30 ;  /* 0x3fe45f3000077882 */ /* 0x000fe20000000000 */
[C---:B------:R-:W-:Y:S01]  /*13f0*/  DSETP.GE.AND P0, PT, |R14|.reuse, 2.14748364800000000000e+09, PT ;  /* 0x41e000000e00742a */ /* 0x040fe20003f06200 */
[----:B------:R-:W-:Y:S01]  /*1400*/  BSSY.RECONVERGENT B3, `(.L_x_166) ;  /* 0x0000015000037945 */ /* 0x000fe20003800200 */
        /* <DEDUP_REMOVED lines=13> */
[----:B------:R-:W-:Y:S01]  /*14e0*/  IMAD.MOV.U32 R32, RZ, RZ, R14 ;  /* 0x000000ffff207224 */ /* 0x000fe200078e000e */
[----:B------:R-:W-:Y:S01]  /*14f0*/  MOV R64, 0x1520 ;  /* 0x0000152000407802 */ /* 0x000fe20000000f00 */
[----:B------:R-:W-:-:S07]  /*1500*/  IMAD.MOV.U32 R35, RZ, RZ, R15 ;  /* 0x000000ffff237224 */ /* 0x000fce00078e000f */
[----:B------:R-:W-:Y:S05]  /*1510*/  CALL.REL.NOINC `($_Z22ReturnDiffractionSpotsPdS_PiS_S_S0_iS_iS0_S_$__internal_trig_reduction_slowpathd) ;  /* 0x000000ac00cc7944 */ /* 0x000fea0003c00000 */
[----:B------:R-:W-:Y:S01]  /*1520*/  MOV R2, R25 ;  /* 0x0000001900027202 */ /* 0x000fe20000000f00 */
[----:B------:R-:W-:Y:S02]  /*1530*/  IMAD.MOV.U32 R6, RZ, RZ, R32 ;  /* 0x000000ffff067224 */ /* 0x000fe400078e0020 */
[----:B------:R-:W-:-:S07]  /*1540*/  IMAD.MOV.U32 R7, RZ, RZ, R33 ;  /* 0x000000ffff077224 */ /* 0x000fce00078e0021 */
.L_x_167:
[----:B------:R-:W-:Y:S05]  /*1550*/  BSYNC.RECONVERGENT B3 ;  /* 0x0000000000037941 */ /* 0x000fea0003800200 */
.L_x_166:
[----:B------:R-:W-:-:S07]  /*1560*/  VIADD R2, R2, 0x1 ;  /* 0x0000000102027836 */ /* 0x000fce0000000000 */
.L_x_165:
[----:B------:R-:W-:Y:S05]  /*1570*/  BSYNC.RECONVERGENT B0 ;  /* 0x0000000000007941 */ /* 0x000fea0003800200 */
.L_x_164:
        /* <DEDUP_REMOVED lines=10> */
[----:B------:R-:W-:Y:S01]  /*1620*/  DSETP.NEU.AND P1, PT, |R14|, +INF , PT ;  /* 0x7ff000000e00742a */ /* 0x000fe20003f2d200 */
[----:B------:R-:W-:Y:S01]  /*1630*/  IMAD.MOV.U32 R39, RZ, RZ, 0x3da8ff83 ;  /* 0x3da8ff83ff277424 */ /* 0x000fe200078e00ff */
[----:B------:R-:W-:Y:S01]  /*1640*/  ISETP.NE.U32.AND P0, PT, R36, 0x1, PT ;  /* 0x000000012400780c */ /* 0x000fe20003f05070 */
[----:B------:R-:W-:Y:S01]  /*1650*/  DMUL R36, R6, R6 ;  /* 0x0000000606247228 */ /* 0x000fe20000000000 */
[----:B------:R-:W-:Y:S02]  /*1660*/  BSSY.RECONVERGENT B0, `(.L_x_168) ;  /* 0x000002b000007945 */ /* 0x000fe40003800200 */
[----:B------:R-:W-:-:S02]  /*1670*/  FSEL R38, R38, -8.06006814911005101289e+34, !P0 ;  /* 0xf9785eba26267808 */ /* 0x000fc40004000000 */
[----:B------:R-:W-:-:S06]  /*1680*/  FSEL R39, -R39, 0.11223486810922622681, !P0 ;  /* 0x3de5db6527277808 */ /* 0x000fcc0004000100 */
[----:B--2---:R-:W-:-:S08]  /*1690*/  DFMA R32, R36, R38, R32 ;  /* 0x000000262420722b */ /* 0x004fd00000000020 */
[----:B------:R-:W-:-:S08]  /*16a0*/  DFMA R32, R36, R32, R34 ;  /* 0x000000202420722b */ /* 0x000fd00000000022 */
[----:B---3--:R-:W-:-:S08]  /*16b0*/  DFMA R24, R36, R32, R24 ;  /* 0x000000202418722b */ /* 0x008fd00000000018 */
[----:B------:R-:W-:-:S08]  /*16c0*/  DFMA R24, R36, R24, R26 ;  /* 0x000000182418722b */ /* 0x000fd0000000001a */
[----:B----4-:R-:W-:-:S08]  /*16d0*/  DFMA R24, R36, R24, R28 ;  /* 0x000000182418722b */ /* 0x010fd0000000001c */
[----:B------:R-:W-:-:S08]  /*16e0*/  DFMA R24, R36, R24, R30 ;  /* 0x000000182418722b */ /* 0x000fd0000000001e */
[----:B------:R-:W-:Y:S02]  /*16f0*/  DFMA R6, R24, R6, R6 ;  /* 0x000000061806722b */ /* 0x000fe40000000006 */
[----:B------:R-:W-:Y:S02]  /*1700*/  DFMA R24, R36, R24, 1 ;  /* 0x3ff000002418742b */ /* 0x000fe40000000018 */
[----:B------:R-:W-:-:S08]  /*1710*/  @!P1 DMUL R36, RZ, R14 ;  /* 0x0000000eff249228 */ /* 0x000fd00000000000 */
[----:B------:R-:W-:Y:S02]  /*1720*/  FSEL R20, R24, R6, !P0 ;  /* 0x0000000618147208 */ /* 0x000fe40004000000 */
[----:B------:R-:W-:Y:S02]  /*1730*/  FSEL R21, R25, R7, !P0 ;  /* 0x0000000719157208 */ /* 0x000fe40004000000 */
[----:B------:R-:W-:Y:S01]  /*1740*/  LOP3.LUT P0, RZ, R2, 0x2, RZ, 0xc0, !PT ;  /* 0x0000000202ff7812 */ /* 0x000fe2000780c0ff */
[----:B------:R-:W-:-:S03]  /*1750*/  @!P1 IMAD.MOV.U32 R2, RZ, RZ, RZ ;  /* 0x000000ffff029224 */ /* 0x000fc600078e00ff */
[----:B------:R-:W-:-:S10]  /*1760*/  DADD R6, RZ, -R20 ;  /* 0x00000000ff067229 */ /* 0x000fd40000000814 */
[----:B------:R-:W-:Y:S02]  /*1770*/  FSEL R20, R20, R6, !P0 ;  /* 0x0000000614147208 */ /* 0x000fe40004000000 */
[----:B------:R-:W-:Y:S01]  /*1780*/  FSEL R21, R21, R7, !P0 ;  /* 0x0000000715157208 */ /* 0x000fe20004000000 */
[----:B------:R-:W-:Y:S06]  /*1790*/  @!P1 BRA `(.L_x_169) ;  /* 0x00000000005c9947 */ /* 0x000fec0003800000 */
        /* <DEDUP_REMOVED lines=20> */
[----:B------:R-:W-:Y:S01]  /*18e0*/  IMAD.MOV.U32 R2, RZ, RZ, R25 ;  /* 0x000000ffff027224 */ /* 0x000fe200078e0019 */
[----:B------:R-:W-:Y:S01]  /*18f0*/  MOV R36, R32 ;  /* 0x0000002000247202 */ /* 0x000fe20000000f00 */
[----:B------:R-:W-:-:S07]  /*1900*/  IMAD.MOV.U32 R37, RZ, RZ, R33 ;  /* 0x000000ffff257224 */ /* 0x000fce00078e0021 */
.L_x_169:
[----:B------:R-:W-:Y:S05]  /*1910*/  BSYNC.RECONVERGENT B0 ;  /* 0x0000000000007941 */ /* 0x000fea0003800200 */
.L_x_168:
        /* <DEDUP_REMOVED lines=10> */
[----:B------:R-:W-:Y:S01]  /*19c0*/  DADD R44, -R20, 1 ;  /* 0x3ff00000142c7429 */ /* 0x000fe20000000100 */
[----:B------:R-:W-:Y:S01]  /*19d0*/  IMAD.MOV.U32 R39, RZ, RZ, 0x3da8ff83 ;  /* 0x3da8ff83ff277424 */ /* 0x000fe200078e00ff */
[----:B------:R-:W-:Y:S01]  /*19e0*/  ISETP.NE.U32.AND P0, PT, R14, 0x1, PT ;  /* 0x000000010e00780c */ /* 0x000fe20003f05070 */
[----:B------:R-:W-:-:S02]  /*19f0*/  DMUL R14, R36, R36 ;  /* 0x00000024240e7228 */ /* 0x000fc40000000000 */
[----:B------:R-:W-:Y:S01]  /*1a00*/  DMUL R42, R18, R18 ;  /* 0x00000012122a7228 */ /* 0x000fe20000000000 */
[----:B------:R-:W-:Y:S02]  /*1a10*/  FSEL R38, R38, -8.06006814911005101289e+34, !P0 ;  /* 0xf9785eba26267808 */ /* 0x000fe40004000000 */
[----:B------:R-:W-:-:S05]  /*1a20*/  FSEL R39, -R39, 0.11223486810922622681, !P0 ;  /* 0x3de5db6527277808 */ /* 0x000fca0004000100 */
[----:B------:R-:W-:Y:S02]  /*1a30*/  DFMA R42, R44, R42, R20 ;  /* 0x0000002a2c2a722b */ /* 0x000fe40000000014 */
[----:B--2---:R-:W-:Y:S02]  /*1a40*/  DFMA R32, R14, R38, R32 ;  /* 0x000000260e20722b */ /* 0x004fe40000000020 */
[----:B------:R-:W-:-:S06]  /*1a50*/  DMUL R38, R22, R16 ;  /* 0x0000001016267228 */ /* 0x000fcc0000000000 */
[----:B------:R-:W-:-:S08]  /*1a60*/  DFMA R32, R14, R32, R34 ;  /* 0x000000200e20722b */ /* 0x000fd00000000022 */
[----:B---3--:R-:W-:-:S08]  /*1a70*/  DFMA R24, R14, R32, R24 ;  /* 0x000000200e18722b */ /* 0x008fd00000000018 */
[----:B------:R-:W-:Y:S02]  /*1a80*/  DFMA R24, R14, R24, R26 ;  /* 0x000000180e18722b */ /* 0x000fe4000000001a */
[----:B------:R-:W-:-:S06]  /*1a90*/  DMUL R26, R16, R16 ;  /* 0x00000010101a7228 */ /* 0x000fcc0000000000 */
[----:B----4-:R-:W-:-:S08]  /*1aa0*/  DFMA R24, R14, R24, R28 ;  /* 0x000000180e18722b */ /* 0x010fd0000000001c */
[----:B------:R-:W-:-:S08]  /*1ab0*/  DFMA R24, R14, R24, R30 ;  /* 0x000000180e18722b */ /* 0x000fd0000000001e */
[----:B------:R-:W-:Y:S02]  /*1ac0*/  DFMA R36, R24, R36, R36 ;  /* 0x000000241824722b */ /* 0x000fe40000000024 */
[----:B------:R-:W-:-:S10]  /*1ad0*/  DFMA R14, R14, R24, 1 ;  /* 0x3ff000000e0e742b */ /* 0x000fd40000000018 */
[----:B------:R-:W-:Y:S02]  /*1ae0*/  FSEL R24, R14, R36, !P0 ;  /* 0x000000240e187208 */ /* 0x000fe40004000000 */
[----:B------:R-:W-:Y:S01]  /*1af0*/  FSEL R25, R15, R37, !P0 ;  /* 0x000000250f197208 */ /* 0x000fe20004000000 */
[C---:B------:R-:W-:Y:S01]  /*1b00*/  DMUL R36, R22.reuse, R18 ;  /* 0x0000001216247228 */ /* 0x040fe20000000000 */
[----:B------:R-:W-:Y:S01]  /*1b10*/  LOP3.LUT P0, RZ, R2, 0x2, RZ, 0xc0, !PT ;  /* 0x0000000202ff7812 */ /* 0x000fe2000780c0ff */
[----:B------:R-:W-:-:S03]  /*1b20*/  DMUL R14, R22, R22 ;  /* 0x00000016160e7228 */ /* 0x000fc60000000000 */
[----:B------:R-:W-:-:S10]  /*1b30*/  DADD R6, RZ, -R24 ;  /* 0x00000000ff067229 */ /* 0x000fd40000000818 */
[----:B------:R-:W-:Y:S02]  /*1b40*/  FSEL R6, R24, R6, !P0 ;  /* 0x0000000618067208 */ /* 0x000fe40004000000 */
[----:B------:R-:W-:Y:S01]  /*1b50*/  FSEL R7, R25, R7, !P0 ;  /* 0x0000000719077208 */ /* 0x000fe20004000000 */
[----:B------:R-:W-:-:S05]  /*1b60*/  DMUL R24, R18, R16 ;  /* 0x0000001012187228 */ /* 0x000fca0000000000 */
[-C--:B------:R-:W-:Y:S02]  /*1b70*/  DMUL R16, R16, R6.reuse ;  /* 0x0000000610107228 */ /* 0x080fe40000000000 */
[-C--:B------:R-:W-:Y:S02]  /*1b80*/  DMUL R18, R18, R6.reuse ;  /* 0x0000000612127228 */ /* 0x080fe40000000000 */
[----:B------:R-:W-:Y:S02]  /*1b90*/  DMUL R6, R22, R6 ;  /* 0x0000000616067228 */ /* 0x000fe40000000000 */
[----:B------:R-:W-:Y:S02]  /*1ba0*/  DFMA R22, R14, R44, R20 ;  /* 0x0000002c0e16722b */ /* 0x000fe40000000014 */
[CCC-:B------:R-:W-:Y:S02]  /*1bb0*/  DFMA R40, R44.reuse, R36.reuse, R16.reuse ;  /* 0x000000242c28722b */ /* 0x1c0fe40000000010 */
[----:B------:R-:W-:-:S02]  /*1bc0*/  DFMA R36, R44, R36, -R16 ;  /* 0x000000242c24722b */ /* 0x000fc40000000810 */
[CCC-:B------:R-:W-:Y:S02]  /*1bd0*/  DFMA R16, R44.reuse, R38.reuse, -R18.reuse ;  /* 0x000000262c10722b */ /* 0x1c0fe40000000812 */
[C---:B------:R-:W-:Y:S02]  /*1be0*/  DFMA R38, R44.reuse, R38, R18 ;  /* 0x000000262c26722b */ /* 0x040fe40000000012 */
[C---:B------:R-:W-:Y:S02]  /*1bf0*/  DFMA R20, R44.reuse, R26, R20 ;  /* 0x0000001a2c14722b */ /* 0x040fe40000000014 */
[CCC-:B------:R-:W-:Y:S02]  /*1c00*/  DFMA R18, R44.reuse, R24.reuse, R6.reuse ;  /* 0x000000182c12722b */ /* 0x1c0fe40000000006 */
[----:B------:R-:W-:-:S11]  /*1c10*/  DFMA R44, R44, R24, -R6 ;  /* 0x000000182c2c722b */ /* 0x000fd60000000806 */
.L_x_157:
        /* <DEDUP_REMOVED lines=13> */
[----:B------:R-:W-:Y:S02]  /*1cf0*/  IMAD.MOV.U32 R14, RZ, RZ, 0x0 ;  /* 0x00000000ff0e7424 */ /* 0x000fe400078e00ff */
[----:B------:R-:W-:-:S04]  /*1d00*/  IMAD.MOV.U32 R15, RZ, RZ, 0x3ff00000 ;  /* 0x3ff00000ff0f7424 */ /* 0x000fc800078e00ff */
[----:B------:R-:W-:Y:S05]  /*1d10*/  @P0 BRA P1, `(.L_x_170) ;  /* 0x0000000800900947 */ /* 0x000fea0000800000 */
[----:B------:R-:W0:Y:S02]  /*1d20*/  LDC.64 R6, c[0x0][0x380] ;  /* 0x0000e000ff067b82 */ /* 0x000e240000000a00 */
[----:B0-----:R-:W5:Y:S01]  /*1d30*/  LDG.E.64 R6, desc[UR4][R6.64+0x20] ;  /* 0x0000200406067981 */ /* 0x001f62000c1e1b00 */
[----:B------:R-:W0:Y:S01]  /*1d40*/  MUFU.RCP64H R15, R5 ;  /* 0x00000005000f7308 */ /* 0x000e220000001800 */
[----:B------:R-:W-:Y:S01]  /*1d50*/  IADD3 R14, PT, PT, R5, 0x300402, RZ ;  /* 0x00300402050e7810 */ /* 0x000fe20007ffe0ff */
[----:B------:R-:W-:Y:S03]  /*1d60*/  BSSY.RECONVERGENT B0, `(.L_x_171) ;  /* 0x0000010000007945 */ /* 0x000fe60003800200 */
[----:B------:R-:W-:Y:S02]  /*1d70*/  FSETP.GEU.AND P0, PT, |R14|, 5.8789094863358348022e-39, PT ;  /* 0x004004020e00780b */ /* 0x000fe40003f0e200 */
        /* <DEDUP_REMOVED lines=11> */
[----:B-----5:R-:W-:Y:S05]  /*1e30*/  CALL.REL.NOINC `($__internal_4_$__cuda_sm20_dblrcp_rn_slowpath_v3) ;  /* 0x00000098009c7944 */ /* 0x020fea0003c00000 */
[----:B------:R-:W-:Y:S02]  /*1e40*/  IMAD.MOV.U32 R24, RZ, RZ, R26 ;  /* 0x000000ffff187224 */ /* 0x000fe400078e001a */
[----:B------:R-:W-:-:S07]  /*1e50*/  IMAD.MOV.U32 R25, RZ, RZ, R27 ;  /* 0x000000ffff197224 */ /* 0x000fce00078e001b */
.L_x_172:
[----:B------:R-:W-:Y:S05]  /*1e60*/  BSYNC.RECONVERGENT B0 ;  /* 0x0000000000007941 */ /* 0x000fea0003800200 */
.L_x_171:
[----:B------:R-:W0:Y:S01]  /*1e70*/  I2F.F64 R4, R3 ;  /* 0x0000000300047312 */ /* 0x000e220000201c00 */
[----:B------:R-:W-:Y:S01]  /*1e80*/  UMOV UR6, 0xa2529d3a ;  /* 0xa2529d3a00067882 */ /* 0x000fe20000000000 */
[----:B------:R-:W-:Y:S01]  /*1e90*/  UMOV UR7, 0x3f91df46 ;  /* 0x3f91df4600077882 */ /* 0x000fe20000000000 */
[----:B------:R-:W-:Y:S01]  /*1ea0*/  BSSY.RECONVERGENT B0, `(.L_x_173) ;  /* 0x0000021000007945 */ /* 0x000fe20003800200 */
[-C--:B------:R-:W-:Y:S02]  /*1eb0*/  DMUL R12, R12, R24.reuse ;  /* 0x000000180c0c7228 */ /* 0x080fe40000000000 */
[-C--:B------:R-:W-:Y:S02]  /*1ec0*/  DMUL R10, R10, R24.reuse ;  /* 0x000000180a0a7228 */ /* 0x080fe40000000000 */
[----:B------:R-:W-:Y:S02]  /*1ed0*/  DMUL R8, R8, R24 ;  /* 0x0000001808087228 */ /* 0x000fe40000000000 */
[----:B0----5:R-:W-:-:S08]  /*1ee0*/  DMUL R4, R6, R4 ;  /* 0x0000000406047228 */ /* 0x021fd00000000000 */
[----:B------:R-:W-:-:S08]  /*1ef0*/  DMUL R14, R4, UR6 ;  /* 0x00000006040e7c28 */ /* 0x000fd00008000000 */
        /* <DEDUP_REMOVED lines=25> */
.L_x_176:
[----:B------:R-:W-:Y:S05]  /*2090*/  BSYNC.RECONVERGENT B3 ;  /* 0x0000000000037941 */ /* 0x000fea0003800200 */
.L_x_175:
[----:B------:R-:W-:-:S07]  /*20a0*/  VIADD R2, R25, 0x1 ;  /* 0x0000000119027836 */ /* 0x000fce0000000000 */
.L_x_174:
[----:B------:R-:W-:Y:S05]  /*20b0*/  BSYNC.RECONVERGENT B0 ;  /* 0x0000000000007941 */ /* 0x000fea0003800200 */
.L_x_173:
        /* <DEDUP_REMOVED lines=10> */
[----:B------:R-:W-:Y:S01]  /*2160*/  MOV R48, 0x20fd8164 ;  /* 0x20fd816400307802 */ /* 0x000fe20000000f00 */
[----:B------:R-:W-:Y:S01]  /*2170*/  DSETP.NEU.AND P1, PT, |R14|, +INF , PT ;  /* 0x7ff000000e00742a */ /* 0x000fe20003f2d200 */
[----:B------:R-:W-:Y:S01]  /*2180*/  ISETP.NE.U32.AND P0, PT, R46, 0x1, PT ;  /* 0x000000012e00780c */ /* 0x000fe20003f05070 */
[----:B------:R-:W-:Y:S01]  /*2190*/  DMUL R46, R32, R32 ;  /* 0x00000020202e7228 */ /* 0x000fe20000000000 */
[----:B------:R-:W-:Y:S02]  /*21a0*/  BSSY.RECONVERGENT B0, `(.L_x_177) ;  /* 0x000002b000007945 */ /* 0x000fe40003800200 */
[----:B------:R-:W-:-:S02]  /*21b0*/  FSEL R48, R48, -8.06006814911005101289e+34, !P0 ;  /* 0xf9785eba30307808 */ /* 0x000fc40004000000 */
[----:B------:R-:W-:-:S06]  /*21c0*/  FSEL R49, -R49, 0.11223486810922622681, !P0 ;  /* 0x3de5db6531317808 */ /* 0x000fcc0004000100 */
[----:B--2---:R-:W-:-:S08]  /*21d0*/  DFMA R4, R46, R48, R4 ;  /* 0x000000302e04722b */ /* 0x004fd00000000004 */
[----:B------:R-:W-:Y:S02]  /*21e0*/  DFMA R4, R46, R4, R6 ;  /* 0x000000042e04722b */ /* 0x000fe40000000006 */
[----:B------:R-:W-:-:S06]  /*21f0*/  @!P1 DMUL R6, RZ, R14 ;  /* 0x0000000eff069228 */ /* 0x000fcc0000000000 */
[----:B---3--:R-:W-:-:S08]  /*2200*/  DFMA R4, R46, R4, R24 ;  /* 0x000000042e04722b */ /* 0x008fd00000000018 */
[----:B------:R-:W-:-:S08]  /*2210*/  DFMA R4, R46, R4, R26 ;  /* 0x000000042e04722b */ /* 0x000fd0000000001a */
[----:B----4-:R-:W-:-:S08]  /*2220*/  DFMA R4, R46, R4, R28 ;  /* 0x000000042e04722b */ /* 0x010fd0000000001c */
[----:B------:R-:W-:-:S08]  /*2230*/  DFMA R4, R46, R4, R30 ;  /* 0x000000042e04722b */ /* 0x000fd0000000001e */
[----:B------:R-:W-:Y:S02]  /*2240*/  DFMA R32, R4, R32, R32 ;  /* 0x000000200420722b */ /* 0x000fe40000000020 */
[----:B------:R-:W-:-:S10]  /*2250*/  DFMA R4, R46, R4, 1 ;  /* 0x3ff000002e04742b */ /* 0x000fd40000000004 */
        /* <DEDUP_REMOVED lines=28> */
[----:B------:R-:W-:Y:S02]  /*2420*/  IMAD.MOV.U32 R2, RZ, RZ, R25 ;  /* 0x000000ffff027224 */ /* 0x000fe400078e0019 */
[----:B------:R-:W-:Y:S02]  /*2430*/  IMAD.MOV.U32 R6, RZ, RZ, R32 ;  /* 0x000000ffff067224 */ /* 0x000fe400078e0020 */
[----:B------:R-:W-:-:S07]  /*2440*/  IMAD.MOV.U32 R7, RZ, RZ, R33 ;  /* 0x000000ffff077224 */ /* 0x000fce00078e0021 */
.L_x_178:
[----:B------:R-:W-:Y:S05]  /*2450*/  BSYNC.RECONVERGENT B0 ;  /* 0x0000000000007941 */ /* 0x000fea0003800200 */
.L_x_177:
        /* <DEDUP_REMOVED lines=9> */
[----:B------:R-:W-:-:S02]  /*24f0*/  IMAD.MOV.U32 R48, RZ, RZ, 0x20fd8164 ;  /* 0x20fd8164ff307424 */ /* 0x000fc400078e00ff */
[----:B------:R-:W-:Y:S01]  /*2500*/  IMAD.MOV.U32 R49, RZ, RZ, 0x3da8ff83 ;  /* 0x3da8ff83ff317424 */ /* 0x000fe200078e00ff */
[----:B------:R-:W-:Y:S01]  /*2510*/  ISETP.NE.U32.AND P0, PT, R46, 0x1, PT ;  /* 0x000000012e00780c */ /* 0x000fe20003f05070 */
[----:B------:R-:W-:-:S03]  /*2520*/  DMUL R46, R6, R6 ;  /* 0x00000006062e7228 */ /* 0x000fc60000000000 */
[----:B------:R-:W-:Y:S01]  /*2530*/  FSEL R48, R48, -8.06006814911005101289e+34, !P0 ;  /* 0xf9785eba30307808 */ /* 0x000fe20004000000 */
[----:B0-----:R-:W-:Y:S01]  /*2540*/  DMUL R14, R12, R12 ;  /* 0x0000000c0c0e7228 */ /* 0x001fe20000000000 */
[----:B------:R-:W-:-:S06]  /*2550*/  FSEL R49, -R49, 0.11223486810922622681, !P0 ;  /* 0x3de5db6531317808 */ /* 0x000fcc0004000100 */
[----:B--2---:R-:W-:Y:S02]  /*2560*/  DFMA R24, R46, R48, R24 ;  /* 0x000000302e18722b */ /* 0x004fe40000000018 */
[----:B------:R-:W-:-:S06]  /*2570*/  DMUL R48, R10, R8 ;  /* 0x000000080a307228 */ /* 0x000fcc0000000000 */
[----:B------:R-:W-:Y:S02]  /*2580*/  DFMA R24, R46, R24, R26 ;  /* 0x000000182e18722b */ /* 0x000fe4000000001a */
[----:B------:R-:W-:-:S06]  /*2590*/  DADD R26, -R4, 1 ;  /* 0x3ff00000041a7429 */ /* 0x000fcc0000000100 */
[----:B---3--:R-:W-:Y:S02]  /*25a0*/  DFMA R24, R46, R24, R28 ;  /* 0x000000182e18722b */ /* 0x008fe4000000001c */
[----:B------:R-:W-:Y:S02]  /*25b0*/  DMUL R28, R12, R8 ;  /* 0x000000080c1c7228 */ /* 0x000fe40000000000 */
[----:B------:R-:W-:-:S04]  /*25c0*/  DFMA R14, R14, R26, R4 ;  /* 0x0000001a0e0e722b */ /* 0x000fc80000000004 */
[----:B------:R-:W-:-:S08]  /*25d0*/  DFMA R24, R46, R24, R30 ;  /* 0x000000182e18722b */ /* 0x000fd0000000001e */
[----:B----4-:R-:W-:-:S08]  /*25e0*/  DFMA R24, R46, R24, R32 ;  /* 0x000000182e18722b */ /* 0x010fd00000000020 */
[----:B------:R-:W-:Y:S02]  /*25f0*/  DFMA R24, R46, R24, R34 ;  /* 0x000000182e18722b */ /* 0x000fe40000000022 */
[----:B------:R-:W-:-:S06]  /*2600*/  DMUL R34, R10, R10 ;  /* 0x0000000a0a227228 */ /* 0x000fcc0000000000 */
[----:B------:R-:W-:Y:S02]  /*2610*/  DFMA R6, R24, R6, R6 ;  /* 0x000000061806722b */ /* 0x000fe40000000006 */
[----:B------:R-:W-:Y:S02]  /*2620*/  DFMA R24, R46, R24, 1 ;  /* 0x3ff000002e18742b */ /* 0x000fe40000000018 */
[----:B------:R-:W-:Y:S02]  /*2630*/  DMUL R46, R12, R10 ;  /* 0x0000000a0c2e7228 */ /* 0x000fe40000000000 */
[----:B------:R-:W-:-:S06]  /*2640*/  DFMA R34, R26, R34, R4 ;  /* 0x000000221a22722b */ /* 0x000fcc0000000004 */
[----:B------:R-:W-:Y:S02]  /*2650*/  FSEL R24, R24, R6, !P0 ;  /* 0x0000000618187208 */ /* 0x000fe40004000000 */
[----:B------:R-:W-:Y:S02]  /*2660*/  FSEL R25, R25, R7, !P0 ;  /* 0x0000000719197208 */ /* 0x000fe40004000000 */
[----:B------:R-:W-:-:S04]  /*2670*/  LOP3.LUT P0, RZ, R2, 0x2, RZ, 0xc0, !PT ;  /* 0x0000000202ff7812 */ /* 0x000fc8000780c0ff */
[----:B------:R-:W-:-:S10]  /*2680*/  DADD R6, RZ, -R24 ;  /* 0x00000000ff067229 */ /* 0x000fd40000000818 */
[----:B------:R-:W-:Y:S02]  /*2690*/  FSEL R6, R24, R6, !P0 ;  /* 0x0000000618067208 */ /* 0x000fe40004000000 */
[----:B------:R-:W-:Y:S01]  /*26a0*/  FSEL R7, R25, R7, !P0 ;  /* 0x0000000719077208 */ /* 0x000fe20004000000 */
[----:B------:R-:W-:-:S05]  /*26b0*/  DMUL R24, R8, R8 ;  /* 0x0000000808187228 */ /* 0x000fca0000000000 */
[-C--:B------:R-:W-:Y:S02]  /*26c0*/  DMUL R8, R8, R6.reuse ;  /* 0x0000000608087228 */ /* 0x080fe40000000000 */
[-C--:B------:R-:W-:Y:S02]  /*26d0*/  DMUL R10, R10, R6.reuse ;  /* 0x000000060a0a7228 */ /* 0x080fe40000000000 */
[----:B------:R-:W-:Y:S02]  /*26e0*/  DMUL R12, R12, R6 ;  /* 0x000000060c0c7228 */ /* 0x000fe40000000000 */
[C---:B------:R-:W-:Y:S02]  /*26f0*/  DFMA R6, R26.reuse, R24, R4 ;  /* 0x000000181a06722b */ /* 0x040fe40000000004 */
[C---:B------:R-:W-:Y:S02]  /*2700*/  DFMA R24, R26.reuse, R46, R8 ;  /* 0x0000002e1a18722b */ /* 0x040fe40000000008 */
[----:B------:R-:W-:-:S02]  /*2710*/  DFMA R30, R26, R28, -R10 ;  /* 0x0000001c1a1e722b */ /* 0x000fc4000000080a */
[C---:B------:R-:W-:Y:S02]  /*2720*/  DFMA R46, R26.reuse, R46, -R8 ;  /* 0x0000002e1a2e722b */ /* 0x040fe40000000808 */
[C---:B------:R-:W-:Y:S02]  /*2730*/  DFMA R28, R26.reuse, R28, R10 ;  /* 0x0000001c1a1c722b */ /* 0x040fe4000000000a */
[CCC-:B------:R-:W-:Y:S02]  /*2740*/  DFMA R32, R26.reuse, R48.reuse, R12.reuse ;  /* 0x000000301a20722b */ /* 0x1c0fe4000000000c */
[----:B------:R-:W-:-:S11]  /*2750*/  DFMA R26, R26, R48, -R12 ;  /* 0x000000301a1a722b */ /* 0x000fd6000000080c */
.L_x_170:
[C---:B------:R-:W-:Y:S01]  /*2760*/  DMUL R4, R46.reuse, R40 ;  /* 0x000000282e047228 */ /* 0x040fe20000000000 */
[----:B------:R-:W-:Y:S01]  /*2770*/  ISETP.GE.AND P0, PT, R0, 0x1, PT ;  /* 0x000000010000780c */ /* 0x000fe20003f06270 */
[C---:B------:R-:W-:Y:S02]  /*2780*/  DMUL R8, R46.reuse, R42 ;  /* 0x0000002a2e087228 */ /* 0x040fe40000000000 */
[----:B------:R-:W-:Y:S02]  /*2790*/  DMUL R46, R46, R44 ;  /* 0x0000002c2e2e7228 */ /* 0x000fe40000000000 */
[C---:B------:R-:W-:Y:S02]  /*27a0*/  DMUL R10, R34.reuse, R40 ;  /* 0x00000028220a7228 */ /* 0x040fe40000000000 */
[C---:B------:R-:W-:Y:S02]  /*27b0*/  DMUL R12, R34.reuse, R42 ;  /* 0x0000002a220c7228 */ /* 0x040fe40000000000 */
[----:B------:R-:W-:-:S02]  /*27c0*/  DMUL R34, R34, R44 ;  /* 0x0000002c22227228 */ /* 0x000fc40000000000 */
[C---:B------:R-:W-:Y:S02]  /*27d0*/  DMUL R40, R32.reuse, R40 ;  /* 0x0000002820287228 */ /* 0x040fe40000000000 */
[C---:B------:R-:W-:Y:S02]  /*27e0*/  DMUL R42, R32.reuse, R42 ;  /* 0x0000002a202a7228 */ /* 0x040fe40000000000 */
[----:B------:R-:W-:Y:S02]  /*27f0*/  DMUL R32, R32, R44 ;  /* 0x0000002c20207228 */ /* 0x000fe40000000000 */
[C---:B------:R-:W-:Y:S02]  /*2800*/  DFMA R4, R14.reuse, R22, R4 ;  /* 0x000000160e04722b */ /* 0x040fe40000000004 */
[C---:B------:R-:W-:Y:S02]  /*2810*/  DFMA R8, R14.reuse, R36, R8 ;  /* 0x000000240e08722b */ /* 0x040fe40000000008 */
[----:B------:R-:W-:-:S02]  /*2820*/  DFMA R46, R14, R38, R46 ;  /* 0x000000260e2e722b */ /* 0x000fc4000000002e */
[C---:B------:R-:W-:Y:S02]  /*2830*/  DFMA R10, R24.reuse, R22, R10 ;  /* 0x00000016180a722b */ /* 0x040fe4000000000a */
[C---:B------:R-:W-:Y:S02]  /*2840*/  DFMA R12, R24.reuse, R36, R12 ;  /* 0x00000024180c722b */ /* 0x040fe4000000000c */
[----:B------:R-:W-:Y:S02]  /*2850*/  DFMA R14, R24, R38, R34 ;  /* 0x00000026180e722b */ /* 0x000fe40000000022 */
[C---:B------:R-:W-:Y:S02]  /*2860*/  DFMA R40, R30.reuse, R22, R40 ;  /* 0x000000161e28722b */ /* 0x040fe40000000028 */
[C---:B------:R-:W-:Y:S02]  /*2870*/  DFMA R42, R30.reuse, R36, R42 ;  /* 0x000000241e2a722b */ /* 0x040fe4000000002a */
[----:B------:R-:W-:-:S02]  /*2880*/  DFMA R32, R30, R38, R32 ;  /* 0x000000261e20722b */ /* 0x000fc40000000020 */
[C---:B------:R-:W-:Y:S02]  /*2890*/  DFMA R36, R28.reuse, R18, R8 ;  /* 0x000000121c24722b */ /* 0x040fe40000000008 */
[C---:B------:R-:W-:Y:S02]  /*28a0*/  DFMA R38, R28.reuse, R16, R4 ;  /* 0x000000101c26722b */ /* 0x040fe40000000004 */
[----:B------:R-:W-:Y:S01]  /*28b0*/  DFMA R8, R28, R20, R46 ;  /* 0x000000141c08722b */ /* 0x000fe2000000002e */
[----:B------:R-:W-:Y:S01]  /*28c0*/  MOV R4, RZ ;  /* 0x000000ff00047202 */ /* 0x000fe20000000f00 */
[C---:B------:R-:W-:Y:S02]  /*28d0*/  DFMA R10, R26.reuse, R16, R10 ;  /* 0x000000101a0a722b */ /* 0x040fe4000000000a */
[C---:B------:R-:W-:Y:S02]  /*28e0*/  DFMA R12, R26.reuse, R18, R12 ;  /* 0x000000121a0c722b */ /* 0x040fe4000000000c */
[----:B------:R-:W-:-:S02]  /*28f0*/  DFMA R14, R26, R20, R14 ;  /* 0x000000141a0e722b */ /* 0x000fc4000000000e */
[C---:B------:R-:W-:Y:S02]  /*2900*/  DFMA R16, R6.reuse, R16, R40 ;  /* 0x000000100610722b */ /* 0x040fe40000000028 */
[C---:B------:R-:W-:Y:S02]  /*2910*/  DFMA R18, R6.reuse, R18, R42 ;  /* 0x000000120612722b */ /* 0x040fe4000000002a */
[----:B------:R-:W-:Y:S01]  /*2920*/  DFMA R20, R6, R20, R32 ;  /* 0x000000140614722b */ /* 0x000fe20000000020 */
[----:B------:R-:W-:Y:S10]  /*2930*/  @!P0 BRA `(.L_x_179) ;  /* 0x0000008c009c8947 */ /* 0x000ff40003800000 */
[----:B------:R-:W0:Y:S08]  /*2940*/  LDC.64 R22, c[0x0][0x390] ;  /* 0x0000e400ff167b82 */ /* 0x000e300000000a00 */
[----:B------:R-:W1:Y:S08]  /*2950*/  LDC.64 R42, c[0x0][0x380] ;  /* 0x0000e000ff2a7b82 */ /* 0x000e700000000a00 */
[----:B------:R-:W2:Y:S01]  /*2960*/  LDC.64 R40, c[0x0][0x398] ;  /* 0x0000e600ff287b82 */ /* 0x000ea20000000a00 */
[----:B0-----:R0:W5:Y:S04]  /*2970*/  LDG.E R5, desc[UR4][R22.64+0x4] ;  /* 0x0000040416057981 */ /* 0x001168000c1e1900 */
[----:B-1----:R-:W5:Y:S01]  /*2980*/  LDG.E.64 R42, desc[UR4][R42.64+0xff8] ;  /* 0x000ff8042a2a7981 */ /* 0x002f62000c1e1b00 */
[----:B------:R-:W-:-:S02]  /*2990*/  IMAD R0, R3, R0, RZ ;  /* 0x0000000003007224 */ /* 0x000fc400078e02ff */
[----:B------:R-:W-:Y:S02]  /*29a0*/  IMAD.MOV.U32 R6, RZ, RZ, RZ ;  /* 0x000000ffff067224 */ /* 0x000fe400078e00ff */
[----:B------:R-:W-:Y:S02]  /*29b0*/  IMAD.SHL.U32 R7, R0, 0x10, RZ ;  /* 0x0000001000077824 */ /* 0x000fe400078e00ff */
[----:B------:R-:W-:Y:S02]  /*29c0*/  IMAD.MOV.U32 R4, RZ, RZ, RZ ;  /* 0x000000ffff047224 */ /* 0x000fe400078e00ff */
[----:B0-2---:R-:W-:-:S07]  /*29d0*/  IMAD.WIDE R40, R7, 0x8, R40 ;  /* 0x0000000807287825 */ /* 0x005fce00078e0228 */
.L_x_298:
[----:B0-----:R-:W0:Y:S01]  /*29e0*/  LDC.64 R22, c[0x0][0x3a0] ;  /* 0x0000e800ff167b82 */ /* 0x001e220000000a00 */
[----:B------:R-:W-:-:S04]  /*29f0*/  IMAD R7, R6, 0x7, RZ ;  /* 0x0000000706077824 */ /* 0x000fc800078e02ff */
[----:B0-----:R-:W-:-:S05]  /*2a00*/  IMAD.WIDE.U32 R22, R7, 0x8, R22 ;  /* 0x0000000807167825 */ /* 0x001fca00078e0016 */
[----:B--2---:R-:W2:Y:S04]  /*2a10*/  LDG.E.64 R32, desc[UR4][R22.64+0x28] ;  /* 0x0000280416207981 */ /* 0x004ea8000c1e1b00 */
[----:B-1-3--:R-:W3:Y:S04]  /*2a20*/  LDG.E.64 R24, desc[UR4][R22.64+0x8] ;  /* 0x0000080416187981 */ /* 0x00aee8000c1e1b00 */
[----:B------:R-:W4:Y:S04]  /*2a30*/  LDG.E.64 R26, desc[UR4][R22.64] ;  /* 0x00000004161a7981 */ /* 0x000f28000c1e1b00 */
[----:B------:R-:W4:Y:S01]  /*2a40*/  LDG.E.64 R46, desc[UR4][R22.64+0x10] ;  /* 0x00001004162e7981 */ /* 0x000f22000c1e1b00 */
[----:B------:R-:W-:Y:S01]  /*2a50*/  UMOV UR6, 0xa2529d3a ;  /* 0xa2529d3a00067882 */ /* 0x000fe20000000000 */
[----:B------:R-:W-:-:S02]  /*2a60*/  UMOV UR7, 0x3f91df46 ;  /* 0x3f91df4600077882 */ /* 0x000fc40000000000 */
[----:B--2---:R-:W-:Y:S02]  /*2a70*/  DMUL R32, R32, UR6 ;  /* 0x0000000620207c28 */ /* 0x004fe40008000000 */
[-C--:B---3--:R-:W-:Y:S02]  /*2a80*/  DMUL R28, R36, R24.reuse ;  /* 0x00000018241c7228 */ /* 0x088fe40000000000 */
[-C--:B------:R-:W-:Y:S02]  /*2a90*/  DMUL R30, R12, R24.reuse ;  /* 0x000000180c1e7228 */ /* 0x080fe40000000000 */
[----:B------:R-:W-:Y:S02]  /*2aa0*/  DMUL R24, R18, R24 ;  /* 0x0000001812187228 */ /* 0x000fe40000000000 */
[----:B------:R-:W-:Y:S02]  /*2ab0*/  DSETP.NEU.AND P0, PT, |R32|, +INF , PT ;  /* 0x7ff000002000742a */ /* 0x000fe40003f0d200 */
[----:B----4-:R-:W-:-:S02]  /*2ac0*/  DFMA R28, R38, R26, R28 ;  /* 0x0000001a261c722b */ /* 0x010fc4000000001c */
[-C--:B------:R-:W-:Y:S02]  /*2ad0*/  DFMA R30, R10, R26.reuse, R30 ;  /* 0x0000001a0a1e722b */ /* 0x080fe4000000001e */
[----:B------:R-:W-:-:S04]  /*2ae0*/  DFMA R24, R16, R26, R24 ;  /* 0x0000001a1018722b */ /* 0x000fc80000000018 */
[-C--:B------:R-:W-:Y:S02]  /*2af0*/  DFMA R50, R8, R46.reuse, R28 ;  /* 0x0000002e0832722b */ /* 0x080fe4000000001c */
[-C--:B------:R-:W-:Y:S02]  /*2b00*/  DFMA R48, R14, R46.reuse, R30 ;  /* 0x0000002e0e30722b */ /* 0x080fe4000000001e */
[----:B------:R-:W-:Y:S01]  /*2b10*/  DFMA R46, R20, R46, R24 ;  /* 0x0000002e142e722b */ /* 0x000fe20000000018 */
[----:B------:R-:W-:Y:S01]  /*2b20*/  @!P0 IMAD.MOV.U32 R0, RZ, RZ, RZ ;  /* 0x000000ffff008224 */ /* 0x000fe200078e00ff */
[----:B------:R-:W-:Y:S01]  /*2b30*/  @!P0 DMUL R52, RZ, R32 ;  /* 0x00000020ff348228 */ /* 0x000fe20000000000 */
[----:B------:R-:W-:Y:S10]  /*2b40*/  @!P0 BRA `(.L_x_180) ;  /* 0x0000000000608947 */ /* 0x000ff40003800000 */
        /* <DEDUP_REMOVED lines=16> */
[----:B------:R-:W-:Y:S01]  /*2c50*/  BSSY.RECONVERGENT B0, `(.L_x_181) ;  /* 0x0000004000007945 */ /* 0x000fe20003800200 */
[----:B------:R-:W-:Y:S01]  /*2c60*/  IMAD.MOV.U32 R35, RZ, RZ, R33 ;  /* 0x000000ffff237224 */ /* 0x000fe200078e0021 */
[----:B------:R-:W-:-:S07]  /*2c70*/  MOV R64, 0x2c90 ;  /* 0x00002c9000407802 */ /* 0x000fce0000000f00 */
[----:B-----5:R-:W-:Y:S05]  /*2c80*/  CALL.REL.NOINC `($_Z22ReturnDiffractionSpotsPdS_PiS_S_S0_iS_iS0_S_$__internal_trig_reduction_slowpathd) ;  /* 0x0000009400f07944 */ /* 0x020fea0003c00000 */
[----:B------:R-:W-:Y:S05]  /*2c90*/  BSYNC.RECONVERGENT B0 ;  /* 0x0000000000007941 */ /* 0x000fea0003800200 */
.L_x_181:
[----:B------:R-:W-:Y:S02]  /*2ca0*/  IMAD.MOV.U32 R0, RZ, RZ, R25 ;  /* 0x000000ffff007224 */ /* 0x000fe400078e0019 */
[----:B------:R-:W-:Y:S02]  /*2cb0*/  IMAD.MOV.U32 R52, RZ, RZ, R32 ;  /* 0x000000ffff347224 */ /* 0x000fe400078e0020 */
[----:B------:R-:W-:-:S07]  /*2cc0*/  IMAD.MOV.U32 R53, RZ, RZ, R33 ;  /* 0x000000ffff357224 */ /* 0x000fce00078e0021 */
.L_x_180:
        /* <DEDUP_REMOVED lines=8> */
[----:B------:R-:W-:Y:S01]  /*2d50*/  DMUL R56, R50, R50 ;  /* 0x0000003232387228 */ /* 0x000fe20000000000 */
[----:B------:R-:W-:Y:S01]  /*2d60*/  LOP3.LUT R7, R0, 0x1, RZ, 0xc0, !PT ;  /* 0x0000000100077812 */ /* 0x000fe200078ec0ff */
[----:B------:R-:W-:Y:S01]  /*2d70*/  DMUL R54, R48, R48 ;  /* 0x0000003030367228 */ /* 0x000fe20000000000 */
[----:B------:R-:W-:Y:S01]  /*2d80*/  IMAD.MOV.U32 R62, RZ, RZ, 0x20fd8164 ;  /* 0x20fd8164ff3e7424 */ /* 0x000fe200078e00ff */
[----:B------:R-:W-:Y:S01]  /*2d90*/  DMUL R60, R52, R52 ;  /* 0x00000034343c7228 */ /* 0x000fe20000000000 */
[----:B------:R-:W-:Y:S01]  /*2da0*/  ISETP.NE.U32.AND P0, PT, R7, 0x1, PT ;  /* 0x000000010700780c */ /* 0x000fe20003f05070 */
[----:B------:R-:W-:Y:S01]  /*2db0*/  BSSY.RECONVERGENT B0, `(.L_x_182) ;  /* 0x000002e000007945 */ /* 0x000fe20003800200 */
[----:B------:R-:W-:-:S02]  /*2dc0*/  MOV R7, 0x3da8ff83 ;  /* 0x3da8ff8300077802 */ /* 0x000fc40000000f00 */
[----:B------:R-:W-:Y:S01]  /*2dd0*/  FSEL R62, R62, -8.06006814911005101289e+34, !P0 ;  /* 0xf9785eba3e3e7808 */ /* 0x000fe20004000000 */
[----:B------:R-:W-:Y:S01]  /*2de0*/  DADD R64, R56, R54 ;  /* 0x0000000038407229 */ /* 0x000fe20000000036 */
[----:B------:R-:W-:-:S07]  /*2df0*/  FSEL R63, -R7, 0.11223486810922622681, !P0 ;  /* 0x3de5db65073f7808 */ /* 0x000fce0004000100 */
[----:B0-----:R-:W-:Y:S02]  /*2e00*/  DFMA R58, R46, R46, R64 ;  /* 0x0000002e2e3a722b */ /* 0x001fe40000000040 */
[----:B--2---:R-:W-:-:S04]  /*2e10*/  DFMA R62, R60, R62, R24 ;  /* 0x0000003e3c3e722b */ /* 0x004fc80000000018 */
[----:B------:R-:W0:Y:S04]  /*2e20*/  MUFU.RSQ64H R25, R59 ;  /* 0x0000003b00197308 */ /* 0x000e280000001c00 */
[----:B------:R-:W-:Y:S01]  /*2e30*/  VIADD R24, R59, 0xfcb00000 ;  /* 0xfcb000003b187836 */ /* 0x000fe20000000000 */
[----:B------:R-:W-:-:S04]  /*2e40*/  DFMA R26, R60, R62, R26 ;  /* 0x0000003e3c1a722b */ /* 0x000fc8000000001a */
[----:B------:R-:W-:-:S04]  /*2e50*/  ISETP.GE.U32.AND P1, PT, R24, 0x7ca00000, PT ;  /* 0x7ca000001800780c */ /* 0x000fc80003f26070 */
[----:B---3--:R-:W-:Y:S02]  /*2e60*/  DFMA R26, R60, R26, R28 ;  /* 0x0000001a3c1a722b */ /* 0x008fe4000000001c */
[----:B0-----:R-:W-:-:S06]  /*2e70*/  DMUL R28, R24, R24 ;  /* 0x00000018181c7228 */ /* 0x001fcc0000000000 */
[----:B------:R-:W-:Y:S01]  /*2e80*/  DFMA R26, R60, R26, R30 ;  /* 0x0000001a3c1a722b */ /* 0x000fe2000000001e */
[----:B------:R-:W-:Y:S01]  /*2e90*/  IMAD.MOV.U32 R30, RZ, RZ, 0x0 ;  /* 0x00000000ff1e7424 */ /* 0x000fe200078e00ff */
[----:B------:R-:W-:Y:S01]  /*2ea0*/  DFMA R28, R58, -R28, 1 ;  /* 0x3ff000003a1c742b */ /* 0x000fe2000000081c */
[----:B------:R-:W-:-:S05]  /*2eb0*/  IMAD.MOV.U32 R31, RZ, RZ, 0x3fd80000 ;  /* 0x3fd80000ff1f7424 */ /* 0x000fca00078e00ff */
[----:B----4-:R-:W-:Y:S02]  /*2ec0*/  DFMA R26, R60, R26, R32 ;  /* 0x0000001a3c1a722b */ /* 0x010fe40000000020 */
[----:B------:R-:W-:Y:S02]  /*2ed0*/  DFMA R32, R28, R30, 0.5 ;  /* 0x3fe000001c20742b */ /* 0x000fe4000000001e */
[----:B------:R-:W-:-:S04]  /*2ee0*/  DMUL R28, R24, R28 ;  /* 0x0000001c181c7228 */ /* 0x000fc80000000000 */
[----:B------:R-:W-:-:S04]  /*2ef0*/  DFMA R26, R60, R26, R34 ;  /* 0x0000001a3c1a722b */ /* 0x000fc80000000022 */
[----:B------:R-:W-:-:S04]  /*2f00*/  DFMA R32, R32, R28, R24 ;  /* 0x0000001c2020722b */ /* 0x000fc80000000018 */
[----:B------:R-:W-:Y:S02]  /*2f10*/  DFMA R52, R26, R52, R52 ;  /* 0x000000341a34722b */ /* 0x000fe40000000034 */
[----:B------:R-:W-:Y:S02]  /*2f20*/  DFMA R26, R60, R26, 1 ;  /* 0x3ff000003c1a742b */ /* 0x000fe4000000001a */
[----:B------:R-:W-:Y:S02]  /*2f30*/  DMUL R34, R58, R32 ;  /* 0x000000203a227228 */ /* 0x000fe40000000000 */
[----:B------:R-:W-:Y:S02]  /*2f40*/  VIADD R31, R33, 0xfff00000 ;  /* 0xfff00000211f7836 */ /* 0x000fe40000000000 */
[----:B------:R-:W-:-:S04]  /*2f50*/  IMAD.MOV.U32 R30, RZ, RZ, R32 ;  /* 0x000000ffff1e7224 */ /* 0x000fc800078e0020 */
[----:B------:R-:W-:Y:S02]  /*2f60*/  FSEL R52, R26, R52, !P0 ;  /* 0x000000341a347208 */ /* 0x000fe40004000000 */
[----:B------:R-:W-:Y:S01]  /*2f70*/  FSEL R53, R27, R53, !P0 ;  /* 0x000000351b357208 */ /* 0x000fe20004000000 */
[----:B------:R-:W-:Y:S01]  /*2f80*/  DFMA R26, R34, -R34, R58 ;  /* 0x80000022221a722b */ /* 0x000fe2000000003a */
[----:B------:R-:W-:-:S04]  /*2f90*/  LOP3.LUT P0, RZ, R0, 0x2, RZ, 0xc0, !PT ;  /* 0x0000000200ff7812 */ /* 0x000fc8000780c0ff */
[----:B------:R-:W-:-:S03]  /*2fa0*/  DADD R28, RZ, -R52 ;  /* 0x00000000ff1c7229 */ /* 0x000fc60000000834 */
[----:B------:R-:W-:-:S07]  /*2fb0*/  DFMA R60, R26, R30, R34 ;  /* 0x0000001e1a3c722b */ /* 0x000fce0000000022 */
[----:B------:R-:W-:Y:S02]  /*2fc0*/  FSEL R52, R52, R28, !P0 ;  /* 0x0000001c34347208 */ /* 0x000fe40004000000 */
[----:B------:R-:W-:Y:S01]  /*2fd0*/  FSEL R53, R53, R29, !P0 ;  /* 0x0000001d35357208 */ /* 0x000fe20004000000 */
[----:B------:R-:W-:Y:S06]  /*2fe0*/  @!P1 BRA `(.L_x_183) ;  /* 0x0000000000289947 */ /* 0x000fec0003800000 */
[----:B------:R-:W-:Y:S01]  /*2ff0*/  IMAD.MOV.U32 R28, RZ, RZ, R26 ;  /* 0x000000ffff1c7224 */ /* 0x000fe200078e001a */
[----:B------:R-:W-:Y:S01]  /*3000*/  MOV R60, 0x3070 ;  /* 0x00003070003c7802 */ /* 0x000fe20000000f00 */
[----:B------:R-:W-:Y:S02]  /*3010*/  IMAD.MOV.U32 R30, RZ, RZ, R58 ;  /* 0x000000ffff1e7224 */ /* 0x000fe400078e003a */
[----:B------:R-:W-:Y:S02]  /*3020*/  IMAD.MOV.U32 R29, RZ, RZ, R59 ;  /* 0x000000ffff1d7224 */ /* 0x000fe400078e003b */
[----:B------:R-:W-:Y:S02]  /*3030*/  IMAD.MOV.U32 R26, RZ, RZ, R34 ;  /* 0x000000ffff1a7224 */ /* 0x000fe400078e0022 */
[----:B------:R-:W-:Y:S02]  /*3040*/  IMAD.MOV.U32 R25, RZ, RZ, R35 ;  /* 0x000000ffff197224 */ /* 0x000fe400078e0023 */
[----:B------:R-:W-:-:S07]  /*3050*/  IMAD.MOV.U32 R7, RZ, RZ, R31 ;  /* 0x000000ffff077224 */ /* 0x000fce00078e001f */
[----:B-----5:R-:W-:Y:S05]  /*3060*/  CALL.REL.NOINC `($__internal_6_$__cuda_sm20_dsqrt_rn_f64_mediumpath_v1) ;  /* 0x0000009000487944 */ /* 0x020fea0003c00000 */
[----:B------:R-:W-:Y:S01]  /*3070*/  MOV R60, R24 ;  /* 0x00000018003c7202 */ /* 0x000fe20000000f00 */
[----:B------:R-:W-:-:S07]  /*3080*/  IMAD.MOV.U32 R61, RZ, RZ, R7 ;  /* 0x000000ffff3d7224 */ /* 0x000fce00078e0007 */
.L_x_183:
[----:B------:R-:W-:Y:S05]  /*3090*/  BSYNC.RECONVERGENT B0 ;  /* 0x0000000000007941 */ /* 0x000fea0003800200 */
.L_x_182:
[----:B------:R-:W-:Y:S01]  /*30a0*/  UMOV UR6, 0xeb1c432d ;  /* 0xeb1c432d00067882 */ /* 0x000fe20000000000 */
[----:B------:R-:W-:Y:S01]  /*30b0*/  UMOV UR7, 0x3f1a36e2 ;  /* 0x3f1a36e200077882 */ /* 0x000fe20000000000 */
[----:B------:R-:W-:Y:S01]  /*30c0*/  BSSY.RECONVERGENT B0, `(.L_x_184) ;  /* 0x0000462000007945 */ /* 0x000fe20003800200 */
[----:B------:R-:W-:Y:S02]  /*30d0*/  DSETP.GEU.AND P0, PT, |R48|, UR6, PT ;  /* 0x0000000630007e2a */ /* 0x000fe4000bf0e200 */
[----:B------:R-:W-:-:S12]  /*30e0*/  DMUL R52, R60, R52 ;  /* 0x000000343c347228 */ /* 0x000fd80000000000 */
[----:B------:R-:W-:Y:S05]  /*30f0*/  @P0 BRA `(.L_x_185) ;  /* 0x00000008009c0947 */ /* 0x000fea0003800000 */
[----:B------:R-:W-:Y:S01]  /*3100*/  DSETP.NEU.AND P0, PT, R50, RZ, PT ;  /* 0x000000ff3200722a */ /* 0x000fe20003f0d000 */
[----:B------:R-:W-:-:S13]  /*3110*/  IMAD.MOV.U32 R0, RZ, RZ, RZ ;  /* 0x000000ffff007224 */ /* 0x000fda00078e00ff */
[----:B------:R-:W-:Y:S05]  /*3120*/  @!P0 BRA `(.L_x_186) ;  /* 0x00000044006c8947 */ /* 0x000fea0003800000 */
[----:B------:R-:W0:Y:S01]  /*3130*/  MUFU.RCP64H R25, R51 ;  /* 0x0000003300197308 */ /* 0x000e220000001800 */
[----:B------:R-:W-:Y:S01]  /*3140*/  IMAD.MOV.U32 R24, RZ, RZ, 0x1 ;  /* 0x00000001ff187424 */ /* 0x000fe200078e00ff */
[----:B------:R-:W-:Y:S05]  /*3150*/  BSSY.RECONVERGENT B2, `(.L_x_187) ;  /* 0x0000014000027945 */ /* 0x000fea0003800200 */
[----:B0-----:R-:W-:-:S08]  /*3160*/  DFMA R26, -R50, R24, 1 ;  /* 0x3ff00000321a742b */ /* 0x001fd00000000118 */
[----:B------:R-:W-:-:S08]  /*3170*/  DFMA R26, R26, R26, R26 ;  /* 0x0000001a1a1a722b */ /* 0x000fd0000000001a */
[----:B------:R-:W-:-:S08]  /*3180*/  DFMA R26, R24, R26, R24 ;  /* 0x0000001a181a722b */ /* 0x000fd00000000018 */
[----:B------:R-:W-:-:S08]  /*3190*/  DFMA R24, -R50, R26, 1 ;  /* 0x3ff000003218742b */ /* 0x000fd0000000011a */
[----:B------:R-:W-:-:S08]  /*31a0*/  DFMA R24, R26, R24, R26 ;  /* 0x000000181a18722b */ /* 0x000fd0000000001a */
[----:B------:R-:W-:-:S08]  /*31b0*/  DMUL R26, R52, -R24 ;  /* 0x80000018341a7228 */ /* 0x000fd00000000000 */
[----:B------:R-:W-:-:S08]  /*31c0*/  DFMA R28, -R50, R26, -R52 ;  /* 0x0000001a321c722b */ /* 0x000fd00000000934 */
[----:B------:R-:W-:Y:S02]  /*31d0*/  DFMA R24, R24, R28, R26 ;  /* 0x0000001c1818722b */ /* 0x000fe4000000001a */
[----:B------:R-:W-:-:S08]  /*31e0*/  DADD R28, -RZ, -R52 ;  /* 0x00000000ff1c7229 */ /* 0x000fd00000000934 */
[----:B------:R-:W-:Y:S02]  /*31f0*/  FFMA R7, RZ, R51, R25 ;  /* 0x00000033ff077223 */ /* 0x000fe40000000019 */
[----:B------:R-:W-:-:S03]  /*3200*/  FSETP.GEU.AND P1, PT, |R29|, 6.5827683646048100446e-37, PT ;  /* 0x036000001d00780b */ /* 0x000fc60003f2e200 */
[----:B------:R-:W-:-:S13]  /*3210*/  FSETP.GT.AND P0, PT, |R7|, 1.469367938527859385e-39, PT ;  /* 0x001000000700780b */ /* 0x000fda0003f04200 */
[----:B------:R-:W-:Y:S05]  /*3220*/  @P0 BRA P1, `(.L_x_188) ;  /* 0x0000000000180947 */ /* 0x000fea0000800000 */
[----:B------:R-:W-:Y:S01]  /*3230*/  IMAD.MOV.U32 R7, RZ, RZ, R29 ;  /* 0x000000ffff077224 */ /* 0x000fe200078e001d */
[----:B------:R-:W-:Y:S01]  /*3240*/  MOV R30, 0x3280 ;  /* 0x00003280001e7802 */ /* 0x000fe20000000f00 */
[----:B------:R-:W-:Y:S02]  /*3250*/  IMAD.MOV.U32 R24, RZ, RZ, R50 ;  /* 0x000000ffff187224 */ /* 0x000fe400078e0032 */
[----:B------:R-:W-:-:S07]  /*3260*/  IMAD.MOV.U32 R25, RZ, RZ, R51 ;  /* 0x000000ffff197224 */ /* 0x000fce00078e0033 */
[----:B-----5:R-:W-:Y:S05]  /*3270*/  CALL.REL.NOINC `($__internal_5_$__cuda_sm20_div_rn_f64_full) ;  /* 0x0000008800387944 */ /* 0x020fea0003c00000 */
[----:B------:R-:W-:-:S07]  /*3280*/  IMAD.MOV.U32 R25, RZ, RZ, R7 ;  /* 0x000000ffff197224 */ /* 0x000fce00078e0007 */
.L_x_188:
[----:B------:R-:W-:Y:S05]  /*3290*/  BSYNC.RECONVERGENT B2 ;  /* 0x0000000000027941 */ /* 0x000fea0003800200 */
.L_x_187:
[----:B------:R-:W-:-:S14]  /*32a0*/  DSETP.GTU.AND P0, PT, |R24|, 1, PT ;  /* 0x3ff000001800742a */ /* 0x000fdc0003f0c200 */
[----:B------:R-:W-:Y:S05]  /*32b0*/  @P0 BRA `(.L_x_186) ;  /* 0x0000004400080947 */ /* 0x000fea0003800000 */
        /* <DEDUP_REMOVED lines=51> */
[----:B------:R-:W-:-:S06]  /*35f0*/  @!P0 IMAD.MOV.U32 R25, RZ, RZ, 0x3c91a626 ;  /* 0x3c91a626ff198424 */ /* 0x000fcc00078e00ff */
[C---:B------:R-:W-:Y:S02]  /*3600*/  @!P0 DADD R24, R28.reuse, R24 ;  /* 0x000000001c188229 */ /* 0x040fe40000000018 */
[----:B------:R-:W-:-:S06]  /*3610*/  @P0 DADD R28, R28, -R26 ;  /* 0x000000001c1c0229 */ /* 0x000fcc000000081a */
[----:B------:R-:W-:Y:S02]  /*3620*/  @!P0 DADD R26, R24, UR6 ;  /* 0x00000006181a8e29 */ /* 0x000fe40008000000 */
[----:B------:R-:W-:Y:S01]  /*3630*/  @P0 DADD R26, -R28, UR6 ;  /* 0x000000061c1a0e29 */ /* 0x000fe20008000100 */
[----:B------:R-:W-:Y:S10]  /*3640*/  BRA `(.L_x_191) ;  /* 0x0000000400207947 */ /* 0x000ff40003800000 */
.L_x_190:
        /* <DEDUP_REMOVED lines=72> */
.L_x_191:
[----:B------:R-:W-:Y:S05]  /*3ad0*/  BSYNC.RECONVERGENT B1 ;  /* 0x0000000000017941 */ /* 0x000fea0003800200 */
.L_x_189:
[----:B------:R-:W-:Y:S01]  /*3ae0*/  UMOV UR8, 0x1a63c1f5 ;  /* 0x1a63c1f500087882 */ /* 0x000fe20000000000 */
[----:B------:R-:W-:Y:S01]  /*3af0*/  UMOV UR9, 0x404ca5dc ;  /* 0x404ca5dc00097882 */ /* 0x000fe20000000000 */
[----:B------:R-:W-:Y:S01]  /*3b00*/  UMOV UR6, 0x1a63c1f5 ;  /* 0x1a63c1f500067882 */ /* 0x000fe20000000000 */
[----:B------:R-:W-:Y:S01]  /*3b10*/  UMOV UR7, 0x404ca5dc ;  /* 0x404ca5dc00077882 */ /* 0x000fe20000000000 */
[C---:B------:R-:W-:Y:S01]  /*3b20*/  DMUL R24, R26.reuse, UR8 ;  /* 0x000000081a187c28 */ /* 0x040fe20008000000 */
[----:B------:R-:W-:Y:S01]  /*3b30*/  IMAD.MOV.U32 R0, RZ, RZ, 0x2 ;  /* 0x00000002ff007424 */ /* 0x000fe200078e00ff */
[----:B------:R-:W-:-:S07]  /*3b40*/  DMUL R26, R26, -UR6 ;  /* 0x800000061a1a7c28 */ /* 0x000fce0008000000 */
[----:B------:R1:W-:Y:S01]  /*3b50*/  STL.128 [R1], R24 ;  /* 0x0000001801007387 */ /* 0x0003e20000100c00 */
[----:B------:R-:W-:Y:S05]  /*3b60*/  BRA `(.L_x_186) ;  /* 0x0000003800dc7947 */ /* 0x000fea0003800000 */
.L_x_185:
[----:B------:R-:W0:Y:S01]  /*3b70*/  MUFU.RCP64H R25, R55 ;  /* 0x0000003700197308 */ /* 0x000e220000001800 */
[----:B------:R-:W-:Y:S01]  /*3b80*/  IMAD.MOV.U32 R24, RZ, RZ, 0x1 ;  /* 0x00000001ff187424 */ /* 0x000fe200078e00ff */
[----:B------:R-:W-:Y:S01]  /*3b90*/  DADD R58, R52, R52 ;  /* 0x00000000343a7229 */ /* 0x000fe20000000034 */
[----:B------:R-:W-:Y:S07]  /*3ba0*/  BSSY.RECONVERGENT B2, `(.L_x_192) ;  /* 0x0000015000027945 */ /* 0x000fee0003800200 */
[----:B------:R-:W-:-:S02]  /*3bb0*/  DMUL R28, R50, R58 ;  /* 0x0000003a321c7228 */ /* 0x000fc40000000000 */
[----:B0-----:R-:W-:-:S08]  /*3bc0*/  DFMA R26, -R54, R24, 1 ;  /* 0x3ff00000361a742b */ /* 0x001fd00000000118 */
[----:B------:R-:W-:Y:S01]  /*3bd0*/  FSETP.GEU.AND P1, PT, |R29|, 6.5827683646048100446e-37, PT ;  /* 0x036000001d00780b */ /* 0x000fe20003f2e200 */
        /* <DEDUP_REMOVED lines=10> */
[----:B------:R-:W-:Y:S01]  /*3c80*/  MOV R7, R29 ;  /* 0x0000001d00077202 */ /* 0x000fe20000000f00 */
[----:B------:R-:W-:Y:S01]  /*3c90*/  IMAD.MOV.U32 R24, RZ, RZ, R54 ;  /* 0x000000ffff187224 */ /* 0x000fe200078e0036 */
[----:B------:R-:W-:Y:S01]  /*3ca0*/  MOV R30, 0x3cd0 ;  /* 0x00003cd0001e7802 */ /* 0x000fe20000000f00 */
[----:B------:R-:W-:-:S07]  /*3cb0*/  IMAD.MOV.U32 R25, RZ, RZ, R55 ;  /* 0x000000ffff197224 */ /* 0x000fce00078e0037 */
[----:B-----5:R-:W-:Y:S05]  /*3cc0*/  CALL.REL.NOINC `($__internal_5_$__cuda_sm20_div_rn_f64_full) ;  /* 0x0000007c00a47944 */ /* 0x020fea0003c00000 */
[----:B------:R-:W-:Y:S02]  /*3cd0*/  IMAD.MOV.U32 R60, RZ, RZ, R24 ;  /* 0x000000ffff3c7224 */ /* 0x000fe400078e0018 */
[----:B------:R-:W-:-:S07]  /*3ce0*/  IMAD.MOV.U32 R61, RZ, RZ, R7 ;  /* 0x000000ffff3d7224 */ /* 0x000fce00078e0007 */
.L_x_193:
[----:B------:R-:W-:Y:S05]  /*3cf0*/  BSYNC.RECONVERGENT B2 ;  /* 0x0000000000027941 */ /* 0x000fea0003800200 */
.L_x_192:
[----:B------:R-:W0:Y:S01]  /*3d00*/  MUFU.RCP64H R25, R55 ;  /* 0x0000003700197308 */ /* 0x000e220000001800 */
[----:B------:R-:W-:Y:S01]  /*3d10*/  IMAD.MOV.U32 R24, RZ, RZ, 0x1 ;  /* 0x00000001ff187424 */ /* 0x000fe200078e00ff */
[----:B------:R-:W-:Y:S01]  /*3d20*/  FSETP.GEU.AND P1, PT, |R57|, 6.5827683646048100446e-37, PT ;  /* 0x036000003900780b */ /* 0x000fe20003f2e200 */
[----:B------:R-:W-:Y:S04]  /*3d30*/  BSSY.RECONVERGENT B2, `(.L_x_194) ;  /* 0x0000013000027945 */ /* 0x000fe80003800200 */
        /* <DEDUP_REMOVED lines=16> */
[----:B-----5:R-:W-:Y:S05]  /*3e40*/  CALL.REL.NOINC `($__internal_5_$__cuda_sm20_div_rn_f64_full) ;  /* 0x0000007c00447944 */ /* 0x020fea0003c00000 */
[----:B------:R-:W-:-:S07]  /*3e50*/  IMAD.MOV.U32 R25, RZ, RZ, R7 ;  /* 0x000000ffff197224 */ /* 0x000fce00078e0007 */
.L_x_195:
[----:B------:R-:W-:Y:S05]  /*3e60*/  BSYNC.RECONVERGENT B2 ;  /* 0x0000000000027941 */ /* 0x000fea0003800200 */
.L_x_194:
[----:B------:R-:W0:Y:S01]  /*3e70*/  MUFU.RCP64H R27, R55 ;  /* 0x00000037001b7308 */ /* 0x000e220000001800 */
[----:B------:R-:W-:Y:S01]  /*3e80*/  IMAD.MOV.U32 R26, RZ, RZ, 0x1 ;  /* 0x00000001ff1a7424 */ /* 0x000fe200078e00ff */
[----:B------:R-:W-:Y:S01]  /*3e90*/  DMUL R30, R52, R52 ;  /* 0x00000034341e7228 */ /* 0x000fe20000000000 */
[----:B------:R-:W-:Y:S01]  /*3ea0*/  BSSY.RECONVERGENT B2, `(.L_x_196) ;  /* 0x0000017000027945 */ /* 0x000fe20003800200 */
[----:B------:R-:W-:-:S08]  /*3eb0*/  DADD R34, R24, 1 ;  /* 0x3ff0000018227429 */ /* 0x000fd00000000000 */
[----:B------:R-:W-:Y:S01]  /*3ec0*/  FSETP.GEU.AND P1, PT, |R31|, 6.5827683646048100446e-37, PT ;  /* 0x036000001f00780b */ /* 0x000fe20003f2e200 */
[----:B------:R-:W-:Y:S02]  /*3ed0*/  DMUL R56, R34, -4 ;  /* 0xc010000022387828 */ /* 0x000fe40000000000 */
        /* <DEDUP_REMOVED lines=14> */
[----:B------:R-:W-:Y:S02]  /*3fc0*/  IMAD.MOV.U32 R24, RZ, RZ, R54 ;  /* 0x000000ffff187224 */ /* 0x000fe400078e0036 */
[----:B------:R-:W-:-:S07]  /*3fd0*/  IMAD.MOV.U32 R25, RZ, RZ, R55 ;  /* 0x000000ffff197224 */ /* 0x000fce00078e0037 */
[----:B-----5:R-:W-:Y:S05]  /*3fe0*/  CALL.REL.NOINC `($__internal_5_$__cuda_sm20_div_rn_f64_full) ;  /* 0x0000007800dc7944 */ /* 0x020fea0003c00000 */
[----:B------:R-:W-:Y:S02]  /*3ff0*/  IMAD.MOV.U32 R26, RZ, RZ, R24 ;  /* 0x000000ffff1a7224 */ /* 0x000fe400078e0018 */
[----:B------:R-:W-:-:S07]  /*4000*/  IMAD.MOV.U32 R27, RZ, RZ, R7 ;  /* 0x000000ffff1b7224 */ /* 0x000fce00078e0007 */
.L_x_197:
[----:B------:R-:W-:Y:S05]  /*4010*/  BSYNC.RECONVERGENT B2 ;  /* 0x0000000000027941 */ /* 0x000fea0003800200 */
.L_x_196:
[----:B------:R-:W-:Y:S01]  /*4020*/  DADD R26, R26, -1 ;  /* 0xbff000001a1a7429 */ /* 0x000fe20000000000 */
[----:B------:R-:W-:-:S07]  /*4030*/  IMAD.MOV.U32 R0, RZ, RZ, RZ ;  /* 0x000000ffff007224 */ /* 0x000fce00078e00ff */
[----:B------:R-:W-:-:S08]  /*4040*/  DMUL R26, R56, R26 ;  /* 0x0000001a381a7228 */ /* 0x000fd00000000000 */
[----:B------:R-:W-:-:S08]  /*4050*/  DFMA R60, R60, R60, R26 ;  /* 0x0000003c3c3c722b */ /* 0x000fd0000000001a */
[----:B------:R-:W-:-:S14]  /*4060*/  DSETP.GE.AND P0, PT, R60, RZ, PT ;  /* 0x000000ff3c00722a */ /* 0x000fdc0003f06000 */
[----:B------:R-:W-:Y:S05]  /*4070*/  @!P0 BRA `(.L_x_186) ;  /* 0x0000003400988947 */ /* 0x000fea0003800000 */
[----:B------:R-:W0:Y:S01]  /*4080*/  MUFU.RCP64H R25, R55 ;  /* 0x0000003700197308 */ /* 0x000e220000001800 */
[----:B------:R-:W-:Y:S01]  /*4090*/  IMAD.MOV.U32 R24, RZ, RZ, 0x1 ;  /* 0x00000001ff187424 */ /* 0x000fe200078e00ff */
[----:B------:R-:W-:Y:S01]  /*40a0*/  DMUL R28, R50, -R58 ;  /* 0x8000003a321c7228 */ /* 0x000fe20000000000 */
[----:B------:R-:W-:Y:S09]  /*40b0*/  BSSY.RECONVERGENT B2, `(.L_x_198) ;  /* 0x0000014000027945 */ /* 0x000ff20003800200 */
        /* <DEDUP_REMOVED lines=15> */
[----:B------:R-:W-:-:S07]  /*41b0*/  IMAD.MOV.U32 R25, RZ, RZ, R55 ;  /* 0x000000ffff197224 */ /* 0x000fce00078e0037 */
[----:B-----5:R-:W-:Y:S05]  /*41c0*/  CALL.REL.NOINC `($__internal_5_$__cuda_sm20_div_rn_f64_full) ;  /* 0x0000007800647944 */ /* 0x020fea0003c00000 */
[----:B------:R-:W-:Y:S01]  /*41d0*/  IMAD.MOV.U32 R58, RZ, RZ, R24 ;  /* 0x000000ffff3a7224 */ /* 0x000fe200078e0018 */
[----:B------:R-:W-:-:S07]  /*41e0*/  MOV R59, R7 ;  /* 0x00000007003b7202 */ /* 0x000fce0000000f00 */
.L_x_199:
[----:B------:R-:W-:Y:S05]  /*41f0*/  BSYNC.RECONVERGENT B2 ;  /* 0x0000000000027941 */ /* 0x000fea0003800200 */
.L_x_198:
[----:B------:R-:W0:Y:S01]  /*4200*/  MUFU.RSQ64H R25, R61 ;  /* 0x0000003d00197308 */ /* 0x000e220000001c00 */
[----:B------:R-:W-:Y:S01]  /*4210*/  VIADD R24, R61, 0xfcb00000 ;  /* 0xfcb000003d187836 */ /* 0x000fe20000000000 */
[----:B------:R-:W-:Y:S01]  /*4220*/  BSSY.RECONVERGENT B1, `(.L_x_200) ;  /* 0x0000019000017945 */ /* 0x000fe20003800200 */
[----:B------:R-:W-:Y:S02]  /*4230*/  IMAD.MOV.U32 R28, RZ, RZ, 0x0 ;  /* 0x00000000ff1c7424 */ /* 0x000fe400078e00ff */
[----:B------:R-:W-:Y:S01]  /*4240*/  IMAD.MOV.U32 R29, RZ, RZ, 0x3fd80000 ;  /* 0x3fd80000ff1d7424 */ /* 0x000fe200078e00ff */
        /* <DEDUP_REMOVED lines=22> */
.L_x_201:
[----:B------:R-:W-:Y:S05]  /*43b0*/  BSYNC.RECONVERGENT B1 ;  /* 0x0000000000017941 */ /* 0x000fea0003800200 */
.L_x_200:
[----:B------:R-:W-:Y:S01]  /*43c0*/  DADD R54, R34, R34 ;  /* 0x0000000022367229 */ /* 0x000fe20000000022 */
[----:B------:R-:W-:Y:S01]  /*43d0*/  IMAD.MOV.U32 R24, RZ, RZ, 0x1 ;  /* 0x00000001ff187424 */ /* 0x000fe200078e00ff */
[----:B------:R-:W-:Y:S01]  /*43e0*/  DADD R30, R56, R58 ;  /* 0x00000000381e7229 */ /* 0x000fe2000000003a */
[----:B------:R-:W-:Y:S03]  /*43f0*/  BSSY.RECONVERGENT B2, `(.L_x_202) ;  /* 0x0000015000027945 */ /* 0x000fe60003800200 */
[----:B------:R-:W0:Y:S06]  /*4400*/  MUFU.RCP64H R25, R55 ;  /* 0x0000003700197308 */ /* 0x000e2c0000001800 */
        /* <DEDUP_REMOVED lines=19> */
.L_x_203:
[----:B------:R-:W-:Y:S05]  /*4540*/  BSYNC.RECONVERGENT B2 ;  /* 0x0000000000027941 */ /* 0x000fea0003800200 */
.L_x_202:
[----:B------:R-:W-:Y:S01]  /*4550*/  DSETP.GTU.AND P0, PT, |R24|, 1, PT ;  /* 0x3ff000001800742a */ /* 0x000fe20003f0c200 */
[----:B------:R-:W-:Y:S01]  /*4560*/  BSSY.RECONVERGENT B3, `(.L_x_204) ;  /* 0x000017f000037945 */ /* 0x000fe20003800200 */
[----:B------:R-:W-:-:S12]  /*4570*/  IMAD.MOV.U32 R0, RZ, RZ, RZ ;  /* 0x000000ffff007224 */ /* 0x000fd800078e00ff */
        /* <DEDUP_REMOVED lines=17> */
[----:B------:R-:W-:Y:S01]  /*4690*/  @!P0 IMAD.MOV.U32 R60, RZ, RZ, 0x33145c07 ;  /* 0x33145c07ff3c8424 */ /* 0x000fe200078e00ff */
[----:B------:R-:W-:-:S04]  /*46a0*/  @!P0 MOV R61, 0x3c91a626 ;  /* 0x3c91a626003d8802 */ /* 0x000fc80000000f00 */
        /* <DEDUP_REMOVED lines=33> */
[----:B------:R-:W-:-:S08]  /*48c0*/  DFMA R24, R28, |R24|, |R24| ;  /* 0x400000181c18722b */ /* 0x000fd00000000418 */
[C---:B------:R-:W-:Y:S02]  /*48d0*/  @!P0 DADD R60, R24.reuse, R60 ;  /* 0x00000000183c8229 */ /* 0x040fe4000000003c */
[----:B------:R-:W-:-:S06]  /*48e0*/  @P0 DADD R24, R24, -R26 ;  /* 0x0000000018180229 */ /* 0x000fcc000000081a */
[----:B------:R-:W-:Y:S02]  /*48f0*/  @!P0 DADD R60, R60, UR6 ;  /* 0x000000063c3c8e29 */ /* 0x000fe40008000000 */
[----:B------:R-:W-:Y:S01]  /*4900*/  @P0 DADD R60, -R24, UR6 ;  /* 0x00000006183c0e29 */ /* 0x000fe20008000100 */
[----:B------:R-:W-:Y:S10]  /*4910*/  BRA `(.L_x_208) ;  /* 0x0000000400207947 */ /* 0x000ff40003800000 */
.L_x_207:
        /* <DEDUP_REMOVED lines=72> */
.L_x_208:
[----:B------:R-:W-:Y:S05]  /*4da0*/  BSYNC.RECONVERGENT B1 ;  /* 0x0000000000017941 */ /* 0x000fea0003800200 */
.L_x_206:
[----:B------:R-:W-:Y:S01]  /*4db0*/  DSETP.NEU.AND P2, PT, |R60|, +INF , PT ;  /* 0x7ff000003c00742a */ /* 0x000fe20003f4d200 */
[----:B------:R-:W-:-:S13]  /*4dc0*/  BSSY.RECONVERGENT B4, `(.L_x_209) ;  /* 0x000001d000047945 */ /* 0x000fda0003800200 */
        /* <DEDUP_REMOVED lines=20> */
[----:B------:R-:W-:Y:S01]  /*4f10*/  MOV R32, R60 ;  /* 0x0000003c00207202 */ /* 0x000fe20000000f00 */
[----:B------:R-:W-:Y:S01]  /*4f20*/  IMAD.MOV.U32 R35, RZ, RZ, R61 ;  /* 0x000000ffff237224 */ /* 0x000fe200078e003d */
[----:B------:R-:W-:-:S07]  /*4f30*/  MOV R64, 0x4f50 ;  /* 0x00004f5000407802 */ /* 0x000fce0000000f00 */
[----:B-----5:R-:W-:Y:S05]  /*4f40*/  CALL.REL.NOINC `($_Z22ReturnDiffractionSpotsPdS_PiS_S_S0_iS_iS0_S_$__internal_trig_reduction_slowpathd) ;  /* 0x0000007400407944 */ /* 0x020fea0003c00000 */
[----:B------:R-:W-:Y:S02]  /*4f50*/  IMAD.MOV.U32 R62, RZ, RZ, R32 ;  /* 0x000000ffff3e7224 */ /* 0x000fe400078e0020 */
[----:B------:R-:W-:-:S07]  /*4f60*/  IMAD.MOV.U32 R63, RZ, RZ, R33 ;  /* 0x000000ffff3f7224 */ /* 0x000fce00078e0021 */
.L_x_212:
[----:B------:R-:W-:Y:S05]  /*4f70*/  BSYNC.RECONVERGENT B5 ;  /* 0x0000000000057941 */ /* 0x000fea0003800200 */
.L_x_211:
[----:B------:R-:W-:-:S07]  /*4f80*/  VIADD R0, R25, 0x1 ;  /* 0x0000000119007836 */ /* 0x000fce0000000000 */
.L_x_210:
[----:B------:R-:W-:Y:S05]  /*4f90*/  BSYNC.RECONVERGENT B4 ;  /* 0x0000000000047941 */ /* 0x000fea0003800200 */
.L_x_209:
        /* <DEDUP_REMOVED lines=13> */
[----:B------:R-:W-:-:S03]  /*5070*/  IMAD.MOV.U32 R7, RZ, RZ, 0x3da8ff83 ;  /* 0x3da8ff83ff077424 */ /* 0x000fc600078e00ff */
[----:B------:R-:W-:Y:S02]  /*5080*/  FSEL R68, R68, -8.06006814911005101289e+34, !P0 ;  /* 0xf9785eba44447808 */ /* 0x000fe40004000000 */
        /* <DEDUP_REMOVED lines=37> */
[----:B-----5:R-:W-:Y:S05]  /*52e0*/  CALL.REL.NOINC `($_Z22ReturnDiffractionSpotsPdS_PiS_S_S0_iS_iS0_S_$__internal_trig_reduction_slowpathd) ;  /* 0x0000007000587944 */ /* 0x020fea0003c00000 */
[----:B------:R-:W-:Y:S01]  /*52f0*/  MOV R0, R25 ;  /* 0x0000001900007202 */ /* 0x000fe20000000f00 */
[----:B------:R-:W-:Y:S02]  /*5300*/  IMAD.MOV.U32 R64, RZ, RZ, R32 ;  /* 0x000000ffff407224 */ /* 0x000fe400078e0020 */
[----:B------:R-:W-:-:S07]  /*5310*/  IMAD.MOV.U32 R65, RZ, RZ, R33 ;  /* 0x000000ffff417224 */ /* 0x000fce00078e0021 */
.L_x_214:
[----:B------:R-:W-:Y:S05]  /*5320*/  BSYNC.RECONVERGENT B4 ;  /* 0x0000000000047941 */ /* 0x000fea0003800200 */
.L_x_213:
        /* <DEDUP_REMOVED lines=14> */
[----:B------:R-:W-:-:S02]  /*5410*/  DMUL R62, R50, R62 ;  /* 0x0000003e323e7228 */ /* 0x000fc40000000000 */
        /* <DEDUP_REMOVED lines=12> */
[----:B------:R-:W-:Y:S01]  /*54e0*/  @!P2 DMUL R64, RZ, -R60 ;  /* 0x8000003cff40a228 */ /* 0x000fe20000000000 */
[----:B------:R-:W-:Y:S01]  /*54f0*/  LOP3.LUT P0, RZ, R0, 0x2, RZ, 0xc0, !PT ;  /* 0x0000000200ff7812 */ /* 0x000fe2000780c0ff */
[----:B------:R-:W-:-:S03]  /*5500*/  @!P2 IMAD.MOV.U32 R0, RZ, RZ, 0x1 ;  /* 0x00000001ff00a424 */ /* 0x000fc600078e00ff */
[----:B------:R-:W-:-:S10]  /*5510*/  DADD R24, RZ, -R26 ;  /* 0x00000000ff187229 */ /* 0x000fd4000000081a */
[----:B------:R-:W-:Y:S02]  /*5520*/  FSEL R24, R26, R24, !P0 ;  /* 0x000000181a187208 */ /* 0x000fe40004000000 */
[----:B------:R-:W-:-:S06]  /*5530*/  FSEL R25, R27, R25, !P0 ;  /* 0x000000191b197208 */ /* 0x000fcc0004000000 */
[----:B------:R-:W-:-:S08]  /*5540*/  DFMA R62, R48, R24, -R62 ;  /* 0x00000018303e722b */ /* 0x000fd0000000083e */
[----:B------:R-:W-:Y:S01]  /*5550*/  DADD R62, -R52, R62 ;  /* 0x00000000343e7229 */ /* 0x000fe2000000013e */
[----:B------:R-:W-:Y:S10]  /*5560*/  @!P2 BRA `(.L_x_216) ;  /* 0x000000000064a947 */ /* 0x000ff40003800000 */
[----:B------:R-:W-:Y:S01]  /*5570*/  UMOV UR6, 0x6dc9c883 ;  /* 0x6dc9c88300067882 */ /* 0x000fe20000000000 */
[----:B------:R-:W-:Y:S01]  /*5580*/  UMOV UR7, 0x3fe45f30 ;  /* 0x3fe45f3000077882 */ /* 0x000fe20000000000 */
[C---:B------:R-:W-:Y:S01]  /*5590*/  DSETP.GE.AND P0, PT, |R60|.reuse, 2.14748364800000000000e+09, PT ;  /* 0x41e000003c00742a */ /* 0x040fe20003f06200 */
[----:B------:R-:W-:Y:S01]  /*55a0*/  BSSY.RECONVERGENT B5, `(.L_x_217) ;  /* 0x0000014000057945 */ /* 0x000fe20003800200 */
[----:B------:R-:W-:Y:S01]  /*55b0*/  DMUL R24, R60, -UR6 ;  /* 0x800000063c187c28 */ /* 0x000fe20008000000 */
[----:B------:R-:W-:Y:S01]  /*55c0*/  UMOV UR6, 0x54442d18 ;  /* 0x54442d1800067882 */ /* 0x000fe20000000000 */
[----:B------:R-:W-:-:S08]  /*55d0*/  UMOV UR7, 0x3ff921fb ;  /* 0x3ff921fb00077882 */ /* 0x000fd00000000000 */
[----:B------:R-:W0:Y:S08]  /*55e0*/  F2I.F64 R25, R24 ;  /* 0x0000001800197311 */ /* 0x000e300000301100 */
[----:B0-----:R-:W0:Y:S02]  /*55f0*/  I2F.F64 R64, R25 ;  /* 0x0000001900407312 */ /* 0x001e240000201c00 */
[----:B0-----:R-:W-:Y:S01]  /*5600*/  DFMA R26, R64, -UR6, -R60 ;  /* 0x80000006401a7c2b */ /* 0x001fe2000800083c */
[----:B------:R-:W-:Y:S01]  /*5610*/  UMOV UR6, 0x33145c00 ;  /* 0x33145c0000067882 */ /* 0x000fe20000000000 */
[----:B------:R-:W-:-:S06]  /*5620*/  UMOV UR7, 0x3c91a626 ;  /* 0x3c91a62600077882 */ /* 0x000fcc0000000000 */
[----:B------:R-:W-:Y:S01]  /*5630*/  DFMA R26, R64, -UR6, R26 ;  /* 0x80000006401a7c2b */ /* 0x000fe2000800001a */
[----:B------:R-:W-:Y:S01]  /*5640*/  UMOV UR6, 0x252049c0 ;  /* 0x252049c000067882 */ /* 0x000fe20000000000 */
[----:B------:R-:W-:-:S06]  /*5650*/  UMOV UR7, 0x397b839a ;  /* 0x397b839a00077882 */ /* 0x000fcc0000000000 */
[----:B------:R-:W-:Y:S01]  /*5660*/  DFMA R64, R64, -UR6, R26 ;  /* 0x8000000640407c2b */ /* 0x000fe2000800001a */
[----:B------:R-:W-:Y:S10]  /*5670*/  @!P0 BRA `(.L_x_218) ;  /* 0x0000000000188947 */ /* 0x000ff40003800000 */
[----:B------:R-:W-:Y:S01]  /*5680*/  DADD R32, -RZ, -R60 ;  /* 0x00000000ff207229 */ /* 0x000fe2000000093c */
[----:B------:R-:W-:-:S09]  /*5690*/  MOV R64, 0x56c0 ;  /* 0x000056c000407802 */ /* 0x000fd20000000f00 */
[----:B------:R-:W-:-:S07]  /*56a0*/  IMAD.MOV.U32 R35, RZ, RZ, R33 ;  /* 0x000000ffff237224 */ /* 0x000fce00078e0021 */
[----:B-----5:R-:W-:Y:S05]  /*56b0*/  CALL.REL.NOINC `($_Z22ReturnDiffractionSpotsPdS_PiS_S_S0_iS_iS0_S_$__internal_trig_reduction_slowpathd) ;  /* 0x0000006c00647944 */ /* 0x020fea0003c00000 */
[----:B------:R-:W-:Y:S02]  /*56c0*/  IMAD.MOV.U32 R64, RZ, RZ, R32 ;  /* 0x000000ffff407224 */ /* 0x000fe400078e0020 */
[----:B------:R-:W-:-:S07]  /*56d0*/  IMAD.MOV.U32 R65, RZ, RZ, R33 ;  /* 0x000000ffff417224 */ /* 0x000fce00078e0021 */
.L_x_218:
[----:B------:R-:W-:Y:S05]  /*56e0*/  BSYNC.RECONVERGENT B5 ;  /* 0x0000000000057941 */ /* 0x000fea0003800200 */
.L_x_217:
[----:B------:R-:W-:-:S07]  /*56f0*/  VIADD R0, R25, 0x1 ;  /* 0x0000000119007836 */ /* 0x000fce0000000000 */
.L_x_216:
[----:B------:R-:W-:Y:S05]  /*5700*/  BSYNC.RECONVERGENT B4 ;  /* 0x0000000000047941 */ /* 0x000fea0003800200 */
.L_x_215:
[----:B------:R-:W0:Y:S01]  /*5710*/  LDCU.64 UR6, c[0x4][0x18] ;  /* 0x01000300ff0677ac */ /* 0x000e220008000a00 */
[----:B------:R-:W-:-:S04]  /*5720*/  SHF.L.U32 R7, R0, 0x6, RZ ;  /* 0x0000000600077819 */ /* 0x000fc800000006ff */
        /* <DEDUP_REMOVED lines=34> */
[----:B------:R-:W-:Y:S01]  /*5950*/  DMUL R24, R60, -UR6 ;  /* 0x800000063c187c28 */ /* 0x000fe20008000000 */
[----:B------:R-:W-:Y:S01]  /*5960*/  UMOV UR6, 0x54442d18 ;  /* 0x54442d1800067882 */ /* 0x000fe20000000000 */
[----:B------:R-:W-:-:S04]  /*5970*/  UMOV UR7, 0x3ff921fb ;  /* 0x3ff921fb00077882 */ /* 0x000fc80000000000 */
        /* <DEDUP_REMOVED lines=15> */
[----:B------:R-:W-:Y:S02]  /*5a70*/  IMAD.MOV.U32 R64, RZ, RZ, R32 ;  /* 0x000000ffff407224 */ /* 0x000fe400078e0020 */
[----:B------:R-:W-:-:S07]  /*5a80*/  IMAD.MOV.U32 R65, RZ, RZ, R33 ;  /* 0x000000ffff417224 */ /* 0x000fce00078e0021 */
.L_x_220:
[----:B------:R-:W-:Y:S05]  /*5a90*/  BSYNC.RECONVERGENT B4 ;  /* 0x0000000000047941 */ /* 0x000fea0003800200 */
.L_x_219:
        /* <DEDUP_REMOVED lines=10> */
[----:B------:R-:W-:-:S02]  /*5b40*/  DMUL R70, R64, R64 ;  /* 0x0000004040467228 */ /* 0x000fc40000000000 */
[----:B------:R-:W-:Y:S01]  /*5b50*/  ISETP.NE.U32.AND P0, PT, R7, 0x1, PT ;  /* 0x000000010700780c */ /* 0x000fe20003f05070 */
[----:B------:R-:W-:Y:S01]  /*5b60*/  DMUL R66, R50, R66 ;  /* 0x0000004232427228 */ /* 0x000fe20000000000 */
[----:B------:R-:W-:Y:S02]  /*5b70*/  MOV R7, 0x3da8ff83 ;  /* 0x3da8ff8300077802 */ /* 0x000fe40000000f00 */
        /* <DEDUP_REMOVED lines=16> */
[----:B------:R-:W-:-:S08]  /*5c80*/  DFMA R66, R48, R24, -R66 ;  /* 0x000000183042722b */ /* 0x000fd00000000842 */
[----:B------:R-:W-:-:S08]  /*5c90*/  DADD R66, -R52, R66 ;  /* 0x0000000034427229 */ /* 0x000fd00000000142 */
[----:B------:R-:W-:-:S14]  /*5ca0*/  DSETP.GEU.AND P0, PT, |R62|, |R66|, PT ;  /* 0x400000423e00722a */ /* 0x000fdc0003f0e200 */
[----:B------:R-:W-:Y:S02]  /*5cb0*/  @!P0 IMAD.MOV.U32 R24, RZ, RZ, 0x1a63c1f5 ;  /* 0x1a63c1f5ff188424 */ /* 0x000fe400078e00ff */
[----:B------:R-:W-:Y:S02]  /*5cc0*/  @!P0 IMAD.MOV.U32 R25, RZ, RZ, 0x404ca5dc ;  /* 0x404ca5dcff198424 */ /* 0x000fe400078e00ff */
[----:B------:R-:W-:Y:S02]  /*5cd0*/  @P0 IMAD.MOV.U32 R26, RZ, RZ, 0x1a63c1f5 ;  /* 0x1a63c1f5ff1a0424 */ /* 0x000fe400078e00ff */
[----:B------:R-:W-:Y:S02]  /*5ce0*/  @P0 IMAD.MOV.U32 R27, RZ, RZ, 0x404ca5dc ;  /* 0x404ca5dcff1b0424 */ /* 0x000fe400078e00ff */
[C---:B------:R-:W-:Y:S01]  /*5cf0*/  @!P0 DMUL R24, R60.reuse, R24 ;  /* 0x000000183c188228 */ /* 0x040fe20000000000 */
[----:B------:R-:W-:Y:S02]  /*5d00*/  @!P0 IMAD.MOV.U32 R0, RZ, RZ, 0x1 ;  /* 0x00000001ff008424 */ /* 0x000fe400078e00ff */
[----:B------:R-:W-:Y:S01]  /*5d10*/  @P0 IMAD.MOV.U32 R0, RZ, RZ, 0x1 ;  /* 0x00000001ff000424 */ /* 0x000fe200078e00ff */
[----:B------:R-:W-:-:S03]  /*5d20*/  @P0 DMUL R60, R60, -R26 ;  /* 0x8000001a3c3c0228 */ /* 0x000fc60000000000 */
[----:B------:R0:W-:Y:S04]  /*5d30*/  @!P0 STL.64 [R1], R24 ;  /* 0x0000001801008387 */ /* 0x0001e80000100a00 */
[----:B------:R0:W-:Y:S04]  /*5d40*/  @P0 STL.64 [R1], R60 ;  /* 0x0000003c01000387 */ /* 0x0001e80000100a00 */
.L_x_205:
[----:B------:R-:W-:Y:S05]  /*5d50*/  BSYNC.RECONVERGENT B3 ;  /* 0x0000000000037941 */ /* 0x000fea0003800200 */
.L_x_204:
[----:B0-----:R-:W0:Y:S01]  /*5d60*/  MUFU.RCP64H R25, R55 ;  /* 0x0000003700197308 */ /* 0x001e220000001800 */
[----:B------:R-:W-:Y:S01]  /*5d70*/  IMAD.MOV.U32 R24, RZ, RZ, 0x1 ;  /* 0x00000001ff187424 */ /* 0x000fe200078e00ff */
[----:B------:R-:W-:Y:S01]  /*5d80*/  DADD R28, -R56, R58 ;  /* 0x00000000381c7229 */ /* 0x000fe2000000013a */
        /* <DEDUP_REMOVED lines=19> */
.L_x_222:
[----:B------:R-:W-:Y:S05]  /*5ec0*/  BSYNC.RECONVERGENT B2 ;  /* 0x0000000000027941 */ /* 0x000fea0003800200 */
.L_x_221:
[----:B------:R-:W-:-:S14]  /*5ed0*/  DSETP.GTU.AND P0, PT, |R24|, 1, PT ;  /* 0x3ff000001800742a */ /* 0x000fdc0003f0c200 */
[----:B------:R-:W-:Y:S05]  /*5ee0*/  @P0 BRA `(.L_x_186) ;  /* 0x0000001400fc0947 */ /* 0x000fea0003800000 */
[----:B------:R-:W-:Y:S01]  /*5ef0*/  DADD R26, -RZ, |R24| ;  /* 0x00000000ff1a7229 */ /* 0x000fe20000000518 */
[----:B------:R-:W-:Y:S09]  /*5f00*/  BSSY.RECONVERGENT B1, `(.L_x_223) ;  /* 0x0000080000017945 */ /* 0x000ff20003800200 */
[----:B------:R-:W-:-:S13]  /*5f10*/  ISETP.GT.AND P0, PT, R27, 0x3fe26665, PT ;  /* 0x3fe266651b00780c */ /* 0x000fda0003f04270 */
[----:B------:R-:W-:Y:S05]  /*5f20*/  @P0 BRA `(.L_x_224) ;  /* 0x0000000000d40947 */ /* 0x000fea0003800000 */
[----:B------:R-:W-:Y:S01]  /*5f30*/  DMUL R26, R24, R24 ;  /* 0x00000018181a7228 */ /* 0x000fe20000000000 */
[----:B------:R-:W-:Y:S01]  /*5f40*/  MOV R28, 0x180754af ;  /* 0x180754af001c7802 */ /* 0x000fe20000000f00 */
[----:B------:R-:W-:Y:S01]  /*5f50*/  IMAD.MOV.U32 R29, RZ, RZ, 0x3fb3823b ;  /* 0x3fb3823bff1d7424 */ /* 0x000fe200078e00ff */
[----:B------:R-:W-:Y:S01]  /*5f60*/  UMOV UR6, 0xdc1895e9 ;  /* 0xdc1895e900067882 */ /* 0x000fe20000000000 */
[----:B------:R-:W-:Y:S01]  /*5f70*/  UMOV UR7, 0x3fb0066b ;  /* 0x3fb0066b00077882 */ /* 0x000fe20000000000 */
[----:B------:R-:W-:-:S03]  /*5f80*/  ISETP.GT.AND P0, PT, R25, -0x1, PT ;  /* 0xffffffff1900780c */ /* 0x000fc60003f04270 */
[----:B------:R-:W-:Y:S01]  /*5f90*/  DFMA R28, R26, UR6, -R28 ;  /* 0x000000061a1c7c2b */ /* 0x000fe2000800081c */
[----:B------:R-:W-:Y:S01]  /*5fa0*/  UMOV UR6, 0xcc2f79ae ;  /* 0xcc2f79ae00067882 */ /* 0x000fe20000000000 */
[----:B------:R-:W-:-:S06]  /*5fb0*/  UMOV UR7, 0x3fb11e52 ;  /* 0x3fb11e5200077882 */ /* 0x000fcc0000000000 */
[----:B------:R-:W-:Y:S01]  /*5fc0*/  DFMA R28, R26, R28, UR6 ;  /* 0x000000061a1c7e2b */ /* 0x000fe2000800001c */
[----:B------:R-:W-:Y:S01]  /*5fd0*/  UMOV UR6, 0x3526861b ;  /* 0x3526861b00067882 */ /* 0x000fe20000000000 */
[----:B------:R-:W-:Y:S01]  /*5fe0*/  UMOV UR7, 0x3f924eaf ;  /* 0x3f924eaf00077882 */ /* 0x000fe20000000000 */
[----:B------:R-:W-:Y:S02]  /*5ff0*/  @!P0 IMAD.MOV.U32 R54, RZ, RZ, 0x33145c07 ;  /* 0x33145c07ff368424 */ /* 0x000fe400078e00ff */
[----:B------:R-:W-:-:S03]  /*6000*/  @!P0 IMAD.MOV.U32 R55, RZ, RZ, 0x3c91a626 ;  /* 0x3c91a626ff378424 */ /* 0x000fc600078e00ff */
        /* <DEDUP_REMOVED lines=39> */
.L_x_224:
        /* <DEDUP_REMOVED lines=72> */
.L_x_225:
[----:B------:R-:W-:Y:S05]  /*6700*/  BSYNC.RECONVERGENT B1 ;  /* 0x0000000000017941 */ /* 0x000fea0003800200 */
.L_x_223:
        /* <DEDUP_REMOVED lines=26> */
[----:B------:R-:W-:Y:S02]  /*68b0*/  IMAD.MOV.U32 R56, RZ, RZ, R32 ;  /* 0x000000ffff387224 */ /* 0x000fe400078e0020 */
[----:B------:R-:W-:-:S07]  /*68c0*/  IMAD.MOV.U32 R57, RZ, RZ, R33 ;  /* 0x000000ffff397224 */ /* 0x000fce00078e0021 */
.L_x_229:
[----:B------:R-:W-:Y:S05]  /*68d0*/  BSYNC.RECONVERGENT B4 ;  /* 0x0000000000047941 */ /* 0x000fea0003800200 */
.L_x_228:
[----:B------:R-:W-:-:S07]  /*68e0*/  VIADD R7, R25, 0x1 ;  /* 0x0000000119077836 */ /* 0x000fce0000000000 */
.L_x_227:
[----:B------:R-:W-:Y:S05]  /*68f0*/  BSYNC.RECONVERGENT B3 ;  /* 0x0000000000037941 */ /* 0x000fea0003800200 */
.L_x_226:
        /* <DEDUP_REMOVED lines=28> */
[----:B------:R-:W-:Y:S02]  /*6ac0*/  LOP3.LUT P0, RZ, R7, 0x2, RZ, 0xc0, !PT ;  /* 0x0000000207ff7812 */ /* 0x000fe4000780c0ff */
[----:B------:R-:W-:Y:S02]  /*6ad0*/  @!P2 MOV R7, RZ ;  /* 0x000000ff0007a202 */ /* 0x000fe40000000f00 */
        /* <DEDUP_REMOVED lines=25> */
[----:B------:R-:W-:Y:S02]  /*6c70*/  IMAD.MOV.U32 R58, RZ, RZ, R32 ;  /* 0x000000ffff3a7224 */ /* 0x000fe400078e0020 */
[----:B------:R-:W-:-:S07]  /*6c80*/  IMAD.MOV.U32 R59, RZ, RZ, R33 ;  /* 0x000000ffff3b7224 */ /* 0x000fce00078e0021 */
.L_x_231:
[----:B------:R-:W-:Y:S05]  /*6c90*/  BSYNC.RECONVERGENT B3 ;  /* 0x0000000000037941 */ /* 0x000fea0003800200 */
.L_x_230:
        /* <DEDUP_REMOVED lines=57> */
[----:B------:R-:W-:Y:S01]  /*7030*/  MOV R58, R32 ;  /* 0x00000020003a7202 */ /* 0x000fe20000000f00 */
[----:B------:R-:W-:-:S07]  /*7040*/  IMAD.MOV.U32 R59, RZ, RZ, R33 ;  /* 0x000000ffff3b7224 */ /* 0x000fce00078e0021 */
.L_x_235:
[----:B------:R-:W-:Y:S05]  /*7050*/  BSYNC.RECONVERGENT B4 ;  /* 0x0000000000047941 */ /* 0x000fea0003800200 */
.L_x_234:
[----:B------:R-:W-:-:S07]  /*7060*/  VIADD R7, R25, 0x1 ;  /* 0x0000000119077836 */ /* 0x000fce0000000000 */
.L_x_233:
[----:B------:R-:W-:Y:S05]  /*7070*/  BSYNC.RECONVERGENT B3 ;  /* 0x0000000000037941 */ /* 0x000fea0003800200 */
.L_x_232:
        /* <DEDUP_REMOVED lines=10> */
[----:B------:R-:W-:Y:S01]  /*7120*/  BSSY.RECONVERGENT B3, `(.L_x_236) ;  /* 0x000002e000037945 */ /* 0x000fe20003800200 */
[----:B------:R-:W-:Y:S01]  /*7130*/  IMAD.MOV.U32 R65, RZ, RZ, 0x3da8ff83 ;  /* 0x3da8ff83ff417424 */ /* 0x000fe200078e00ff */
[----:B------:R-:W-:Y:S01]  /*7140*/  ISETP.NE.U32.AND P0, PT, R60, 0x1, PT ;  /* 0x000000013c00780c */ /* 0x000fe20003f05070 */
[----:B------:R-:W-:-:S03]  /*7150*/  DMUL R60, R58, R58 ;  /* 0x0000003a3a3c7228 */ /* 0x000fc60000000000 */
        /* <DEDUP_REMOVED lines=10> */
[----:B------:R-:W-:-:S08]  /*7200*/  @!P2 DMUL R60, RZ, -R54 ;  /* 0x80000036ff3ca228 */ /* 0x000fd00000000000 */
        /* <DEDUP_REMOVED lines=31> */
.L_x_237:
[----:B------:R-:W-:Y:S05]  /*7400*/  BSYNC.RECONVERGENT B3 ;  /* 0x0000000000037941 */ /* 0x000fea0003800200 */
.L_x_236:
        /* <DEDUP_REMOVED lines=37> */
[C---:B------:R-:W-:Y:S01]  /*7660*/  @!P0 IMAD R7, R0.reuse, 0x8, R1 ;  /* 0x0000000800078824 */ /* 0x040fe200078e0201 */
[----:B------:R-:W-:Y:S01]  /*7670*/  @!P0 DMUL R24, R54, R24 ;  /* 0x0000001836188228 */ /* 0x000fe20000000000 */
[----:B------:R-:W-:-:S02]  /*7680*/  @!P0 VIADD R0, R0, 0x1 ;  /* 0x0000000100008836 */ /* 0x000fc40000000000 */
[----:B------:R-:W-:Y:S02]  /*7690*/  @P0 DMUL R54, R54, -R26 ;  /* 0x8000001a36360228 */ /* 0x000fe40000000000 */
[C---:B------:R-:W-:Y:S02]  /*76a0*/  @P0 IMAD R27, R0.reuse, 0x8, R1 ;  /* 0x00000008001b0824 */ /* 0x040fe400078e0201 */
[----:B------:R0:W-:Y:S01]  /*76b0*/  @!P0 STL.64 [R7], R24 ;  /* 0x0000001807008387 */ /* 0x0001e20000100a00 */
[----:B------:R-:W-:-:S03]  /*76c0*/  @P0 VIADD R0, R0, 0x1 ;  /* 0x0000000100000836 */ /* 0x000fc60000000000 */
[----:B------:R0:W-:Y:S04]  /*76d0*/  @P0 STL.64 [R27], R54 ;  /* 0x000000361b000387 */ /* 0x0001e80000100a00 */
.L_x_186:
[----:B------:R-:W-:Y:S05]  /*76e0*/  BSYNC.RECONVERGENT B0 ;  /* 0x0000000000007941 */ /* 0x000fea0003800200 */
.L_x_184:
[----:B------:R-:W-:Y:S01]  /*76f0*/  ISETP.NE.AND P0, PT, R0, RZ, PT ;  /* 0x000000ff0000720c */ /* 0x000fe20003f05270 */
[----:B------:R-:W-:-:S12]  /*7700*/  BSSY.RECONVERGENT B0, `(.L_x_238) ;  /* 0x0000404000007945 */ /* 0x000fd80003800200 */
[----:B------:R-:W-:Y:S05]  /*7710*/  @!P0 BRA `(.L_x_239) ;  /* 0x0000004000088947 */ /* 0x000fea0003800000 */
[----:B0-----:R-:W2:Y:S01]  /*7720*/  LDL.64 R54, [R1] ;  /* 0x0000000001367983 */ /* 0x001ea20000100a00 */
[----:B------:R-:W-:Y:S01]  /*7730*/  UMOV UR6, 0xa2529d3a ;  /* 0xa2529d3a00067882 */ /* 0x000fe20000000000 */
[----:B------:R-:W-:Y:S01]  /*7740*/  UMOV UR7, 0x3f91df46 ;  /* 0x3f91df4600077882 */ /* 0x000fe20000000000 */
[----:B------:R-:W-:Y:S01]  /*7750*/  BSSY.RECONVERGENT B3, `(.L_x_240) ;  /* 0x000001f000037945 */ /* 0x000fe20003800200 */
[----:B--2---:R-:W-:-:S08]  /*7760*/  DMUL R54, R54, UR6 ;  /* 0x0000000636367c28 */ /* 0x004fd00008000000 */
[----:B------:R-:W-:-:S14]  /*7770*/  DSETP.NEU.AND P0, PT, |R54|, +INF , PT ;  /* 0x7ff000003600742a */ /* 0x000fdc0003f0d200 */
[----:B------:R-:W-:Y:S01]  /*7780*/  @!P0 DMUL R52, RZ, R54 ;  /* 0x00000036ff348228 */ /* 0x000fe20000000000 */
[----:B------:R-:W-:Y:S01]  /*7790*/  @!P0 MOV R7, 0x1 ;  /* 0x0000000100078802 */ /* 0x000fe20000000f00 */
[----:B------:R-:W-:Y:S09]  /*77a0*/  @!P0 BRA `(.L_x_241) ;  /* 0x0000000000648947 */ /* 0x000ff20003800000 */
[----:B------:R-:W-:Y:S01]  /*77b0*/  UMOV UR6, 0x6dc9c883 ;  /* 0x6dc9c88300067882 */ /* 0x000fe20000000000 */
[----:B------:R-:W-:Y:S01]  /*77c0*/  UMOV UR7, 0x3fe45f30 ;  /* 0x3fe45f3000077882 */ /* 0x000fe20000000000 */
[C---:B------:R-:W-:Y:S01]  /*77d0*/  DSETP.GE.AND P0, PT, |R54|.reuse, 2.14748364800000000000e+09, PT ;  /* 0x41e000003600742a */ /* 0x040fe20003f06200 */
[----:B------:R-:W-:Y:S01]  /*77e0*/  BSSY.RECONVERGENT B4, `(.L_x_242) ;  /* 0x0000014000047945 */ /* 0x000fe20003800200 */
[----:B-1----:R-:W-:Y:S01]  /*77f0*/  DMUL R24, R54, UR6 ;  /* 0x0000000636187c28 */ /* 0x002fe20008000000 */
        /* <DEDUP_REMOVED lines=18> */
.L_x_243:
[----:B------:R-:W-:Y:S05]  /*7920*/  BSYNC.RECONVERGENT B4 ;  /* 0x0000000000047941 */ /* 0x000fea0003800200 */
.L_x_242:
[----:B------:R-:W-:-:S07]  /*7930*/  VIADD R7, R25, 0x1 ;  /* 0x0000000119077836 */ /* 0x000fce0000000000 */
.L_x_241:
[----:B------:R-:W-:Y:S05]  /*7940*/  BSYNC.RECONVERGENT B3 ;  /* 0x0000000000037941 */ /* 0x000fea0003800200 */
.L_x_240:
[----:B------:R-:W0:Y:S01]  /*7950*/  LDCU.64 UR6, c[0x4][0x18] ;  /* 0x01000300ff0677ac */ /* 0x000e220008000a00 */
[----:B-1----:R-:W-:-:S05]  /*7960*/  IMAD.SHL.U32 R24, R7, 0x40, RZ ;  /* 0x0000004007187824 */ /* 0x002fca00078e00ff */
        /* <DEDUP_REMOVED lines=49> */
[----:B------:R-:W-:Y:S02]  /*7c80*/  MOV R35, R55 ;  /* 0x0000003700237202 */ /* 0x000fe40000000f00 */
[----:B------:R-:W-:-:S07]  /*7c90*/  MOV R64, 0x7cb0 ;  /* 0x00007cb000407802 */ /* 0x000fce0000000f00 */
[----:B-----5:R-:W-:Y:S05]  /*7ca0*/  CALL.REL.NOINC `($_Z22ReturnDiffractionSpotsPdS_PiS_S_S0_iS_iS0_S_$__internal_trig_reduction_slowpathd) ;  /* 0x0000004400e87944 */ /* 0x020fea0003c00000 */
[----:B------:R-:W-:Y:S02]  /*7cb0*/  IMAD.MOV.U32 R7, RZ, RZ, R25 ;  /* 0x000000ffff077224 */ /* 0x000fe400078e0019 */
[----:B------:R-:W-:Y:S02]  /*7cc0*/  IMAD.MOV.U32 R56, RZ, RZ, R32 ;  /* 0x000000ffff387224 */ /* 0x000fe400078e0020 */
[----:B------:R-:W-:-:S07]  /*7cd0*/  IMAD.MOV.U32 R57, RZ, RZ, R33 ;  /* 0x000000ffff397224 */ /* 0x000fce00078e0021 */
.L_x_245:
[----:B------:R-:W-:Y:S05]  /*7ce0*/  BSYNC.RECONVERGENT B3 ;  /* 0x0000000000037941 */ /* 0x000fea0003800200 */
.L_x_244:
        /* <DEDUP_REMOVED lines=17> */
[----:B------:R-:W-:Y:S02]  /*7e00*/  DFMA R24, R54, R24, R26 ;  /* 0x000000183618722b */ /* 0x000fe4000000001a */
[----:B------:R-:W-:-:S06]  /*7e10*/  DMUL R26, RZ, R48 ;  /* 0x00000030ff1a7228 */ /* 0x000fcc0000000000 */
[----:B---3--:R-:W-:Y:S02]  /*7e20*/  DFMA R24, R54, R24, R28 ;  /* 0x000000183618722b */ /* 0x008fe4000000001c */
[----:B------:R-:W-:Y:S02]  /*7e30*/  DFMA R28, RZ, R50, R26 ;  /* 0x00000032ff1c722b */ /* 0x000fe4000000001a */
[----:B------:R-:W-:-:S04]  /*7e40*/  DMUL R26, R48, R52 ;  /* 0x00000034301a7228 */ /* 0x000fc80000000000 */
[----:B------:R-:W-:Y:S02]  /*7e50*/  DFMA R24, R54, R24, R30 ;  /* 0x000000183618722b */ /* 0x000fe4000000001e */
[----:B------:R-:W-:-:S06]  /*7e60*/  DADD R52, R46, R28 ;  /* 0x000000002e347229 */ /* 0x000fcc000000001c */
[----:B----4-:R-:W-:-:S08]  /*7e70*/  DFMA R24, R54, R24, R32 ;  /* 0x000000183618722b */ /* 0x010fd00000000020 */
[----:B------:R-:W-:-:S08]  /*7e80*/  DFMA R24, R54, R24, R34 ;  /* 0x000000183618722b */ /* 0x000fd00000000022 */
[----:B------:R-:W-:Y:S02]  /*7e90*/  DFMA R56, R24, R56, R56 ;  /* 0x000000381838722b */ /* 0x000fe40000000038 */
[----:B------:R-:W-:Y:S02]  /*7ea0*/  DFMA R24, R54, R24, 1 ;  /* 0x3ff000003618742b */ /* 0x000fe40000000018 */
[----:B------:R-:W-:-:S08]  /*7eb0*/  DMUL R54, R52, R52 ;  /* 0x0000003434367228 */ /* 0x000fd00000000000 */
[----:B------:R-:W-:Y:S02]  /*7ec0*/  FSEL R30, R24, R56, !P0 ;  /* 0x00000038181e7208 */ /* 0x000fe40004000000 */
[----:B------:R-:W-:Y:S02]  /*7ed0*/  FSEL R31, R25, R57, !P0 ;  /* 0x00000039191f7208 */ /* 0x000fe40004000000 */
[----:B------:R-:W-:-:S04]  /*7ee0*/  LOP3.LUT P0, RZ, R7, 0x2, RZ, 0xc0, !PT ;  /* 0x0000000207ff7812 */ /* 0x000fc8000780c0ff */
[----:B------:R-:W-:-:S10]  /*7ef0*/  DADD R24, RZ, -R30 ;  /* 0x00000000ff187229 */ /* 0x000fd4000000081e */
[----:B------:R-:W-:Y:S01]  /*7f00*/  FSEL R24, R30, R24, !P0 ;  /* 0x000000181e187208 */ /* 0x000fe20004000000 */
[----:B------:R-:W-:Y:S01]  /*7f10*/  IMAD.MOV.U32 R30, RZ, RZ, 0x0 ;  /* 0x00000000ff1e7424 */ /* 0x000fe200078e00ff */
[----:B------:R-:W-:Y:S01]  /*7f20*/  FSEL R25, R31, R25, !P0 ;  /* 0x000000191f197208 */ /* 0x000fe20004000000 */
[----:B------:R-:W-:-:S05]  /*7f30*/  IMAD.MOV.U32 R31, RZ, RZ, 0x3fd80000 ;  /* 0x3fd80000ff1f7424 */ /* 0x000fca00078e00ff */
[----:B------:R-:W-:-:S08]  /*7f40*/  DFMA R26, R50, R24, R26 ;  /* 0x00000018321a722b */ /* 0x000fd0000000001a */
[----:B------:R-:W-:-:S08]  /*7f50*/  DFMA R34, RZ, R46, R26 ;  /* 0x0000002eff22722b */ /* 0x000fd0000000001a */
        /* <DEDUP_REMOVED lines=23> */
[----:B------:R-:W-:Y:S02]  /*80d0*/  IMAD.MOV.U32 R26, RZ, RZ, R24 ;  /* 0x000000ffff1a7224 */ /* 0x000fe400078e0018 */
[----:B------:R-:W-:-:S07]  /*80e0*/  IMAD.MOV.U32 R27, RZ, RZ, R7 ;  /* 0x000000ffff1b7224 */ /* 0x000fce00078e0007 */
.L_x_247:
[----:B------:R-:W-:Y:S05]  /*80f0*/  BSYNC.RECONVERGENT B1 ;  /* 0x0000000000017941 */ /* 0x000fea0003800200 */
.L_x_246:
        /* <DEDUP_REMOVED lines=20> */
[----:B-----5:R-:W-:Y:S05]  /*8240*/  CALL.REL.NOINC `($__internal_5_$__cuda_sm20_div_rn_f64_full) ;  /* 0x0000003800447944 */ /* 0x020fea0003c00000 */
[----:B------:R-:W-:-:S07]  /*8250*/  IMAD.MOV.U32 R25, RZ, RZ, R7 ;  /* 0x000000ffff197224 */ /* 0x000fce00078e0007 */
.L_x_249:
[----:B------:R-:W-:Y:S05]  /*8260*/  BSYNC.RECONVERGENT B2 ;  /* 0x0000000000027941 */ /* 0x000fea0003800200 */
.L_x_248:
        /* <DEDUP_REMOVED lines=57> */
.L_x_251:
        /* <DEDUP_REMOVED lines=15> */
[----:B------:R-:W-:Y:S01]  /*86f0*/  VIADD R29, R27, 0xfff00000 ;  /* 0xfff000001b1d7836 */ /* 0x000fe20000000000 */
[----:B------:R-:W-:-:S04]  /*8700*/  MOV R28, R26 ;  /* 0x0000001a001c7202 */ /* 0x000fc80000000f00 */
        /* <DEDUP_REMOVED lines=55> */
.L_x_252:
[----:B------:R-:W-:Y:S05]  /*8a80*/  BSYNC.RECONVERGENT B1 ;  /* 0x0000000000017941 */ /* 0x000fea0003800200 */
.L_x_250:
[----:B------:R-:W-:Y:S01]  /*8a90*/  UMOV UR6, 0x1a63c1f5 ;  /* 0x1a63c1f500067882 */ /* 0x000fe20000000000 */
[----:B------:R-:W-:Y:S01]  /*8aa0*/  UMOV UR7, 0x404ca5dc ;  /* 0x404ca5dc00077882 */ /* 0x000fe20000000000 */
[----:B------:R-:W-:Y:S01]  /*8ab0*/  ISETP.NE.AND P1, PT, R0, 0x1, PT ;  /* 0x000000010000780c */ /* 0x000fe20003f25270 */
[----:B------:R-:W-:Y:S01]  /*8ac0*/  DMUL R24, R24, UR6 ;  /* 0x0000000618187c28 */ /* 0x000fe20008000000 */
[----:B------:R-:W-:Y:S01]  /*8ad0*/  BSSY.RECONVERGENT B3, `(.L_x_253) ;  /* 0x0000143000037945 */ /* 0x000fe20003800200 */
[----:B------:R-:W-:-:S06]  /*8ae0*/  DSETP.GT.AND P0, PT, R34, RZ, PT ;  /* 0x000000ff2200722a */ /* 0x000fcc0003f04000 */
[----:B------:R-:W-:-:S10]  /*8af0*/  DADD R26, -RZ, -R24 ;  /* 0x00000000ff1a7229 */ /* 0x000fd40000000918 */
[----:B------:R-:W-:Y:S02]  /*8b00*/  FSEL R56, R26, R24, P0 ;  /* 0x000000181a387208 */ /* 0x000fe40000000000 */
[----:B------:R-:W-:Y:S01]  /*8b10*/  FSEL R57, R27, R25, P0 ;  /* 0x000000191b397208 */ /* 0x000fe20000000000 */
[----:B------:R-:W-:Y:S06]  /*8b20*/  @!P1 BRA `(.L_x_254) ;  /* 0x0000001000f49947 */ /* 0x000fec0003800000 */
[----:B------:R-:W2:Y:S01]  /*8b30*/  LDL.64 R58, [R1+0x8] ;  /* 0x00000800013a7983 */ /* 0x000ea20000100a00 */
[----:B------:R-:W-:Y:S01]  /*8b40*/  UMOV UR6, 0xa2529d3a ;  /* 0xa2529d3a00067882 */ /* 0x000fe20000000000 */
[----:B------:R-:W-:Y:S01]  /*8b50*/  UMOV UR7, 0x3f91df46 ;  /* 0x3f91df4600077882 */ /* 0x000fe20000000000 */
[----:B------:R-:W-:Y:S01]  /*8b60*/  BSSY.RECONVERGENT B4, `(.L_x_255) ;  /* 0x0000020000047945 */ /* 0x000fe20003800200 */
[----:B--2---:R-:W-:-:S08]  /*8b70*/  DMUL R58, R58, UR6 ;  /* 0x000000063a3a7c28 */ /* 0x004fd00008000000 */
[----:B------:R-:W-:-:S14]  /*8b80*/  DSETP.NEU.AND P0, PT, |R58|, +INF , PT ;  /* 0x7ff000003a00742a */ /* 0x000fdc0003f0d200 */
[----:B------:R-:W-:Y:S05]  /*8b90*/  @!P0 BRA `(.L_x_256) ;  /* 0x0000000000688947 */ /* 0x000fea0003800000 */
        /* <DEDUP_REMOVED lines=23> */
.L_x_258:
[----:B------:R-:W-:Y:S05]  /*8d10*/  BSYNC.RECONVERGENT B5 ;  /* 0x0000000000057941 */ /* 0x000fea0003800200 */
.L_x_257:
[----:B------:R-:W-:Y:S01]  /*8d20*/  VIADD R7, R25, 0x1 ;  /* 0x0000000119077836 */ /* 0x000fe20000000000 */
[----:B------:R-:W-:Y:S06]  /*8d30*/  BRA `(.L_x_259) ;  /* 0x0000000000087947 */ /* 0x000fec0003800000 */
.L_x_256:
[----:B------:R-:W-:Y:S01]  /*8d40*/  DMUL R44, RZ, R58 ;  /* 0x0000003aff2c7228 */ /* 0x000fe20000000000 */
[----:B------:R-:W-:-:S10]  /*8d50*/  IMAD.MOV.U32 R7, RZ, RZ, 0x1 ;  /* 0x00000001ff077424 */ /* 0x000fd400078e00ff */
.L_x_259:
[----:B------:R-:W-:Y:S05]  /*8d60*/  BSYNC.RECONVERGENT B4 ;  /* 0x0000000000047941 */ /* 0x000fea0003800200 */
.L_x_255:
[----:B------:R-:W0:Y:S01]  /*8d70*/  LDCU.64 UR6, c[0x4][0x18] ;  /* 0x01000300ff0677ac */ /* 0x000e220008000a00 */
[----:B------:R-:W-:-:S05]  /*8d80*/  IMAD.SHL.U32 R24, R7, 0x40, RZ ;  /* 0x0000004007187824 */ /* 0x000fca00078e00ff */
[----:B------:R-:W-:-:S04]  /*8d90*/  LOP3.LUT R24, R24, 0x40, RZ, 0xc0, !PT ;  /* 0x0000004018187812 */ /* 0x000fc800078ec0ff */
[----:B0-----:R-:W-:-:S04]  /*8da0*/  IADD3 R62, P0, PT, R24, UR6, RZ ;  /* 0x00000006183e7c10 */ /* 0x001fc8000ff1e0ff */
[----:B------:R-:W-:-:S05]  /*8db0*/  IADD3.X R63, PT, PT, RZ, UR7, RZ, P0, !PT ;  /* 0x00000007ff3f7c10 */ /* 0x000fca00087fe4ff */
        /* <DEDUP_REMOVED lines=49> */
[----:B------:R-:W-:Y:S01]  /*90d0*/  IMAD.MOV.U32 R61, RZ, RZ, R33 ;  /* 0x000000ffff3d7224 */ /* 0x000fe200078e0021 */
[----:B------:R-:W-:Y:S06]  /*90e0*/  BRA `(.L_x_262) ;  /* 0x0000000000087947 */ /* 0x000fec0003800000 */
.L_x_261:
[----:B------:R-:W-:Y:S01]  /*90f0*/  DMUL R60, RZ, R58 ;  /* 0x0000003aff3c7228 */ /* 0x000fe20000000000 */
[----:B------:R-:W-:-:S10]  /*9100*/  IMAD.MOV.U32 R7, RZ, RZ, RZ ;  /* 0x000000ffff077224 */ /* 0x000fd400078e00ff */
.L_x_262:
[----:B------:R-:W-:Y:S05]  /*9110*/  BSYNC.RECONVERGENT B4 ;  /* 0x0000000000047941 */ /* 0x000fea0003800200 */
.L_x_260:
        /* <DEDUP_REMOVED lines=11> */
[----:B------:R-:W-:Y:S01]  /*91d0*/  DMUL R44, R48, R44 ;  /* 0x0000002c302c7228 */ /* 0x000fe20000000000 */
[----:B------:R-:W-:Y:S01]  /*91e0*/  ISETP.NE.U32.AND P0, PT, R58, 0x1, PT ;  /* 0x000000013a00780c */ /* 0x000fe20003f05070 */
[----:B------:R-:W-:Y:S01]  /*91f0*/  DMUL R58, R60, R60 ;  /* 0x0000003c3c3a7228 */ /* 0x000fe20000000000 */
[----:B------:R-:W-:Y:S02]  /*9200*/  BSSY.RECONVERGENT B1, `(.L_x_263) ;  /* 0x000002f000017945 */ /* 0x000fe40003800200 */
[----:B------:R-:W-:-:S02]  /*9210*/  FSEL R64, R64, -8.06006814911005101289e+34, !P0 ;  /* 0xf9785eba40407808 */ /* 0x000fc40004000000 */
[----:B------:R-:W-:-:S06]  /*9220*/  FSEL R65, -R65, 0.11223486810922622681, !P0 ;  /* 0x3de5db6541417808 */ /* 0x000fcc0004000100 */
[----:B--2---:R-:W-:-:S08]  /*9230*/  DFMA R24, R58, R64, R24 ;  /* 0x000000403a18722b */ /* 0x004fd00000000018 */
[----:B------:R-:W-:-:S08]  /*9240*/  DFMA R24, R58, R24, R26 ;  /* 0x000000183a18722b */ /* 0x000fd0000000001a */
[----:B---3--:R-:W-:Y:S01]  /*9250*/  DFMA R24, R58, R24, R28 ;  /* 0x000000183a18722b */ /* 0x008fe2000000001c */
[----:B------:R-:W-:Y:S02]  /*9260*/  IMAD.MOV.U32 R28, RZ, RZ, 0x0 ;  /* 0x00000000ff1c7424 */ /* 0x000fe400078e00ff */
[----:B------:R-:W-:-:S05]  /*9270*/  IMAD.MOV.U32 R29, RZ, RZ, 0x3fd80000 ;  /* 0x3fd80000ff1d7424 */ /* 0x000fca00078e00ff */
        /* <DEDUP_REMOVED lines=33> */
[----:B------:R-:W-:Y:S02]  /*9490*/  IMAD.MOV.U32 R27, RZ, RZ, R45 ;  /* 0x000000ffff1b7224 */ /* 0x000fe400078e002d */
[----:B------:R-:W-:Y:S02]  /*94a0*/  IMAD.MOV.U32 R26, RZ, RZ, R34 ;  /* 0x000000ffff1a7224 */ /* 0x000fe400078e0022 */
[----:B------:R-:W-:-:S07]  /*94b0*/  IMAD.MOV.U32 R25, RZ, RZ, R35 ;  /* 0x000000ffff197224 */ /* 0x000fce00078e0023 */
[----:B-----5:R-:W-:Y:S05]  /*94c0*/  CALL.REL.NOINC `($__internal_6_$__cuda_sm20_dsqrt_rn_f64_mediumpath_v1) ;  /* 0x0000002c00307944 */ /* 0x020fea0003c00000 */
[----:B------:R-:W-:Y:S02]  /*94d0*/  IMAD.MOV.U32 R26, RZ, RZ, R24 ;  /* 0x000000ffff1a7224 */ /* 0x000fe400078e0018 */
[----:B------:R-:W-:-:S07]  /*94e0*/  IMAD.MOV.U32 R27, RZ, RZ, R7 ;  /* 0x000000ffff1b7224 */ /* 0x000fce00078e0007 */
.L_x_264:
[----:B------:R-:W-:Y:S05]  /*94f0*/  BSYNC.RECONVERGENT B1 ;  /* 0x0000000000017941 */ /* 0x000fea0003800200 */
.L_x_263:
        /* <DEDUP_REMOVED lines=22> */
.L_x_266:
[----:B------:R-:W-:Y:S05]  /*9660*/  BSYNC.RECONVERGENT B2 ;  /* 0x0000000000027941 */ /* 0x000fea0003800200 */
.L_x_265:
[----:B------:R-:W-:Y:S01]  /*9670*/  DADD R26, -RZ, |R24| ;  /* 0x00000000ff1a7229 */ /* 0x000fe20000000518 */
[----:B------:R-:W-:Y:S09]  /*9680*/  BSSY.RECONVERGENT B1, `(.L_x_267) ;  /* 0x0000080000017945 */ /* 0x000ff20003800200 */
[----:B------:R-:W-:-:S13]  /*9690*/  ISETP.GE.AND P0, PT, R27, 0x3fe26666, PT ;  /* 0x3fe266661b00780c */ /* 0x000fda0003f06270 */
[----:B------:R-:W-:Y:S05]  /*96a0*/  @!P0 BRA `(.L_x_268) ;  /* 0x0000000400248947 */ /* 0x000fea0003800000 */
        /* <DEDUP_REMOVED lines=71> */
[----:B------:R-:W-:Y:S01]  /*9b20*/  FSEL R25, R27, R29, !P0 ;  /* 0x0000001d1b197208 */ /* 0x000fe20004000000 */
[----:B------:R-:W-:Y:S06]  /*9b30*/  BRA `(.L_x_269) ;  /* 0x0000000000d07947 */ /* 0x000fec0003800000 */
.L_x_268:
[----:B------:R-:W-:Y:S01]  /*9b40*/  DMUL R26, R24, R24 ;  /* 0x00000018181a7228 */ /* 0x000fe20000000000 */
[----:B------:R-:W-:Y:S01]  /*9b50*/  IMAD.MOV.U32 R28, RZ, RZ, 0x180754af ;  /* 0x180754afff1c7424 */ /* 0x000fe200078e00ff */
[----:B------:R-:W-:Y:S01]  /*9b60*/  UMOV UR6, 0xdc1895e9 ;  /* 0xdc1895e900067882 */ /* 0x000fe20000000000 */
[----:B------:R-:W-:Y:S01]  /*9b70*/  IMAD.MOV.U32 R29, RZ, RZ, 0x3fb3823b ;  /* 0x3fb3823bff1d7424 */ /* 0x000fe200078e00ff */
[----:B------:R-:W-:Y:S01]  /*9b80*/  UMOV UR7, 0x3fb0066b ;  /* 0x3fb0066b00077882 */ /* 0x000fe20000000000 */
[----:B------:R-:W-:-:S04]  /*9b90*/  ISETP.GE.AND P0, PT, R25, RZ, PT ;  /* 0x000000ff1900720c */ /* 0x000fc80003f06270 */
        /* <DEDUP_REMOVED lines=39> */
[----:B------:R-:W-:Y:S01]  /*9e10*/  DFMA R28, R28, |R24|, |R24| ;  /* 0x400000181c1c722b */ /* 0x000fe20000000418 */
[----:B------:R-:W-:Y:S02]  /*9e20*/  @P0 IMAD.MOV.U32 R24, RZ, RZ, 0x33145c07 ;  /* 0x33145c07ff180424 */ /* 0x000fe400078e00ff */
[----:B------:R-:W-:-:S05]  /*9e30*/  @P0 IMAD.MOV.U32 R25, RZ, RZ, 0x3c91a626 ;  /* 0x3c91a626ff190424 */ /* 0x000fca00078e00ff */
[C---:B------:R-:W-:Y:S02]  /*9e40*/  @!P0 DADD R26, R28.reuse, R26 ;  /* 0x000000001c1a8229 */ /* 0x040fe4000000001a */
[----:B------:R-:W-:-:S08]  /*9e50*/  @P0 DADD R24, R28, -R24 ;  /* 0x000000001c180229 */ /* 0x000fd00000000818 */
[----:B------:R-:W-:Y:S02]  /*9e60*/  @P0 DADD R24, -R24, UR6 ;  /* 0x0000000618180e29 */ /* 0x000fe40008000100 */
[----:B------:R-:W-:-:S11]  /*9e70*/  @!P0 DADD R24, R26, UR6 ;  /* 0x000000061a188e29 */ /* 0x000fd60008000000 */
.L_x_269:
[----:B------:R-:W-:Y:S05]  /*9e80*/  BSYNC.RECONVERGENT B1 ;  /* 0x0000000000017941 */ /* 0x000fea0003800200 */
.L_x_267:
[----:B------:R-:W-:Y:S01]  /*9e90*/  UMOV UR6, 0x1a63c1f5 ;  /* 0x1a63c1f500067882 */ /* 0x000fe20000000000 */
[----:B------:R-:W-:Y:S01]  /*9ea0*/  UMOV UR7, 0x404ca5dc ;  /* 0x404ca5dc00077882 */ /* 0x000fe20000000000 */
[----:B------:R-:W-:Y:S02]  /*9eb0*/  DSETP.GT.AND P0, PT, R46, RZ, PT ;  /* 0x000000ff2e00722a */ /* 0x000fe40003f04000 */
[----:B------:R-:W-:-:S08]  /*9ec0*/  DMUL R24, R24, UR6 ;  /* 0x0000000618187c28 */ /* 0x000fd00008000000 */
[----:B------:R-:W-:-:S10]  /*9ed0*/  DADD R26, -RZ, -R24 ;  /* 0x00000000ff1a7229 */ /* 0x000fd40000000918 */
[----:B------:R-:W-:Y:S02]  /*9ee0*/  FSEL R44, R26, R24, P0 ;  /* 0x000000181a2c7208 */ /* 0x000fe40000000000 */
[----:B------:R-:W-:-:S07]  /*9ef0*/  FSEL R45, R27, R25, P0 ;  /* 0x000000191b2d7208 */ /* 0x000fce0000000000 */
.L_x_254:
[----:B------:R-:W-:Y:S05]  /*9f00*/  BSYNC.RECONVERGENT B3 ;  /* 0x0000000000037941 */ /* 0x000fea0003800200 */
.L_x_253:
[----:B------:R-:W-:-:S13]  /*9f10*/  ISETP.NE.AND P0, PT, R0, RZ, PT ;  /* 0x000000ff0000720c */ /* 0x000fda0003f05270 */
[----:B------:R-:W-:Y:S05]  /*9f20*/  @!P0 BRA `(.L_x_239) ;  /* 0x0000001800048947 */ /* 0x000fea0003800000 */
[C---:B------:R-:W-:Y:S01]  /*9f30*/  DADD R24, -|R56|.reuse, 180 ;  /* 0x4066800038187429 */ /* 0x040fe20000000300 */
[----:B------:R-:W-:Y:S01]  /*9f40*/  IMAD.MOV.U32 R7, RZ, RZ, R57 ;  /* 0x000000ffff077224 */ /* 0x000fe200078e0039 */
[----:B------:R-:W-:Y:S06]  /*9f50*/  BSSY.RECONVERGENT B3, `(.L_x_270) ;  /* 0x00000bd000037945 */ /* 0x000fec0003800200 */
[----:B------:R-:W-:Y:S02]  /*9f60*/  DSETP.MIN.AND P0, P1, |R56|, R24, PT ;  /* 0x000000183800722a */ /* 0x000fe40003900200 */
[----:B------:R-:W-:-:S04]  /*9f70*/  MOV R26, R25 ;  /* 0x00000019001a7202 */ /* 0x000fc80000000f00 */
[----:B------:R-:W-:Y:S01]  /*9f80*/  FSEL R27, |R7|, R26, P0 ;  /* 0x0000001a071b7208 */ /* 0x000fe20000000200 */
[----:B------:R-:W-:-:S05]  /*9f90*/  IMAD.MOV.U32 R7, RZ, RZ, R56 ;  /* 0x000000ffff077224 */ /* 0x000fca00078e0038 */
[----:B------:R-:W-:Y:S02]  /*9fa0*/  SEL R24, R7, R24, P0 ;  /* 0x0000001807187207 */ /* 0x000fe40000000000 */
[----:B------:R-:W-:-:S05]  /*9fb0*/  @P1 LOP3.LUT R27, R26, 0x80000, RZ, 0xfc, !PT ;  /* 0x000800001a1b1812 */ /* 0x000fca00078efcff */
[----:B------:R-:W-:-:S06]  /*9fc0*/  IMAD.MOV.U32 R25, RZ, RZ, R27 ;  /* 0x000000ffff197224 */ /* 0x000fcc00078e001b */
[----:B-----5:R-:W-:-:S14]  /*9fd0*/  DSETP.GEU.AND P0, PT, R24, R42, PT ;  /* 0x0000002a1800722a */ /* 0x020fdc0003f0e000 */
[----:B------:R-:W-:Y:S05]  /*9fe0*/  @!P0 BRA `(.L_x_271) ;  /* 0x0000000800cc8947 */ /* 0x000fea0003800000 */
[----:B------:R-:W-:Y:S01]  /*9ff0*/  UMOV UR6, 0xa2529d3a ;  /* 0xa2529d3a00067882 */ /* 0x000fe20000000000 */
[----:B------:R-:W-:Y:S01]  /*a000*/  UMOV UR7, 0x3f91df46 ;  /* 0x3f91df4600077882 */ /* 0x000fe20000000000 */
[----:B------:R-:W-:Y:S01]  /*a010*/  BSSY.RECONVERGENT B4, `(.L_x_272) ;  /* 0x000001d000047945 */ /* 0x000fe20003800200 */
[----:B------:R-:W-:-:S08]  /*a020*/  DMUL R56, R56, UR6 ;  /* 0x0000000638387c28 */ /* 0x000fd00008000000 */
        /* <DEDUP_REMOVED lines=27> */
.L_x_273:
[----:B------:R-:W-:Y:S05]  /*a1e0*/  BSYNC.RECONVERGENT B4 ;  /* 0x0000000000047941 */ /* 0x000fea0003800200 */
.L_x_272:
[----:B------:R-:W2:Y:S01]  /*a1f0*/  LDG.E.64 R54, desc[UR4][R22.64+0x18] ;  /* 0x0000180416367981 */ /* 0x000ea2000c1e1b00 */
[----:B------:R-:W0:Y:S01]  /*a200*/  LDCU.64 UR6, c[0x4][0x18] ;  /* 0x01000300ff0677ac */ /* 0x000e220008000a00 */
[----:B------:R-:W-:Y:S01]  /*a210*/  IMAD.SHL.U32 R24, R7, 0x40, RZ ;  /* 0x0000004007187824 */ /* 0x000fe200078e00ff */
[----:B------:R-:W1:Y:S04]  /*a220*/  LDC.64 R46, c[0x0][0x380] ;  /* 0x0000e000ff2e7b82 */ /* 0x000e680000000a00 */
[----:B------:R-:W-:-:S04]  /*a230*/  LOP3.LUT R24, R24, 0x40, RZ, 0xc0, !PT ;  /* 0x0000004018187812 */ /* 0x000fc800078ec0ff */
[----:B0-----:R-:W-:-:S05]  /*a240*/  IADD3 R52, P0, PT, R24, UR6, RZ ;  /* 0x0000000618347c10 */ /* 0x001fca000ff1e0ff */
[----:B------:R-:W-:-:S05]  /*a250*/  IMAD.X R53, RZ, RZ, UR7, P0 ;  /* 0x00000007ff357e24 */ /* 0x000fca00080e06ff */
[----:B------:R-:W3:Y:S04]  /*a260*/  LDG.E.128.CONSTANT R24, desc[UR4][R52.64] ;  /* 0x0000000434187981 */ /* 0x000ee8000c1e9d00 */
[----:B------:R-:W4:Y:S04]  /*a270*/  LDG.E.128.CONSTANT R28, desc[UR4][R52.64+0x10] ;  /* 0x00001004341c7981 */ /* 0x000f28000c1e9d00 */
[----:B------:R-:W5:Y:S01]  /*a280*/  LDG.E.128.CONSTANT R32, desc[UR4][R52.64+0x20] ;  /* 0x0000200434207981 */ /* 0x000f62000c1e9d00 */
[----:B------:R-:W-:Y:S01]  /*a290*/  LOP3.LUT R50, R7, 0x1, RZ, 0xc0, !PT ;  /* 0x0000000107327812 */ /* 0x000fe200078ec0ff */
[----:B------:R-:W-:Y:S01]  /*a2a0*/  IMAD.MOV.U32 R58, RZ, RZ, 0x20fd8164 ;  /* 0x20fd8164ff3a7424 */ /* 0x000fe200078e00ff */
[----:B------:R-:W-:-:S02]  /*a2b0*/  MOV R59, 0x3da8ff83 ;  /* 0x3da8ff83003b7802 */ /* 0x000fc40000000f00 */
[----:B------:R-:W-:Y:S01]  /*a2c0*/  ISETP.NE.U32.AND P0, PT, R50, 0x1, PT ;  /* 0x000000013200780c */ /* 0x000fe20003f05070 */
[----:B------:R-:W-:-:S03]  /*a2d0*/  DMUL R50, R48, R48 ;  /* 0x0000003030327228 */ /* 0x000fc60000000000 */
[----:B------:R-:W-:Y:S02]  /*a2e0*/  FSEL R58, R58, -8.06006814911005101289e+34, !P0 ;  /* 0xf9785eba3a3a7808 */ /* 0x000fe40004000000 */
[----:B------:R-:W-:Y:S01]  /*a2f0*/  FSEL R59, -R59, 0.11223486810922622681, !P0 ;  /* 0x3de5db653b3b7808 */ /* 0x000fe20004000100 */
[----:B--2---:R-:W1:Y:S02]  /*a300*/  F2I.F64.TRUNC R55, R54 ;  /* 0x0000003600377311 */ /* 0x004e64000030d100 */
[----:B-1----:R-:W-:-:S06]  /*a310*/  IMAD.WIDE R46, R55, 0x8, R46 ;  /* 0x00000008372e7825 */ /* 0x002fcc00078e022e */
[----:B------:R-:W2:Y:S01]  /*a320*/  LDG.E.64 R46, desc[UR4][R46.64+0x28] ;  /* 0x000028042e2e7981 */ /* 0x000ea2000c1e1b00 */
[----:B------:R-:W-:Y:S01]  /*a330*/  DSETP.NEU.AND P1, PT, |R56|, +INF , PT ;  /* 0x7ff000003800742a */ /* 0x000fe20003f2d200 */
[----:B------:R-:W-:Y:S01]  /*a340*/  BSSY.RECONVERGENT B4, `(.L_x_274) ;  /* 0x000002c000047945 */ /* 0x000fe20003800200 */
[----:B---3--:R-:W-:-:S08]  /*a350*/  DFMA R24, R50, R58, R24 ;  /* 0x0000003a3218722b */ /* 0x008fd00000000018 */
[----:B------:R-:W-:-:S08]  /*a360*/  DFMA R24, R50, R24, R26 ;  /* 0x000000183218722b */ /* 0x000fd0000000001a */
[----:B----4-:R-:W-:-:S08]  /*a370*/  DFMA R24, R50, R24, R28 ;  /* 0x000000183218722b */ /* 0x010fd0000000001c */
[----:B------:R-:W-:-:S08]  /*a380*/  DFMA R24, R50, R24, R30 ;  /* 0x000000183218722b */ /* 0x000fd0000000001e */
[----:B-----5:R-:W-:-:S08]  /*a390*/  DFMA R24, R50, R24, R32 ;  /* 0x000000183218722b */ /* 0x020fd00000000020 */
[----:B------:R-:W-:-:S08]  /*a3a0*/  DFMA R24, R50, R24, R34 ;  /* 0x000000183218722b */ /* 0x000fd00000000022 */
[----:B------:R-:W-:Y:S02]  /*a3b0*/  DFMA R48, R24, R48, R48 ;  /* 0x000000301830722b */ /* 0x000fe40000000030 */
[----:B------:R-:W-:Y:S02]  /*a3c0*/  DFMA R24, R50, R24, 1 ;  /* 0x3ff000003218742b */ /* 0x000fe40000000018 */
[----:B------:R-:W-:-:S08]  /*a3d0*/  @!P1 DMUL R50, RZ, R56 ;  /* 0x00000038ff329228 */ /* 0x000fd00000000000 */
[----:B------:R-:W-:Y:S02]  /*a3e0*/  FSEL R26, R24, R48, !P0 ;  /* 0x00000030181a7208 */ /* 0x000fe40004000000 */
[----:B------:R-:W-:Y:S02]  /*a3f0*/  FSEL R27, R25, R49, !P0 ;  /* 0x00000031191b7208 */ /* 0x000fe40004000000 */
[----:B------:R-:W-:Y:S01]  /*a400*/  LOP3.LUT P0, RZ, R7, 0x2, RZ, 0xc0, !PT ;  /* 0x0000000207ff7812 */ /* 0x000fe2000780c0ff */
[----:B------:R-:W-:-:S03]  /*a410*/  @!P1 IMAD.MOV.U32 R7, RZ, RZ, 0x1 ;  /* 0x00000001ff079424 */ /* 0x000fc600078e00ff */
[----:B------:R-:W-:-:S10]  /*a420*/  DADD R24, RZ, -R26 ;  /* 0x00000000ff187229 */ /* 0x000fd4000000081a */
[----:B------:R-:W-:Y:S02]  /*a430*/  FSEL R48, R26, R24, !P0 ;  /* 0x000000181a307208 */ /* 0x000fe40004000000 */
[----:B------:R-:W-:-:S06]  /*a440*/  FSEL R49, R27, R25, !P0 ;  /* 0x000000191b317208 */ /* 0x000fcc0004000000 */
[----:B--2---:R-:W-:Y:S01]  /*a450*/  DMUL R48, R46, -R48 ;  /* 0x800000302e307228 */ /* 0x004fe20000000000 */
[----:B------:R-:W-:Y:S10]  /*a460*/  @!P1 BRA `(.L_x_275) ;  /* 0x0000000000649947 */ /* 0x000ff40003800000 */
        /* <DEDUP_REMOVED lines=22> */
[----:B------:R-:W-:-:S07]  /*a5d0*/  IMAD.MOV.U32 R51, RZ, RZ, R33 ;  /* 0x000000ffff337224 */ /* 0x000fce00078e0021 */
.L_x_277:
[----:B------:R-:W-:Y:S05]  /*a5e0*/  BSYNC.RECONVERGENT B5 ;  /* 0x0000000000057941 */ /* 0x000fea0003800200 */
.L_x_276:
[----:B------:R-:W-:-:S07]  /*a5f0*/  VIADD R7, R25, 0x1 ;  /* 0x0000000119077836 */ /* 0x000fce0000000000 */
.L_x_275:
[----:B------:R-:W-:Y:S05]  /*a600*/  BSYNC.RECONVERGENT B4 ;  /* 0x0000000000047941 */ /* 0x000fea0003800200 */
.L_x_274:
        /* <DEDUP_REMOVED lines=10> */
[----:B------:R-:W-:Y:S01]  /*a6b0*/  BSSY.RELIABLE B1, `(.L_x_278) ;  /* 0x000003c000017945 */ /* 0x000fe20003800100 */
        /* <DEDUP_REMOVED lines=18> */
[----:B------:R-:W-:Y:S02]  /*a7e0*/  FSEL R25, R27, R25, !P0 ;  /* 0x000000191b197208 */ /* 0x000fe40004000000 */
[----:B------:R-:W-:-:S04]  /*a7f0*/  ISETP.GE.AND P0, PT, R5, 0x1, PT ;  /* 0x000000010500780c */ /* 0x000fc80003f06270 */
[----:B------:R-:W-:-:S09]  /*a800*/  DMUL R46, R46, R24 ;  /* 0x000000182e2e7228 */ /* 0x000fd20000000000 */
[----:B------:R-:W-:Y:S05]  /*a810*/  @!P0 BRA `(.L_x_279) ;  /* 0x0000000000808947 */ /* 0x000fea0003800000 */
[----:B------:R0:W5:Y:S01]  /*a820*/  LDL.64 R26, [R1] ;  /* 0x00000000011a7983 */ /* 0x0001620000100a00 */
[----:B------:R-:W-:-:S07]  /*a830*/  IMAD.MOV.U32 R24, RZ, RZ, RZ ;  /* 0x000000ffff187224 */ /* 0x000fce00078e00ff */
.L_x_283:
[----:B------:R-:W1:Y:S01]  /*a840*/  LDC.64 R28, c[0x0][0x388] ;  /* 0x0000e200ff1c7b82 */ /* 0x000e620000000a00 */
[----:B------:R-:W-:-:S04]  /*a850*/  IMAD R31, R24, 0x6, RZ ;  /* 0x00000006181f7824 */ /* 0x000fc800078e02ff */
[----:B-1----:R-:W-:-:S05]  /*a860*/  IMAD.WIDE.U32 R30, R31, 0x8, R28 ;  /* 0x000000081f1e7825 */ /* 0x002fca00078e001c */
[----:B------:R-:W2:Y:S01]  /*a870*/  LDG.E.64 R28, desc[UR4][R30.64+0x20] ;  /* 0x000020041e1c7981 */ /* 0x000ea2000c1e1b00 */
[----:B------:R-:W-:Y:S01]  /*a880*/  BSSY.RELIABLE B2, `(.L_x_280) ;  /* 0x0000015000027945 */ /* 0x000fe20003800100 */
[----:B--2--5:R-:W-:-:S14]  /*a890*/  DSETP.GT.AND P0, PT, R26, R28, PT ;  /* 0x0000001c1a00722a */ /* 0x024fdc0003f04000 */
[----:B------:R-:W-:Y:S05]  /*a8a0*/  @!P0 BRA `(.L_x_281) ;  /* 0x0000000000488947 */ /* 0x000fea0003800000 */
[----:B------:R-:W2:Y:S02]  /*a8b0*/  LDG.E.64 R28, desc[UR4][R30.64+0x28] ;  /* 0x000028041e1c7981 */ /* 0x000ea4000c1e1b00 */
[----:B--2---:R-:W-:-:S14]  /*a8c0*/  DSETP.GEU.AND P0, PT, R26, R28, PT ;  /* 0x0000001c1a00722a */ /* 0x004fdc0003f0e000 */
[----:B------:R-:W-:Y:S05]  /*a8d0*/  @P0 BRA `(.L_x_281) ;  /* 0x00000000003c0947 */ /* 0x000fea0003800000 */
[----:B------:R-:W2:Y:S02]  /*a8e0*/  LDG.E.64 R28, desc[UR4][R30.64] ;  /* 0x000000041e1c7981 */ /* 0x000ea4000c1e1b00 */
[----:B--2---:R-:W-:-:S14]  /*a8f0*/  DSETP.GT.AND P0, PT, R48, R28, PT ;  /* 0x0000001c3000722a */ /* 0x004fdc0003f04000 */
[----:B------:R-:W-:Y:S05]  /*a900*/  @!P0 BRA `(.L_x_281) ;  /* 0x0000000000308947 */ /* 0x000fea0003800000 */
[----:B------:R-:W2:Y:S02]  /*a910*/  LDG.E.64 R28, desc[UR4][R30.64+0x8] ;  /* 0x000008041e1c7981 */ /* 0x000ea4000c1e1b00 */
[----:B--2---:R-:W-:-:S14]  /*a920*/  DSETP.GEU.AND P0, PT, R48, R28, PT ;  /* 0x0000001c3000722a */ /* 0x004fdc0003f0e000 */
[----:B------:R-:W-:Y:S05]  /*a930*/  @P0 BRA `(.L_x_281) ;  /* 0x0000000000240947 */ /* 0x000fea0003800000 */
[----:B------:R-:W2:Y:S02]  /*a940*/  LDG.E.64 R28, desc[UR4][R30.64+0x10] ;  /* 0x000010041e1c7981 */ /* 0x000ea4000c1e1b00 */
[----:B--2---:R-:W-:-:S14]  /*a950*/  DSETP.GT.AND P0, PT, R46, R28, PT ;  /* 0x0000001c2e00722a */ /* 0x004fdc0003f04000 */
[----:B------:R-:W-:Y:S05]  /*a960*/  @!P0 BRA `(.L_x_281) ;  /* 0x0000000000188947 */ /* 0x000fea0003800000 */
[----:B------:R-:W2:Y:S01]  /*a970*/  LDG.E.64 R28, desc[UR4][R30.64+0x18] ;  /* 0x000018041e1c7981 */ /* 0x000ea2000c1e1b00 */
[----:B------:R-:W-:Y:S01]  /*a980*/  MOV R2, 0x1 ;  /* 0x0000000100027802 */ /* 0x000fe20000000f00 */
[----:B--2---:R-:W-:-:S14]  /*a990*/  DSETP.GEU.AND P0, PT, R46, R28, PT ;  /* 0x0000001c2e00722a */ /* 0x004fdc0003f0e000 */
[----:B------:R-:W-:Y:S05]  /*a9a0*/  @!P0 BREAK.RELIABLE B2 ;  /* 0x0000000000028942 */ /* 0x000fea0003800100 */
[----:B------:R-:W-:Y:S05]  /*a9b0*/  @!P0 BREAK.RELIABLE B1 ;  /* 0x0000000000018942 */ /* 0x000fea0003800100 */
[----:B------:R-:W-:Y:S05]  /*a9c0*/  @!P0 BRA `(.L_x_282) ;  /* 0x0000000000348947 */ /* 0x000fea0003800000 */
.L_x_281:
[----:B------:R-:W-:Y:S05]  /*a9d0*/  BSYNC.RELIABLE B2 ;  /* 0x0000000000027941 */ /* 0x000fea0003800100 */
.L_x_280:
[----:B------:R-:W-:-:S05]  /*a9e0*/  VIADD R24, R24, 0x1 ;  /* 0x0000000118187836 */ /* 0x000fca0000000000 */
[----:B------:R-:W-:-:S13]  /*a9f0*/  ISETP.NE.AND P0, PT, R24, R5, PT ;  /* 0x000000051800720c */ /* 0x000fda0003f05270 */
[----:B------:R-:W-:Y:S05]  /*aa00*/  @P0 BRA `(.L_x_283) ;  /* 0xfffffffc008c0947 */ /* 0x000fea000383ffff */
[----:B------:R-:W-:-:S07]  /*aa10*/  IMAD.MOV.U32 R2, RZ, RZ, RZ ;  /* 0x000000ffff027224 */ /* 0x000fce00078e00ff */
.L_x_279:
[----:B------:R-:W-:Y:S01]  /*aa20*/  ISETP.NE.AND P0, PT, R2, RZ, PT ;  /* 0x000000ff0200720c */ /* 0x000fe20003f05270 */
[----:B------:R-:W-:Y:S02]  /*aa30*/  IMAD.MOV.U32 R7, RZ, RZ, R2 ;  /* 0x000000ffff077224 */ /* 0x000fe400078e0002 */
[----:B------:R-:W-:-:S10]  /*aa40*/  IMAD.MOV.U32 R2, RZ, RZ, RZ ;  /* 0x000000ffff027224 */ /* 0x000fd400078e00ff */
[----:B------:R-:W-:Y:S05]  /*aa50*/  @!P0 BREAK.RELIABLE B1 ;  /* 0x0000000000018942 */ /* 0x000fea0003800100 */
[----:B------:R-:W-:Y:S05]  /*aa60*/  @!P0 BRA `(.L_x_271) ;  /* 0x00000000002c8947 */ /* 0x000fea0003800000 */
[----:B------:R-:W-:Y:S05]  /*aa70*/  BSYNC.RELIABLE B1 ;  /* 0x0000000000017941 */ /* 0x000fea0003800100 */
.L_x_278:
[----:B------:R1:W5:Y:S01]  /*aa80*/  LDL.64 R26, [R1] ;  /* 0x00000000011a7983 */ /* 0x0003620000100a00 */
[----:B------:R-:W-:-:S07]  /*aa90*/  IMAD.MOV.U32 R2, RZ, RZ, R7 ;  /* 0x000000ffff027224 */ /* 0x000fce00078e0007 */
.L_x_282:
[----:B------:R-:W-:-:S04]  /*aaa0*/  IMAD.SHL.U32 R25, R4, 0x8, RZ ;  /* 0x0000000804197824 */ /* 0x000fc800078e00ff */
[----:B------:R-:W-:-:S05]  /*aab0*/  IMAD.WIDE R24, R25, 0x8, R40 ;  /* 0x0000000819187825 */ /* 0x000fca00078e0228 */
[----:B------:R2:W-:Y:S04]  /*aac0*/  STG.E.64 desc[UR4][R24.64], R48 ;  /* 0x0000003018007986 */ /* 0x0005e8000c101b04 */
[----:B------:R2:W-:Y:S04]  /*aad0*/  STG.E.64 desc[UR4][R24.64+0x8], R46 ;  /* 0x0000082e18007986 */ /* 0x0005e8000c101b04 */
[----:B-----5:R2:W-:Y:S04]  /*aae0*/  STG.E.64 desc[UR4][R24.64+0x10], R26 ;  /* 0x0000101a18007986 */ /* 0x0205e8000c101b04 */
[----:B------:R-:W3:Y:S01]  /*aaf0*/  LDG.E.64 R28, desc[UR4][R22.64+0x18] ;  /* 0x00001804161c7981 */ /* 0x000ee2000c1e1b00 */
[----:B------:R-:W-:-:S03]  /*ab00*/  VIADD R4, R4, 0x1 ;  /* 0x0000000104047836 */ /* 0x000fc60000000000 */
[----:B---3--:R2:W-:Y:S04]  /*ab10*/  STG.E.64 desc[UR4][R24.64+0x18], R28 ;  /* 0x0000181c18007986 */ /* 0x0085e8000c101b04 */
.L_x_271:
[----:B------:R-:W-:Y:S05]  /*ab20*/  BSYNC.RECONVERGENT B3 ;  /* 0x0000000000037941 */ /* 0x000fea0003800200 */
.L_x_270:
[----:B--2---:R-:W-:Y:S01]  /*ab30*/  DADD R24, -|R44|, 180 ;  /* 0x406680002c187429 */ /* 0x004fe20000000300 */
[----:B------:R-:W-:-:S07]  /*ab40*/  IMAD.MOV.U32 R7, RZ, RZ, R45 ;  /* 0x000000ffff077224 */ /* 0x000fce00078e002d */
[----:B------:R-:W-:Y:S02]  /*ab50*/  DSETP.MIN.AND P0, P1, |R44|, R24, PT ;  /* 0x000000182c00722a */ /* 0x000fe40003900200 */
[----:B------:R-:W-:-:S05]  /*ab60*/  IMAD.MOV.U32 R26, RZ, RZ, R25 ;  /* 0x000000ffff1a7224 */ /* 0x000fca00078e0019 */
[----:B------:R-:W-:Y:S01]  /*ab70*/  FSEL R27, |R7|, R26, P0 ;  /* 0x0000001a071b7208 */ /* 0x000fe20000000200 */
[----:B------:R-:W-:-:S05]  /*ab80*/  IMAD.MOV.U32 R7, RZ, RZ, R44 ;  /* 0x000000ffff077224 */ /* 0x000fca00078e002c */
[----:B------:R-:W-:Y:S02]  /*ab90*/  SEL R24, R7, R24, P0 ;  /* 0x0000001807187207 */ /* 0x000fe40000000000 */
[----:B------:R-:W-:-:S05]  /*aba0*/  @P1 LOP3.LUT R27, R26, 0x80000, RZ, 0xfc, !PT ;  /* 0x000800001a1b1812 */ /* 0x000fca00078efcff */
[----:B------:R-:W-:-:S06]  /*abb0*/  IMAD.MOV.U32 R25, RZ, RZ, R27 ;  /* 0x000000ffff197224 */ /* 0x000fcc00078e001b */
[----:B------:R-:W-:-:S06]  /*abc0*/  DSETP.GEU.AND P0, PT, R24, R42, PT ;  /* 0x0000002a1800722a */ /* 0x000fcc0003f0e000 */
[----:B------:R-:W-:-:S13]  /*abd0*/  ISETP.EQ.OR P0, PT, R0, 0x1, !P0 ;  /* 0x000000010000780c */ /* 0x000fda0004702670 */
[----:B------:R-:W-:Y:S05]  /*abe0*/  @P0 BRA `(.L_x_239) ;  /* 0x0000000800d40947 */ /* 0x000fea0003800000 */
[----:B------:R-:W-:Y:S01]  /*abf0*/  UMOV UR6, 0xa2529d3a ;  /* 0xa2529d3a00067882 */ /* 0x000fe20000000000 */
[----:B------:R-:W-:Y:S01]  /*ac00*/  UMOV UR7, 0x3f91df46 ;  /* 0x3f91df4600077882 */ /* 0x000fe20000000000 */
[----:B------:R-:W-:Y:S01]  /*ac10*/  BSSY.RECONVERGENT B3, `(.L_x_284) ;  /* 0x000001e000037945 */ /* 0x000fe20003800200 */
[----:B------:R-:W-:-:S08]  /*ac20*/  DMUL R50, R44, UR6 ;  /* 0x000000062c327c28 */ /* 0x000fd00008000000 */
[----:B------:R-:W-:-:S14]  /*ac30*/  DSETP.NEU.AND P0, PT, |R50|, +INF , PT ;  /* 0x7ff000003200742a */ /* 0x000fdc0003f0d200 */
[----:B------:R-:W-:Y:S05]  /*ac40*/  @!P0 BRA `(.L_x_285) ;  /* 0x0000000000608947 */ /* 0x000fea0003800000 */
[----:B------:R-:W-:Y:S01]  /*ac50*/  UMOV UR6, 0x6dc9c883 ;  /* 0x6dc9c88300067882 */ /* 0x000fe20000000000 */
[----:B------:R-:W-:Y:S01]  /*ac60*/  UMOV UR7, 0x3fe45f30 ;  /* 0x3fe45f3000077882 */ /* 0x000fe20000000000 */
[C---:B------:R-:W-:Y:S02]  /*ac70*/  DSETP.GE.AND P0, PT, |R50|.reuse, 2.14748364800000000000e+09, PT ;  /* 0x41e000003200742a */ /* 0x040fe40003f06200 */
[----:B------:R-:W-:Y:S01]  /*ac80*/  DMUL R24, R50, UR6 ;  /* 0x0000000632187c28 */ /* 0x000fe20008000000 */
[----:B------:R-:W-:Y:S01]  /*ac90*/  UMOV UR6, 0x54442d18 ;  /* 0x54442d1800067882 */ /* 0x000fe20000000000 */
[----:B------:R-:W-:-:S04]  /*aca0*/  UMOV UR7, 0x3ff921fb ;  /* 0x3ff921fb00077882 */ /* 0x000fc80000000000 */
[----:B------:R-:W2:Y:S08]  /*acb0*/  F2I.F64 R0, R24 ;  /* 0x0000001800007311 */ /* 0x000eb00000301100 */
[----:B--2---:R-:W2:Y:S02]  /*acc0*/  I2F.F64 R48, R0 ;  /* 0x0000000000307312 */ /* 0x004ea40000201c00 */
[----:B--2---:R-:W-:Y:S01]  /*acd0*/  DFMA R26, R48, -UR6, R50 ;  /* 0x80000006301a7c2b */ /* 0x004fe20008000032 */
        /* <DEDUP_REMOVED lines=10> */
[----:B01----:R-:W-:Y:S05]  /*ad80*/  CALL.REL.NOINC `($_Z22ReturnDiffractionSpotsPdS_PiS_S_S0_iS_iS0_S_$__internal_trig_reduction_slowpathd) ;  /* 0x0000001400b07944 */ /* 0x003fea0003c00000 */
[----:B------:R-:W-:Y:S02]  /*ad90*/  IMAD.MOV.U32 R0, RZ, RZ, R25 ;  /* 0x000000ffff007224 */ /* 0x000fe400078e0019 */
[----:B------:R-:W-:Y:S02]  /*ada0*/  IMAD.MOV.U32 R48, RZ, RZ, R32 ;  /* 0x000000ffff307224 */ /* 0x000fe400078e0020 */
[----:B------:R-:W-:Y:S01]  /*adb0*/  IMAD.MOV.U32 R49, RZ, RZ, R33 ;  /* 0x000000ffff317224 */ /* 0x000fe200078e0021 */
[----:B------:R-:W-:Y:S06]  /*adc0*/  BRA `(.L_x_286) ;  /* 0x0000000000087947 */ /* 0x000fec0003800000 */
.L_x_285:
[----:B------:R-:W-:Y:S01]  /*add0*/  DMUL R48, RZ, R50 ;  /* 0x00000032ff307228 */ /* 0x000fe20000000000 */
[----:B------:R-:W-:-:S10]  /*ade0*/  IMAD.MOV.U32 R0, RZ, RZ, RZ ;  /* 0x000000ffff007224 */ /* 0x000fd400078e00ff */
.L_x_286:
[----:B------:R-:W-:Y:S05]  /*adf0*/  BSYNC.RECONVERGENT B3 ;  /* 0x0000000000037941 */ /* 0x000fea0003800200 */
.L_x_284:
[----:B------:R-:W2:Y:S01]  /*ae00*/  LDG.E.64 R56, desc[UR4][R22.64+0x18] ;  /* 0x0000180416387981 */ /* 0x000ea2000c1e1b00 */
[----:B------:R-:W3:Y:S01]  /*ae10*/  LDCU.64 UR6, c[0x4][0x18] ;  /* 0x01000300ff0677ac */ /* 0x000ee20008000a00 */
[----:B------:R-:W-:Y:S01]  /*ae20*/  IMAD.SHL.U32 R7, R0, 0x40, RZ ;  /* 0x0000004000077824 */ /* 0x000fe200078e00ff */
[----:B------:R-:W4:Y:S04]  /*ae30*/  LDC.64 R46, c[0x0][0x380] ;  /* 0x0000e000ff2e7b82 */ /* 0x000f280000000a00 */
[----:B------:R-:W-:-:S04]  /*ae40*/  LOP3.LUT R7, R7, 0x40, RZ, 0xc0, !PT ;  /* 0x0000004007077812 */ /* 0x000fc800078ec0ff */
[----:B---3--:R-:W-:-:S05]  /*ae50*/  IADD3 R54, P0, PT, R7, UR6, RZ ;  /* 0x0000000607367c10 */ /* 0x008fca000ff1e0ff */
[----:B------:R-:W-:-:S05]  /*ae60*/  IMAD.X R55, RZ, RZ, UR7, P0 ;  /* 0x00000007ff377e24 */ /* 0x000fca00080e06ff */
[----:B------:R-:W3:Y:S04]  /*ae70*/  LDG.E.128.CONSTANT R24, desc[UR4][R54.64] ;  /* 0x0000000436187981 */ /* 0x000ee8000c1e9d00 */
[----:B------:R-:W5:Y:S04]  /*ae80*/  LDG.E.128.CONSTANT R28, desc[UR4][R54.64+0x10] ;  /* 0x00001004361c7981 */ /* 0x000f68000c1e9d00 */
[----:B------:R-:W5:Y:S01]  /*ae90*/  LDG.E.128.CONSTANT R32, desc[UR4][R54.64+0x20] ;  /* 0x0000200436207981 */ /* 0x000f62000c1e9d00 */
[----:B------:R-:W-:Y:S01]  /*aea0*/  LOP3.LUT R7, R0, 0x1, RZ, 0xc0, !PT ;  /* 0x0000000100077812 */ /* 0x000fe200078ec0ff */
[----:B------:R-:W-:-:S03]  /*aeb0*/  IMAD.MOV.U32 R58, RZ, RZ, 0x20fd8164 ;  /* 0x20fd8164ff3a7424 */ /* 0x000fc600078e00ff */
[----:B------:R-:W-:Y:S01]  /*aec0*/  ISETP.NE.U32.AND P0, PT, R7, 0x1, PT ;  /* 0x000000010700780c */ /* 0x000fe20003f05070 */
[----:B------:R-:W-:Y:S01]  /*aed0*/  IMAD.MOV.U32 R7, RZ, RZ, 0x3da8ff83 ;  /* 0x3da8ff83ff077424 */ /* 0x000fe200078e00ff */
[----:B------:R-:W-:Y:S02]  /*aee0*/  DMUL R52, R48, R48 ;  /* 0x0000003030347228 */ /* 0x000fe40000000000 */
[----:B------:R-:W-:Y:S02]  /*aef0*/  FSEL R58, R58, -8.06006814911005101289e+34, !P0 ;  /* 0xf9785eba3a3a7808 */ /* 0x000fe40004000000 */
[----:B------:R-:W-:Y:S01]  /*af00*/  FSEL R59, -R7, 0.11223486810922622681, !P0 ;  /* 0x3de5db65073b7808 */ /* 0x000fe20004000100 */
[----:B--2---:R-:W4:Y:S02]  /*af10*/  F2I.F64.TRUNC R57, R56 ;  /* 0x0000003800397311 */ /* 0x004f24000030d100 */
[----:B----4-:R-:W-:-:S06]  /*af20*/  IMAD.WIDE R46, R57, 0x8, R46 ;  /* 0x00000008392e7825 */ /* 0x010fcc00078e022e */
[----:B------:R-:W2:Y:S01]  /*af30*/  LDG.E.64 R46, desc[UR4][R46.64+0x28] ;  /* 0x000028042e2e7981 */ /* 0x000ea2000c1e1b00 */
[----:B------:R-:W-:Y:S01]  /*af40*/  BSSY.RECONVERGENT B3, `(.L_x_287) ;  /* 0x000002e000037945 */ /* 0x000fe20003800200 */
[----:B---3--:R-:W-:-:S08]  /*af50*/  DFMA R24, R52, R58, R24 ;  /* 0x0000003a3418722b */ /* 0x008fd00000000018 */
[----:B------:R-:W-:-:S08]  /*af60*/  DFMA R24, R52, R24, R26 ;  /* 0x000000183418722b */ /* 0x000fd0000000001a */
[----:B-----5:R-:W-:-:S08]  /*af70*/  DFMA R24, R52, R24, R28 ;  /* 0x000000183418722b */ /* 0x020fd0000000001c */
[----:B------:R-:W-:-:S08]  /*af80*/  DFMA R24, R52, R24, R30 ;  /* 0x000000183418722b */ /* 0x000fd0000000001e */
[----:B------:R-:W-:-:S08]  /*af90*/  DFMA R24, R52, R24, R32 ;  /* 0x000000183418722b */ /* 0x000fd00000000020 */
        /* <DEDUP_REMOVED lines=9> */
[----:B------:R-:W-:-:S05]  /*b030*/  DSETP.NEU.AND P0, PT, |R50|, +INF , PT ;  /* 0x7ff000003200742a */ /* 0x000fca0003f0d200 */
[----:B--2---:R-:W-:-:S09]  /*b040*/  DMUL R48, R46, -R48 ;  /* 0x800000302e307228 */ /* 0x004fd20000000000 */
        /* <DEDUP_REMOVED lines=21> */
[----:B01----:R-:W-:Y:S05]  /*b1a0*/  CALL.REL.NOINC `($_Z22ReturnDiffractionSpotsPdS_PiS_S_S0_iS_iS0_S_$__internal_trig_reduction_slowpathd) ;  /* 0x0000001000a87944 */ /* 0x003fea0003c00000 */
[----:B------:R-:W-:Y:S02]  /*b1b0*/  IMAD.MOV.U32 R52, RZ, RZ, R32 ;  /* 0x000000ffff347224 */ /* 0x000fe400078e0020 */
[----:B------:R-:W-:-:S07]  /*b1c0*/  IMAD.MOV.U32 R53, RZ, RZ, R33 ;  /* 0x000000ffff357224 */ /* 0x000fce00078e0021 */
.L_x_290:
[----:B------:R-:W-:Y:S05]  /*b1d0*/  BSYNC.RECONVERGENT B4 ;  /* 0x0000000000047941 */ /* 0x000fea0003800200 */
.L_x_289:
[----:B------:R-:W-:Y:S01]  /*b1e0*/  VIADD R0, R25, 0x1 ;  /* 0x0000000119007836 */ /* 0x000fe20000000000 */
[----:B------:R-:W-:Y:S06]  /*b1f0*/  BRA `(.L_x_291) ;  /* 0x0000000000087947 */ /* 0x000fec0003800000 */
.L_x_288:
[----:B------:R-:W-:Y:S01]  /*b200*/  DMUL R52, RZ, R50 ;  /* 0x00000032ff347228 */ /* 0x000fe20000000000 */
[----:B------:R-:W-:-:S10]  /*b210*/  IMAD.MOV.U32 R0, RZ, RZ, 0x1 ;  /* 0x00000001ff007424 */ /* 0x000fd400078e00ff */
.L_x_291:
[----:B------:R-:W-:Y:S05]  /*b220*/  BSYNC.RECONVERGENT B3 ;  /* 0x0000000000037941 */ /* 0x000fea0003800200 */
.L_x_287:
[----:B------:R-:W2:Y:S01]  /*b230*/  LDCU.64 UR6, c[0x4][0x18] ;  /* 0x01000300ff0677ac */ /* 0x000ea20008000a00 */
[----:B------:R-:W-:-:S05]  /*b240*/  IMAD.SHL.U32 R7, R0, 0x40, RZ ;  /* 0x0000004000077824 */ /* 0x000fca00078e00ff */
[----:B------:R-:W-:-:S04]  /*b250*/  LOP3.LUT R7, R7, 0x40, RZ, 0xc0, !PT ;  /* 0x0000004007077812 */ /* 0x000fc800078ec0ff */
[----:B--2---:R-:W-:-:S05]  /*b260*/  IADD3 R54, P0, PT, R7, UR6, RZ ;  /* 0x0000000607367c10 */ /* 0x004fca000ff1e0ff */
[----:B------:R-:W-:-:S05]  /*b270*/  IMAD.X R55, RZ, RZ, UR7, P0 ;  /* 0x00000007ff377e24 */ /* 0x000fca00080e06ff */
[----:B------:R-:W2:Y:S04]  /*b280*/  LDG.E.128.CONSTANT R24, desc[UR4][R54.64] ;  /* 0x0000000436187981 */ /* 0x000ea8000c1e9d00 */
[----:B------:R-:W3:Y:S04]  /*b290*/  LDG.E.128.CONSTANT R28, desc[UR4][R54.64+0x10] ;  /* 0x00001004361c7981 */ /* 0x000ee8000c1e9d00 */
[----:B------:R-:W4:Y:S01]  /*b2a0*/  LDG.E.128.CONSTANT R32, desc[UR4][R54.64+0x20] ;  /* 0x0000200436207981 */ /* 0x000f22000c1e9d00 */
[----:B------:R-:W-:Y:S01]  /*b2b0*/  LOP3.LUT R7, R0, 0x1, RZ, 0xc0, !PT ;  /* 0x0000000100077812 */ /* 0x000fe200078ec0ff */
[----:B------:R-:W-:Y:S01]  /*b2c0*/  IMAD.MOV.U32 R56, RZ, RZ, 0x20fd8164 ;  /* 0x20fd8164ff387424 */ /* 0x000fe200078e00ff */
[----:B------:R-:W-:Y:S01]  /*b2d0*/  DMUL R50, R52, R52 ;  /* 0x0000003434327228 */ /* 0x000fe20000000000 */
[----:B------:R-:W-:Y:S01]  /*b2e0*/  BSSY.RELIABLE B1, `(.L_x_292) ;  /* 0x000003b000017945 */ /* 0x000fe20003800100 */
        /* <DEDUP_REMOVED lines=21> */
[----:B------:R2:W5:Y:S01]  /*b440*/  LDL.64 R24, [R1+0x8] ;  /* 0x0000080001187983 */ /* 0x0005620000100a00 */
[----:B------:R-:W-:-:S07]  /*b450*/  IMAD.MOV.U32 R0, RZ, RZ, RZ ;  /* 0x000000ffff007224 */ /* 0x000fce00078e00ff */
.L_x_297:
[----:B------:R-:W3:Y:S01]  /*b460*/  LDC.64 R28, c[0x0][0x388] ;  /* 0x0000e200ff1c7b82 */ /* 0x000ee20000000a00 */
[----:B------:R-:W-:-:S04]  /*b470*/  IMAD R7, R0, 0x6, RZ ;  /* 0x0000000600077824 */ /* 0x000fc800078e02ff */
[----:B---3--:R-:W-:-:S05]  /*b480*/  IMAD.WIDE.U32 R28, R7, 0x8, R28 ;  /* 0x00000008071c7825 */ /* 0x008fca00078e001c */
[----:B------:R-:W3:Y:S01]  /*b490*/  LDG.E.64 R26, desc[UR4][R28.64+0x20] ;  /* 0x000020041c1a7981 */ /* 0x000ee2000c1e1b00 */
[----:B------:R-:W-:Y:S01]  /*b4a0*/  BSSY.RELIABLE B2, `(.L_x_294) ;  /* 0x0000015000027945 */ /* 0x000fe20003800100 */
[----:B---3-5:R-:W-:-:S14]  /*b4b0*/  DSETP.GT.AND P0, PT, R24, R26, PT ;  /* 0x0000001a1800722a */ /* 0x028fdc0003f04000 */
[----:B------:R-:W-:Y:S05]  /*b4c0*/  @!P0 BRA `(.L_x_295) ;  /* 0x0000000000488947 */ /* 0x000fea0003800000 */
[----:B------:R-:W3:Y:S02]  /*b4d0*/  LDG.E.64 R26, desc[UR4][R28.64+0x28] ;  /* 0x000028041c1a7981 */ /* 0x000ee4000c1e1b00 */
[----:B---3--:R-:W-:-:S14]  /*b4e0*/  DSETP.GEU.AND P0, PT, R24, R26, PT ;  /* 0x0000001a1800722a */ /* 0x008fdc0003f0e000 */
[----:B------:R-:W-:Y:S05]  /*b4f0*/  @P0 BRA `(.L_x_295) ;  /* 0x00000000003c0947 */ /* 0x000fea0003800000 */
[----:B------:R-:W3:Y:S02]  /*b500*/  LDG.E.64 R26, desc[UR4][R28.64] ;  /* 0x000000041c1a7981 */ /* 0x000ee4000c1e1b00 */
[----:B---3--:R-:W-:-:S14]  /*b510*/  DSETP.GT.AND P0, PT, R48, R26, PT ;  /* 0x0000001a3000722a */ /* 0x008fdc0003f04000 */
[----:B------:R-:W-:Y:S05]  /*b520*/  @!P0 BRA `(.L_x_295) ;  /* 0x0000000000308947 */ /* 0x000fea0003800000 */
[----:B------:R-:W3:Y:S02]  /*b530*/  LDG.E.64 R26, desc[UR4][R28.64+0x8] ;  /* 0x000008041c1a7981 */ /* 0x000ee4000c1e1b00 */
[----:B---3--:R-:W-:-:S14]  /*b540*/  DSETP.GEU.AND P0, PT, R48, R26, PT ;  /* 0x0000001a3000722a */ /* 0x008fdc0003f0e000 */
[----:B------:R-:W-:Y:S05]  /*b550*/  @P0 BRA `(.L_x_295) ;  /* 0x0000000000240947 */ /* 0x000fea0003800000 */
[----:B------:R-:W3:Y:S02]  /*b560*/  LDG.E.64 R26, desc[UR4][R28.64+0x10] ;  /* 0x000010041c1a7981 */ /* 0x000ee4000c1e1b00 */
[----:B---3--:R-:W-:-:S14]  /*b570*/  DSETP.GT.AND P0, PT, R46, R26, PT ;  /* 0x0000001a2e00722a */ /* 0x008fdc0003f04000 */
[----:B------:R-:W-:Y:S05]  /*b580*/  @!P0 BRA `(.L_x_295) ;  /* 0x0000000000188947 */ /* 0x000fea0003800000 */
[----:B------:R-:W3:Y:S01]  /*b590*/  LDG.E.64 R26, desc[UR4][R28.64+0x18] ;  /* 0x000018041c1a7981 */ /* 0x000ee2000c1e1b00 */
[----:B------:R-:W-:Y:S01]  /*b5a0*/  IMAD.MOV.U32 R2, RZ, RZ, 0x1 ;  /* 0x00000001ff027424 */ /* 0x000fe200078e00ff */
[----:B---3--:R-:W-:-:S14]  /*b5b0*/  DSETP.GEU.AND P0, PT, R46, R26, PT ;  /* 0x0000001a2e00722a */ /* 0x008fdc0003f0e000 */
[----:B------:R-:W-:Y:S05]  /*b5c0*/  @!P0 BREAK.RELIABLE B2 ;  /* 0x0000000000028942 */ /* 0x000fea0003800100 */
[----:B------:R-:W-:Y:S05]  /*b5d0*/  @!P0 BREAK.RELIABLE B1 ;  /* 0x0000000000018942 */ /* 0x000fea0003800100 */
[----:B------:R-:W-:Y:S05]  /*b5e0*/  @!P0 BRA `(.L_x_296) ;  /* 0x0000000000348947 */ /* 0x000fea0003800000 */
.L_x_295:
[----:B------:R-:W-:Y:S05]  /*b5f0*/  BSYNC.RELIABLE B2 ;  /* 0x0000000000027941 */ /* 0x000fea0003800100 */
.L_x_294:
[----:B------:R-:W-:-:S04]  /*b600*/  IADD3 R0, PT, PT, R0, 0x1, RZ ;  /* 0x0000000100007810 */ /* 0x000fc80007ffe0ff */
[----:B------:R-:W-:-:S13]  /*b610*/  ISETP.NE.AND P0, PT, R0, R5, PT ;  /* 0x000000050000720c */ /* 0x000fda0003f05270 */
[----:B------:R-:W-:Y:S05]  /*b620*/  @P0 BRA `(.L_x_297) ;  /* 0xfffffffc008c0947 */ /* 0x000fea000383ffff */
[----:B------:R-:W-:-:S07]  /*b630*/  IMAD.MOV.U32 R2, RZ, RZ, RZ ;  /* 0x000000ffff027224 */ /* 0x000fce00078e00ff */
.L_x_293:
[----:B------:R-:W-:Y:S01]  /*b640*/  ISETP.NE.AND P0, PT, R2, RZ, PT ;  /* 0x000000ff0200720c */ /* 0x000fe20003f05270 */
[----:B------:R-:W-:Y:S02]  /*b650*/  IMAD.MOV.U32 R0, RZ, RZ, R2 ;  /* 0x000000ffff007224 */ /* 0x000fe400078e0002 */
[----:B------:R-:W-:-:S10]  /*b660*/  IMAD.MOV.U32 R2, RZ, RZ, RZ ;  /* 0x000000ffff027224 */ /* 0x000fd400078e00ff */
[----:B------:R-:W-:Y:S05]  /*b670*/  @!P0 BREAK.RELIABLE B1 ;  /* 0x0000000000018942 */ /* 0x000fea0003800100 */
[----:B------:R-:W-:Y:S05]  /*b680*/  @!P0 BRA `(.L_x_239) ;  /* 0x00000000002c8947 */ /* 0x000fea0003800000 */
[----:B------:R-:W-:Y:S05]  /*b690*/  BSYNC.RELIABLE B1 ;  /* 0x0000000000017941 */ /* 0x000fea0003800100 */
.L_x_292:
[----:B------:R3:W5:Y:S01]  /*b6a0*/  LDL.64 R24, [R1+0x8] ;  /* 0x0000080001187983 */ /* 0x0007620000100a00 */
[----:B------:R-:W-:-:S07]  /*b6b0*/  IMAD.MOV.U32 R2, RZ, RZ, R0 ;  /* 0x000000ffff027224 */ /* 0x000fce00078e0000 */
.L_x_296:
[----:B------:R-:W-:-:S04]  /*b6c0*/  IMAD.SHL.U32 R27, R4, 0x8, RZ ;  /* 0x00000008041b7824 */ /* 0x000fc800078e00ff */
[----:B------:R-:W-:-:S05]  /*b6d0*/  IMAD.WIDE R26, R27, 0x8, R40 ;  /* 0x000000081b1a7825 */ /* 0x000fca00078e0228 */
[----:B------:R4:W-:Y:S04]  /*b6e0*/  STG.E.64 desc[UR4][R26.64], R48 ;  /* 0x000000301a007986 */ /* 0x0009e8000c101b04 */
[----:B------:R4:W-:Y:S04]  /*b6f0*/  STG.E.64 desc[UR4][R26.64+0x8], R46 ;  /* 0x0000082e1a007986 */ /* 0x0009e8000c101b04 */
[----:B-----5:R4:W-:Y:S04]  /*b700*/  STG.E.64 desc[UR4][R26.64+0x10], R24 ;  /* 0x000010181a007986 */ /* 0x0209e8000c101b04 */
[----:B------:R-:W2:Y:S01]  /*b710*/  LDG.E.64 R22, desc[UR4][R22.64+0x18] ;  /* 0x0000180416167981 */ /* 0x000ea2000c1e1b00 */
[----:B------:R-:W-:-:S03]  /*b720*/  VIADD R4, R4, 0x1 ;  /* 0x0000000104047836 */ /* 0x000fc60000000000 */
[----:B--2---:R4:W-:Y:S04]  /*b730*/  STG.E.64 desc[UR4][R26.64+0x18], R22 ;  /* 0x000018161a007986 */ /* 0x0049e8000c101b04 */
.L_x_239:
[----:B------:R-:W-:Y:S05]  /*b740*/  BSYNC.RECONVERGENT B0 ;  /* 0x0000000000007941 */ /* 0x000fea0003800200 */
.L_x_238:
[----:B------:R-:W-:Y:S05]  /*b750*/  WARPSYNC.ALL ;  /* 0x0000000000007948 */ /* 0x000fea0003800000 */
[----:B----4-:R-:W4:Y:S02]  /*b760*/  LDC.64 R22, c[0x0][0x3a8] ;  /* 0x0000ea00ff167b82 */ /* 0x010f240000000a00 */
[----:B----4-:R-:W4:Y:S01]  /*b770*/  LDG.E R23, desc[UR4][R22.64+0x4] ;  /* 0x0000040416177981 */ /* 0x010f22000c1e1900 */
[----:B------:R-:W-:-:S05]  /*b780*/  VIADD R6, R6, 0x1 ;  /* 0x0000000106067836 */ /* 0x000fca0000000000 */
[----:B----4-:R-:W-:-:S13]  /*b790*/  ISETP.GE.AND P0, PT, R6, R23, PT ;  /* 0x000000170600720c */ /* 0x010fda0003f06270 */
[----:B------:R-:W-:Y:S05]  /*b7a0*/  @!P0 BRA `(.L_x_298) ;  /* 0xffffff70008c8947 */ /* 0x000fea000383ffff */
.L_x_179:
[----:B0-----:R-:W0:Y:S01]  /*b7b0*/  LDC.64 R6, c[0x0][0x3c8] ;  /* 0x0000f200ff067b82 */ /* 0x001e220000000a00 */
[----:B-----5:R-:W-:-:S07]  /*b7c0*/  IMAD R5, R3, 0x9, RZ ;  /* 0x0000000903057824 */ /* 0x020fce00078e02ff */
[----:B------:R-:W4:Y:S01]  /*b7d0*/  LDC.64 R22, c[0x0][0x3d0] ;  /* 0x0000f400ff167b82 */ /* 0x000f220000000a00 */
[----:B0-----:R-:W-:-:S05]  /*b7e0*/  IMAD.WIDE R2, R3, 0x4, R6 ;  /* 0x0000000403027825 */ /* 0x001fca00078e0206 */
[----:B------:R-:W-:Y:S01]  /*b7f0*/  STG.E desc[UR4][R2.64], R4 ;  /* 0x0000000402007986 */ /* 0x000fe2000c101904 */
[----:B----4-:R-:W-:-:S05]  /*b800*/  IMAD.WIDE R6, R5, 0x8, R22 ;  /* 0x0000000805067825 */ /* 0x010fca00078e0216 */
[----:B------:R-:W-:Y:S04]  /*b810*/  STG.E.64 desc[UR4][R6.64], R38 ;  /* 0x0000002606007986 */ /* 0x000fe8000c101b04 */
[----:B------:R-:W-:Y:S04]  /*b820*/  STG.E.64 desc[UR4][R6.64+0x8], R36 ;  /* 0x0000082406007986 */ /* 0x000fe8000c101b04 */
[----:B------:R-:W-:Y:S04]  /*b830*/  STG.E.64 desc[UR4][R6.64+0x10], R8 ;  /* 0x0000100806007986 */ /* 0x000fe8000c101b04 */
[----:B------:R-:W-:Y:S04]  /*b840*/  STG.E.64 desc[UR4][R6.64+0x18], R10 ;  /* 0x0000180a06007986 */ /* 0x000fe8000c101b04 */
[----:B------:R-:W-:Y:S04]  /*b850*/  STG.E.64 desc[UR4][R6.64+0x20], R12 ;  /* 0x0000200c06007986 */ /* 0x000fe8000c101b04 */
[----:B------:R-:W-:Y:S04]  /*b860*/  STG.E.64 desc[UR4][R6.64+0x28], R14 ;  /* 0x0000280e06007986 */ /* 0x000fe8000c101b04 */
[----:B------:R-:W-:Y:S04]  /*b870*/  STG.E.64 desc[UR4][R6.64+0x30], R16 ;  /* 0x0000301006007986 */ /* 0x000fe8000c101b04 */
[----:B------:R-:W-:Y:S04]  /*b880*/  STG.E.64 desc[UR4][R6.64+0x38], R18 ;  /* 0x0000381206007986 */ /* 0x000fe8000c101b04 */
[----:B------:R-:W-:Y:S01]  /*b890*/  STG.E.64 desc[UR4][R6.64+0x40], R20 ;  /* 0x0000401406007986 */ /* 0x000fe2000c101b04 */
[----:B------:R-:W-:Y:S05]  /*b8a0*/  EXIT ;  /* 0x000000000000794d */ /* 0x000fea0003800000 */
        .weak           $__internal_4_$__cuda_sm20_dblrcp_rn_slowpath_v3
        .type           $__internal_4_$__cuda_sm20_dblrcp_rn_slowpath_v3,@function
        .size           $__internal_4_$__cuda_sm20_dblrcp_rn_slowpath_v3,($__internal_5_$__cuda_sm20_div_rn_f64_full - $__internal_4_$__cuda_sm20_dblrcp_rn_slowpath_v3)
$__internal_4_$__cuda_sm20_dblrcp_rn_slowpath_v3:
[----:B------:R-:W-:Y:S01]  /*b8b0*/  DSETP.GTU.AND P0, PT, |R30|, +INF , PT ;  /* 0x7ff000001e00742a */ /* 0x000fe20003f0c200 */
[----:B------:R-:W-:-:S13]  /*b8c0*/  BSSY.RECONVERGENT B1, `(.L_x_299) ;  /* 0x0000024000017945 */ /* 0x000fda0003800200 */
[----:B------:R-:W-:Y:S05]  /*b8d0*/  @P0 BRA `(.L_x_300) ;  /* 0x0000000000800947 */ /* 0x000fea0003800000 */
[----:B------:R-:W-:-:S05]  /*b8e0*/  LOP3.LUT R26, R31, 0x7fffffff, RZ, 0xc0, !PT ;  /* 0x7fffffff1f1a7812 */ /* 0x000fca00078ec0ff */
[----:B------:R-:W-:-:S05]  /*b8f0*/  VIADD R24, R26, 0xffffffff ;  /* 0xffffffff1a187836 */ /* 0x000fca0000000000 */
[----:B------:R-:W-:-:S13]  /*b900*/  ISETP.GE.U32.AND P0, PT, R24, 0x7fefffff, PT ;  /* 0x7fefffff1800780c */ /* 0x000fda0003f06070 */
[----:B------:R-:W-:Y:S01]  /*b910*/  @P0 LOP3.LUT R25, R31, 0x7ff00000, RZ, 0x3c, !PT ;  /* 0x7ff000001f190812 */ /* 0x000fe200078e3cff */
[----:B------:R-:W-:Y:S01]  /*b920*/  @P0 IMAD.MOV.U32 R24, RZ, RZ, RZ ;  /* 0x000000ffff180224 */ /* 0x000fe200078e00ff */
[----:B------:R-:W-:Y:S06]  /*b930*/  @P0 BRA `(.L_x_301) ;  /* 0x0000000000700947 */ /* 0x000fec0003800000 */
[----:B------:R-:W-:-:S13]  /*b940*/  ISETP.GE.U32.AND P0, PT, R26, 0x1000001, PT ;  /* 0x010000011a00780c */ /* 0x000fda0003f06070 */
[----:B------:R-:W-:Y:S05]  /*b950*/  @!P0 BRA `(.L_x_302) ;  /* 0x0000000000388947 */ /* 0x000fea0003800000 */
[----:B------:R-:W-:Y:S01]  /*b960*/  VIADD R25, R31, 0xc0200000 ;  /* 0xc02000001f197836 */ /* 0x000fe20000000000 */
[----:B------:R-:W-:Y:S01]  /*b970*/  MOV R24, R30 ;  /* 0x0000001e00187202 */ /* 0x000fe20000000f00 */
[----:B------:R-:W-:Y:S02]  /*b980*/  IMAD.MOV.U32 R26, RZ, RZ, R29 ;  /* 0x000000ffff1a7224 */ /* 0x000fe400078e001d */
[----:B------:R-:W0:Y:S04]  /*b990*/  MUFU.RCP64H R27, R25 ;  /* 0x00000019001b7308 */ /* 0x000e280000001800 */
[----:B0-----:R-:W-:-:S08]  /*b9a0*/  DFMA R28, -R24, R26, 1 ;  /* 0x3ff00000181c742b */ /* 0x001fd0000000011a */
[----:B------:R-:W-:-:S08]  /*b9b0*/  DFMA R28, R28, R28, R28 ;  /* 0x0000001c1c1c722b */ /* 0x000fd0000000001c */
[----:B------:R-:W-:-:S08]  /*b9c0*/  DFMA R28, R26, R28, R26 ;  /* 0x0000001c1a1c722b */ /* 0x000fd0000000001a */
[----:B------:R-:W-:-:S08]  /*b9d0*/  DFMA R26, -R24, R28, 1 ;  /* 0x3ff00000181a742b */ /* 0x000fd0000000011c */
[----:B------:R-:W-:-:S08]  /*b9e0*/  DFMA R26, R28, R26, R28 ;  /* 0x0000001a1c1a722b */ /* 0x000fd0000000001c */
[----:B------:R-:W-:-:S08]  /*b9f0*/  DMUL R26, R26, 2.2250738585072013831e-308 ;  /* 0x001000001a1a7828 */ /* 0x000fd00000000000 */
[----:B------:R-:W-:-:S08]  /*ba00*/  DFMA R28, -R30, R26, 1 ;  /* 0x3ff000001e1c742b */ /* 0x000fd0000000011a */
[----:B------:R-:W-:-:S08]  /*ba10*/  DFMA R28, R28, R28, R28 ;  /* 0x0000001c1c1c722b */ /* 0x000fd0000000001c */
[----:B------:R-:W-:Y:S01]  /*ba20*/  DFMA R24, R26, R28, R26 ;  /* 0x0000001c1a18722b */ /* 0x000fe2000000001a */
[----:B------:R-:W-:Y:S10]  /*ba30*/  BRA `(.L_x_301) ;  /* 0x0000000000307947 */ /* 0x000ff40003800000 */
.L_x_302:
[----:B------:R-:W-:Y:S01]  /*ba40*/  DMUL R26, R30, 8.11296384146066816958e+31 ;  /* 0x469000001e1a7828 */ /* 0x000fe20000000000 */
[----:B------:R-:W-:-:S05]  /*ba50*/  IMAD.MOV.U32 R24, RZ, RZ, R29 ;  /* 0x000000ffff187224 */ /* 0x000fca00078e001d */
[----:B------:R-:W0:Y:S02]  /*ba60*/  MUFU.RCP64H R25, R27 ;  /* 0x0000001b00197308 */ /* 0x000e240000001800 */
[----:B0-----:R-:W-:-:S08]  /*ba70*/  DFMA R28, -R26, R24, 1 ;  /* 0x3ff000001a1c742b */ /* 0x001fd00000000118 */
[----:B------:R-:W-:-:S08]  /*ba80*/  DFMA R28, R28, R28, R28 ;  /* 0x0000001c1c1c722b */ /* 0x000fd0000000001c */
[----:B------:R-:W-:-:S08]  /*ba90*/  DFMA R28, R24, R28, R24 ;  /* 0x0000001c181c722b */ /* 0x000fd00000000018 */
[----:B------:R-:W-:-:S08]  /*baa0*/  DFMA R24, -R26, R28, 1 ;  /* 0x3ff000001a18742b */ /* 0x000fd0000000011c */
[----:B------:R-:W-:-:S08]  /*bab0*/  DFMA R24, R28, R24, R28 ;  /* 0x000000181c18722b */ /* 0x000fd0000000001c */
[----:B------:R-:W-:Y:S01]  /*bac0*/  DMUL R24, R24, 8.11296384146066816958e+31 ;  /* 0x4690000018187828 */ /* 0x000fe20000000000 */
[----:B------:R-:W-:Y:S10]  /*bad0*/  BRA `(.L_x_301) ;  /* 0x0000000000087947 */ /* 0x000ff40003800000 */
.L_x_300:
[----:B------:R-:W-:Y:S01]  /*bae0*/  LOP3.LUT R25, R31, 0x80000, RZ, 0xfc, !PT ;  /* 0x000800001f197812 */ /* 0x000fe200078efcff */
[----:B------:R-:W-:-:S07]  /*baf0*/  IMAD.MOV.U32 R24, RZ, RZ, R30 ;  /* 0x000000ffff187224 */ /* 0x000fce00078e001e */
.L_x_301:
[----:B------:R-:W-:Y:S05]  /*bb00*/  BSYNC.RECONVERGENT B1 ;  /* 0x0000000000017941 */ /* 0x000fea0003800200 */
.L_x_299:
[----:B------:R-:W-:Y:S02]  /*bb10*/  IMAD.MOV.U32 R26, RZ, RZ, R24 ;  /* 0x000000ffff1a7224 */ /* 0x000fe400078e0018 */
[----:B------:R-:W-:Y:S02]  /*bb20*/  IMAD.MOV.U32 R27, RZ, RZ, R25 ;  /* 0x000000ffff1b7224 */ /* 0x000fe400078e0019 */
[----:B------:R-:W-:Y:S02]  /*bb30*/  IMAD.MOV.U32 R24, RZ, RZ, R2 ;  /* 0x000000ffff187224 */ /* 0x000fe400078e0002 */
[----:B------:R-:W-:-:S04]  /*bb40*/  IMAD.MOV.U32 R25, RZ, RZ, 0x0 ;  /* 0x00000000ff197424 */ /* 0x000fc800078e00ff */
[----:B------:R-:W-:Y:S05]  /*bb50*/  RET.REL.NODEC R24 `(_Z22ReturnDiffractionSpotsPdS_PiS_S_S0_iS_iS0_S_) ;  /* 0xffffff4418287950 */ /* 0x000fea0003c3ffff */
        .weak           $__internal_5_$__cuda_sm20_div_rn_f64_full
        .type           $__internal_5_$__cuda_sm20_div_rn_f64_full,@function
        .size           $__internal_5_$__cuda_sm20_div_rn_f64_full,($__internal_6_$__cuda_sm20_dsqrt_rn_f64_mediumpath_v1 - $__internal_5_$__cuda_sm20_div_rn_f64_full)
$__internal_5_$__cuda_sm20_div_rn_f64_full:
[C---:B------:R-:W-:Y:S01]  /*bb60*/  FSETP.GEU.AND P0, PT, |R25|.reuse, 1.469367938527859385e-39, PT ;  /* 0x001000001900780b */ /* 0x040fe20003f0e200 */
[----:B------:R-:W-:Y:S01]  /*bb70*/  IMAD.MOV.U32 R63, RZ, RZ, R7 ;  /* 0x000000ffff3f7224 */ /* 0x000fe200078e0007 */
[----:B------:R-:W-:Y:S01]  /*bb80*/  LOP3.LUT R26, R25, 0x800fffff, RZ, 0xc0, !PT ;  /* 0x800fffff191a7812 */ /* 0x000fe200078ec0ff */
[----:B------:R-:W-:Y:S01]  /*bb90*/  IMAD.MOV.U32 R62, RZ, RZ, R28 ;  /* 0x000000ffff3e7224 */ /* 0x000fe200078e001c */
[----:B------:R-:W-:Y:S01]  /*bba0*/  MOV R68, 0x1 ;  /* 0x0000000100447802 */ /* 0x000fe20000000f00 */
[----:B------:R-:W-:Y:S01]  /*bbb0*/  BSSY.RECONVERGENT B1, `(.L_x_303) ;  /* 0x0000059000017945 */ /* 0x000fe20003800200 */
[----:B------:R-:W-:Y:S01]  /*bbc0*/  LOP3.LUT R27, R26, 0x3ff00000, RZ, 0xfc, !PT ;  /* 0x3ff000001a1b7812 */ /* 0x000fe200078efcff */
[----:B------:R-:W-:Y:S01]  /*bbd0*/  IMAD.MOV.U32 R26, RZ, RZ, R24 ;  /* 0x000000ffff1a7224 */ /* 0x000fe200078e0018 */
[C---:B------:R-:W-:Y:S01]  /*bbe0*/  FSETP.GEU.AND P2, PT, |R63|.reuse, 1.469367938527859385e-39, PT ;  /* 0x001000003f00780b */ /* 0x040fe20003f4e200 */
[----:B------:R-:W-:Y:S01]  /*bbf0*/  IMAD.MOV.U32 R64, RZ, RZ, R62 ;  /* 0x000000ffff407224 */ /* 0x000fe200078e003e */
[----:B------:R-:W-:-:S02]  /*bc00*/  LOP3.LUT R28, R63, 0x7ff00000, RZ, 0xc0, !PT ;  /* 0x7ff000003f1c7812 */ /* 0x000fc400078ec0ff */
[----:B------:R-:W-:Y:S01]  /*bc10*/  LOP3.LUT R29, R25, 0x7ff00000, RZ, 0xc0, !PT ;  /* 0x7ff00000191d7812 */ /* 0x000fe200078ec0ff */
[----:B------:R-:W-:-:S03]  /*bc20*/  @!P0 DMUL R26, R24, 8.98846567431157953865e+307 ;  /* 0x7fe00000181a8828 */ /* 0x000fc60000000000 */
[----:B------:R-:W-:-:S03]  /*bc30*/  ISETP.GE.U32.AND P1, PT, R28, R29, PT ;  /* 0x0000001d1c00720c */ /* 0x000fc60003f26070 */
[----:B------:R-:W0:Y:S02]  /*bc40*/  MUFU.RCP64H R69, R27 ;  /* 0x0000001b00457308 */ /* 0x000e240000001800 */
[----:B------:R-:W-:Y:S01]  /*bc50*/  @!P2 LOP3.LUT R7, R25, 0x7ff00000, RZ, 0xc0, !PT ;  /* 0x7ff000001907a812 */ /* 0x000fe200078ec0ff */
[----:B------:R-:W-:Y:S01]  /*bc60*/  @!P2 IMAD.MOV.U32 R66, RZ, RZ, RZ ;  /* 0x000000ffff42a224 */ /* 0x000fe200078e00ff */
[----:B------:R-:W-:Y:S02]  /*bc70*/  @!P0 LOP3.LUT R29, R27, 0x7ff00000, RZ, 0xc0, !PT ;  /* 0x7ff000001b1d8812 */ /* 0x000fe400078ec0ff */
[----:B------:R-:W-:Y:S01]  /*bc80*/  @!P2 ISETP.GE.U32.AND P3, PT, R28, R7, PT ;  /* 0x000000071c00a20c */ /* 0x000fe20003f66070 */
[----:B------:R-:W-:-:S05]  /*bc90*/  IMAD.MOV.U32 R7, RZ, RZ, 0x1ca00000 ;  /* 0x1ca00000ff077424 */ /* 0x000fca00078e00ff */
[----:B------:R-:W-:-:S04]  /*bca0*/  @!P2 SEL R31, R7, 0x63400000, !P3 ;  /* 0x63400000071fa807 */ /* 0x000fc80005800000 */
[----:B------:R-:W-:Y:S01]  /*bcb0*/  @!P2 LOP3.LUT R31, R31, 0x80000000, R63, 0xf8, !PT ;  /* 0x800000001f1fa812 */ /* 0x000fe200078ef83f */
[----:B0-----:R-:W-:-:S03]  /*bcc0*/  DFMA R32, R68, -R26, 1 ;  /* 0x3ff000004420742b */ /* 0x001fc6000000081a */
[----:B------:R-:W-:Y:S01]  /*bcd0*/  @!P2 LOP3.LUT R67, R31, 0x100000, RZ, 0xfc, !PT ;  /* 0x001000001f43a812 */ /* 0x000fe200078efcff */
[----:B------:R-:W-:-:S04]  /*bce0*/  IMAD.MOV.U32 R31, RZ, RZ, R28 ;  /* 0x000000ffff1f7224 */ /* 0x000fc800078e001c */
[----:B------:R-:W-:-:S08]  /*bcf0*/  DFMA R32, R32, R32, R32 ;  /* 0x000000202020722b */ /* 0x000fd00000000020 */
[----:B------:R-:W-:Y:S01]  /*bd00*/  DFMA R68, R68, R32, R68 ;  /* 0x000000204444722b */ /* 0x000fe20000000044 */
[----:B------:R-:W-:-:S04]  /*bd10*/  SEL R32, R7, 0x63400000, !P1 ;  /* 0x6340000007207807 */ /* 0x000fc80004800000 */
[----:B------:R-:W-:-:S03]  /*bd20*/  LOP3.LUT R65, R32, 0x800fffff, R63, 0xf8, !PT ;  /* 0x800fffff20417812 */ /* 0x000fc600078ef83f */
[----:B------:R-:W-:-:S03]  /*bd30*/  DFMA R32, R68, -R26, 1 ;  /* 0x3ff000004420742b */ /* 0x000fc6000000081a */
[----:B------:R-:W-:-:S05]  /*bd40*/  @!P2 DFMA R64, R64, 2, -R66 ;  /* 0x400000004040a82b */ /* 0x000fca0000000842 */
[----:B------:R-:W-:-:S05]  /*bd50*/  DFMA R68, R68, R32, R68 ;  /* 0x000000204444722b */ /* 0x000fca0000000044 */
[----:B------:R-:W-:-:S03]  /*bd60*/  @!P2 LOP3.LUT R31, R65, 0x7ff00000, RZ, 0xc0, !PT ;  /* 0x7ff00000411fa812 */ /* 0x000fc600078ec0ff */
[----:B------:R-:W-:Y:S02]  /*bd70*/  DMUL R66, R68, R64 ;  /* 0x0000004044427228 */ /* 0x000fe40000000000 */
[----:B------:R-:W-:-:S05]  /*bd80*/  VIADD R32, R31, 0xffffffff ;  /* 0xffffffff1f207836 */ /* 0x000fca0000000000 */
[----:B------:R-:W-:Y:S01]  /*bd90*/  ISETP.GT.U32.AND P0, PT, R32, 0x7feffffe, PT ;  /* 0x7feffffe2000780c */ /* 0x000fe20003f04070 */
[----:B------:R-:W-:Y:S01]  /*bda0*/  VIADD R32, R29, 0xffffffff ;  /* 0xffffffff1d207836 */ /* 0x000fe20000000000 */
[----:B------:R-:W-:-:S04]  /*bdb0*/  DFMA R70, R66, -R26, R64 ;  /* 0x8000001a4246722b */ /* 0x000fc80000000040 */
[----:B------:R-:W-:-:S04]  /*bdc0*/  ISETP.GT.U32.OR P0, PT, R32, 0x7feffffe, P0 ;  /* 0x7feffffe2000780c */ /* 0x000fc80000704470 */
[----:B------:R-:W-:-:S09]  /*bdd0*/  DFMA R32, R68, R70, R66 ;  /* 0x000000464420722b */ /* 0x000fd20000000042 */
[----:B------:R-:W-:Y:S05]  /*bde0*/  @P0 BRA `(.L_x_304) ;  /* 0x0000000000740947 */ /* 0x000fea0003800000 */
[----:B------:R-:W-:Y:S01]  /*bdf0*/  LOP3.LUT R29, R25, 0x7ff00000, RZ, 0xc0, !PT ;  /* 0x7ff00000191d7812 */ /* 0x000fe200078ec0ff */
[----:B------:R-:W-:-:S03]  /*be00*/  IMAD.MOV.U32 R62, RZ, RZ, RZ ;  /* 0x000000ffff3e7224 */ /* 0x000fc600078e00ff */
[CC--:B------:R-:W-:Y:S02]  /*be10*/  VIADDMNMX R31, R28.reuse, -R29.reuse, 0xb9600000, !PT ;  /* 0xb96000001c1f7446 */ /* 0x0c0fe4000780091d */
[----:B------:R-:W-:Y:S02]  /*be20*/  ISETP.GE.U32.AND P0, PT, R28, R29, PT ;  /* 0x0000001d1c00720c */ /* 0x000fe40003f06070 */
[----:B------:R-:W-:Y:S02]  /*be30*/  VIMNMX R31, PT, PT, R31, 0x46a00000, PT ;  /* 0x46a000001f1f7848 */ /* 0x000fe40003fe0100 */
[----:B------:R-:W-:-:S05]  /*be40*/  SEL R28, R7, 0x63400000, !P0 ;  /* 0x63400000071c7807 */ /* 0x000fca0004000000 */
[----:B------:R-:W-:-:S04]  /*be50*/  IMAD.IADD R28, R31, 0x1, -R28 ;  /* 0x000000011f1c7824 */ /* 0x000fc800078e0a1c */
        /* <DEDUP_REMOVED lines=10> */
[C---:B------:R-:W-:Y:S01]  /*bf00*/  IADD3 R27, PT, PT, -R28.reuse, RZ, RZ ;  /* 0x000000ff1c1b7210 */ /* 0x040fe20007ffe1ff */
[----:B------:R-:W-:Y:S01]  /*bf10*/  IMAD.MOV.U32 R26, RZ, RZ, RZ ;  /* 0x000000ffff1a7224 */ /* 0x000fe200078e00ff */
[----:B------:R-:W-:-:S05]  /*bf20*/  IADD3 R28, PT, PT, -R28, -0x43300000, RZ ;  /* 0xbcd000001c1c7810 */ /* 0x000fca0007ffe1ff */
[----:B------:R-:W-:Y:S02]  /*bf30*/  DFMA R26, R66, -R26, R32 ;  /* 0x8000001a421a722b */ /* 0x000fe40000000020 */
[----:B------:R-:W-:-:S08]  /*bf40*/  DMUL.RP R32, R32, R62 ;  /* 0x0000003e20207228 */ /* 0x000fd00000008000 */
[----:B------:R-:W-:Y:S02]  /*bf50*/  FSETP.NEU.AND P0, PT, |R27|, R28, PT ;  /* 0x0000001c1b00720b */ /* 0x000fe40003f0d200 */
[----:B------:R-:W-:Y:S02]  /*bf60*/  LOP3.LUT R7, R33, R24, RZ, 0x3c, !PT ;  /* 0x0000001821077212 */ /* 0x000fe400078e3cff */
[----:B------:R-:W-:Y:S02]  /*bf70*/  FSEL R24, R32, R66, !P0 ;  /* 0x0000004220187208 */ /* 0x000fe40004000000 */
[----:B------:R-:W-:-:S03]  /*bf80*/  FSEL R25, R7, R67, !P0 ;  /* 0x0000004307197208 */ /* 0x000fc60004000000 */
[----:B------:R-:W-:Y:S02]  /*bf90*/  IMAD.MOV.U32 R66, RZ, RZ, R24 ;  /* 0x000000ffff427224 */ /* 0x000fe400078e0018 */
[----:B------:R-:W-:Y:S01]  /*bfa0*/  IMAD.MOV.U32 R67, RZ, RZ, R25 ;  /* 0x000000ffff437224 */ /* 0x000fe200078e0019 */
[----:B------:R-:W-:Y:S06]  /*bfb0*/  BRA `(.L_x_305) ;  /* 0x0000000000607947 */ /* 0x000fec0003800000 */
.L_x_304:
        /* <DEDUP_REMOVED lines=13> */
[----:B------:R-:W-:Y:S02]  /*c090*/  @!P0 IMAD.MOV.U32 R67, RZ, RZ, R25 ;  /* 0x000000ffff438224 */ /* 0x000fe400078e0019 */
[----:B------:R-:W-:Y:S02]  /*c0a0*/  @P0 IMAD.MOV.U32 R66, RZ, RZ, RZ ;  /* 0x000000ffff420224 */ /* 0x000fe400078e00ff */
[----:B------:R-:W-:Y:S01]  /*c0b0*/  @P0 IMAD.MOV.U32 R67, RZ, RZ, R7 ;  /* 0x000000ffff430224 */ /* 0x000fe200078e0007 */
[----:B------:R-:W-:Y:S06]  /*c0c0*/  BRA `(.L_x_305) ;  /* 0x00000000001c7947 */ /* 0x000fec0003800000 */
.L_x_307:
[----:B------:R-:W-:Y:S01]  /*c0d0*/  LOP3.LUT R7, R25, 0x80000, RZ, 0xfc, !PT ;  /* 0x0008000019077812 */ /* 0x000fe200078efcff */
[----:B------:R-:W-:-:S03]  /*c0e0*/  IMAD.MOV.U32 R66, RZ, RZ, R24 ;  /* 0x000000ffff427224 */ /* 0x000fc600078e0018 */
[----:B------:R-:W-:Y:S01]  /*c0f0*/  MOV R67, R7 ;  /* 0x0000000700437202 */ /* 0x000fe20000000f00 */
[----:B------:R-:W-:Y:S06]  /*c100*/  BRA `(.L_x_305) ;  /* 0x00000000000c7947 */ /* 0x000fec0003800000 */
.L_x_306:
[----:B------:R-:W-:Y:S01]  /*c110*/  LOP3.LUT R7, R63, 0x80000, RZ, 0xfc, !PT ;  /* 0x000800003f077812 */ /* 0x000fe200078efcff */
[----:B------:R-:W-:-:S04]  /*c120*/  IMAD.MOV.U32 R66, RZ, RZ, R62 ;  /* 0x000000ffff427224 */ /* 0x000fc800078e003e */
[----:B------:R-:W-:-:S07]  /*c130*/  IMAD.MOV.U32 R67, RZ, RZ, R7 ;  /* 0x000000ffff437224 */ /* 0x000fce00078e0007 */
.L_x_305:
[----:B------:R-:W-:Y:S05]  /*c140*/  BSYNC.RECONVERGENT B1 ;  /* 0x0000000000017941 */ /* 0x000fea0003800200 */
.L_x_303:
[----:B------:R-:W-:Y:S02]  /*c150*/  IMAD.MOV.U32 R31, RZ, RZ, 0x0 ;  /* 0x00000000ff1f7424 */ /* 0x000fe400078e00ff */
[----:B------:R-:W-:Y:S02]  /*c160*/  IMAD.MOV.U32 R24, RZ, RZ, R66 ;  /* 0x000000ffff187224 */ /* 0x000fe400078e0042 */
[----:B------:R-:W-:Y:S01]  /*c170*/  IMAD.MOV.U32 R7, RZ, RZ, R67 ;  /* 0x000000ffff077224 */ /* 0x000fe200078e0043 */
[----:B------:R-:W-:Y:S06]  /*c180*/  RET.REL.NODEC R30 `(_Z22ReturnDiffractionSpotsPdS_PiS_S_S0_iS_iS0_S_) ;  /* 0xffffff3c1e9c7950 */ /* 0x000fec0003c3ffff */
        .weak           $__internal_6_$__cuda_sm20_dsqrt_rn_f64_mediumpath_v1
        .type           $__internal_6_$__cuda_sm20_dsqrt_rn_f64_mediumpath_v1,@function
        .size           $__internal_6_$__cuda_sm20_dsqrt_rn_f64_mediumpath_v1,($_Z22ReturnDiffractionSpotsPdS_PiS_S_S0_iS_iS0_S_$__internal_trig_reduction_slowpathd - $__internal_6_$__cuda_sm20_dsqrt_rn_f64_mediumpath_v1)
$__internal_6_$__cuda_sm20_dsqrt_rn_f64_mediumpath_v1:
[----:B------:R-:W-:Y:S01]  /*c190*/  ISETP.GE.U32.AND P0, PT, R24, -0x3400000, PT ;  /* 0xfcc000001800780c */ /* 0x000fe20003f06070 */
[----:B------:R-:W-:Y:S01]  /*c1a0*/  BSSY.RECONVERGENT B2, `(.L_x_308) ;  /* 0x0000027000027945 */ /* 0x000fe20003800200 */
[----:B------:R-:W-:Y:S02]  /*c1b0*/  IMAD.MOV.U32 R31, RZ, RZ, R29 ;  /* 0x000000ffff1f7224 */ /* 0x000fe400078e001d */
[----:B------:R-:W-:Y:S02]  /*c1c0*/  IMAD.MOV.U32 R29, RZ, RZ, R27 ;  /* 0x000000ffff1d7224 */ /* 0x000fe400078e001b */
[----:B------:R-:W-:Y:S02]  /*c1d0*/  IMAD.MOV.U32 R33, RZ, RZ, R7 ;  /* 0x000000ffff217224 */ /* 0x000fe400078e0007 */
[----:B------:R-:W-:-:S05]  /*c1e0*/  IMAD.MOV.U32 R27, RZ, RZ, R25 ;  /* 0x000000ffff1b7224 */ /* 0x000fca00078e0019 */
        /* <DEDUP_REMOVED lines=9> */
.L_x_309:
[----:B------:R-:W-:-:S14]  /*c280*/  DSETP.NE.AND P0, PT, R30, RZ, PT ;  /* 0x000000ff1e00722a */ /* 0x000fdc0003f05000 */
[----:B------:R-:W-:Y:S05]  /*c290*/  @!P0 BRA `(.L_x_311) ;  /* 0x0000000000588947 */ /* 0x000fea0003800000 */
[----:B------:R-:W-:-:S13]  /*c2a0*/  ISETP.GE.AND P0, PT, R31, RZ, PT ;  /* 0x000000ff1f00720c */ /* 0x000fda0003f06270 */
[----:B------:R-:W-:Y:S01]  /*c2b0*/  @!P0 MOV R24, 0x0 ;  /* 0x0000000000188802 */ /* 0x000fe20000000f00 */
        /* <DEDUP_REMOVED lines=20> */
.L_x_311:
[----:B------:R-:W-:-:S11]  /*c400*/  DADD R24, R30, R30 ;  /* 0x000000001e187229 */ /* 0x000fd6000000001e */
.L_x_310:
[----:B------:R-:W-:Y:S05]  /*c410*/  BSYNC.RECONVERGENT B2 ;  /* 0x0000000000027941 */ /* 0x000fea0003800200 */
.L_x_308:
[----:B------:R-:W-:Y:S02]  /*c420*/  IMAD.MOV.U32 R61, RZ, RZ, 0x0 ;  /* 0x00000000ff3d7424 */ /* 0x000fe400078e00ff */
[----:B------:R-:W-:Y:S02]  /*c430*/  IMAD.MOV.U32 R7, RZ, RZ, R25 ;  /* 0x000000ffff077224 */ /* 0x000fe400078e0019 */
[----:B------:R-:W-:Y:S05]  /*c440*/  RET.REL.NODEC R60 `(_Z22ReturnDiffractionSpotsPdS_PiS_S_S0_iS_iS0_S_) ;  /* 0xffffff383cec7950 */ /* 0x000fea0003c3ffff */
        .type           $_Z22ReturnDiffractionSpotsPdS_PiS_S_S0_iS_iS0_S_$__internal_trig_reduction_slowpathd,@function
        .size           $_Z22ReturnDiffractionSpotsPdS_PiS_S_S0_iS_iS0_S_$__internal_trig_reduction_slowpathd,(.L_x_450 - $_Z22ReturnDiffractionSpotsPdS_PiS_S_S0_iS_iS0_S_$__internal_trig_reduction_slowpathd)
$_Z22ReturnDiffractionSpotsPdS_PiS_S_S0_iS_iS0_S_$__internal_trig_reduction_slowpathd:
        /* <DEDUP_REMOVED lines=12> */
[----:B------:R-:W-:Y:S02]  /*c510*/  SEL R26, R26, 0x12, P0 ;  /* 0x000000121a1a7807 */ /* 0x000fe40000000000 */
[----:B------:R-:W-:-:S02]  /*c520*/  IADD3 R24, PT, PT, R1, 0x20, RZ ;  /* 0x0000002001187810 */ /* 0x000fc40007ffe0ff */
[----:B------:R-:W-:-:S13]  /*c530*/  ISETP.GE.AND P0, PT, R27, R26, PT ;  /* 0x0000001a1b00720c */ /* 0x000fda0003f06270 */
[----:B------:R-:W-:Y:S05]  /*c540*/  @P0 BRA `(.L_x_314) ;  /* 0x0000000000a00947 */ /* 0x000fea0003800000 */
[----:B------:R-:W0:Y:S01]  /*c550*/  LDC.64 R70, c[0x0][0x358] ;  /* 0x0000d600ff467b82 */ /* 0x000e220000000a00 */
[C---:B------:R-:W-:Y:S01]  /*c560*/  SHF.L.U64.HI R30, R32.reuse, 0xb, R35 ;  /* 0x0000000b201e7819 */ /* 0x040fe20000010223 */
[----:B------:R-:W-:Y:S01]  /*c570*/  BSSY.RECONVERGENT B2, `(.L_x_315) ;  /* 0x0000024000027945 */ /* 0x000fe20003800200 */
[----:B------:R-:W-:Y:S01]  /*c580*/  IMAD.SHL.U32 R25, R32, 0x800, RZ ;  /* 0x0000080020197824 */ /* 0x000fe200078e00ff */
[----:B------:R-:W-:Y:S01]  /*c590*/  IADD3 R28, PT, PT, RZ, -R7, -R26 ;  /* 0x80000007ff1c7210 */ /* 0x000fe20007ffe81a */
[----:B------:R-:W-:Y:S01]  /*c5a0*/  IMAD.MOV.U32 R29, RZ, RZ, RZ ;  /* 0x000000ffff1d7224 */ /* 0x000fe200078e00ff */
[----:B------:R-:W-:Y:S02]  /*c5b0*/  CS2R R68, SRZ ;  /* 0x0000000000447805 */ /* 0x000fe4000001ff00 */
[----:B------:R-:W-:-:S07]  /*c5c0*/  LOP3.LUT R30, R30, 0x80000000, RZ, 0xfc, !PT ;  /* 0x800000001e1e7812 */ /* 0x000fce00078efcff */
.L_x_316:
[----:B------:R-:W1:Y:S01]  /*c5d0*/  LDC.64 R32, c[0x4][0x10] ;  /* 0x01000400ff207b82 */ /* 0x000e620000000a00 */
[----:B0-----:R-:W-:Y:S02]  /*c5e0*/  R2UR UR6, R70 ;  /* 0x00000000460672ca */ /* 0x001fe400000e0000 */
[----:B------:R-:W-:Y:S01]  /*c5f0*/  R2UR UR7, R71 ;  /* 0x00000000470772ca */ /* 0x000fe200000e0000 */
[----:B-1----:R-:W-:-:S12]  /*c600*/  IMAD.WIDE R72, R27, 0x8, R32 ;  /* 0x000000081b487825 */ /* 0x002fd800078e0220 */
[----:B------:R-:W2:Y:S01]  /*c610*/  LDG.E.64.CONSTANT R72, desc[UR6][R72.64] ;  /* 0x0000000648487981 */ /* 0x000ea2000c1e9b00 */
[----:B------:R-:W-:Y:S01]  /*c620*/  IMAD.MOV.U32 R74, RZ, RZ, R68 ;  /* 0x000000ffff4a7224 */ /* 0x000fe200078e0044 */
[----:B------:R-:W-:Y:S01]  /*c630*/  IADD3 R27, PT, PT, R27, 0x1, RZ ;  /* 0x000000011b1b7810 */ /* 0x000fe20007ffe0ff */
[----:B------:R-:W-:Y:S02]  /*c640*/  IMAD.MOV.U32 R75, RZ, RZ, R69 ;  /* 0x000000ffff4b7224 */ /* 0x000fe400078e0045 */
[----:B------:R-:W-:Y:S02]  /*c650*/  VIADD R28, R28, 0x1 ;  /* 0x000000011c1c7836 */ /* 0x000fe40000000000 */
[C---:B------:R-:W-:Y:S02]  /*c660*/  IMAD R68, R29.reuse, 0x8, R24 ;  /* 0x000000081d447824 */ /* 0x040fe400078e0218 */
[----:B------:R-:W-:Y:S02]  /*c670*/  VIADD R29, R29, 0x1 ;  /* 0x000000011d1d7836 */ /* 0x000fe40000000000 */
[----:B--2---:R-:W-:-:S04]  /*c680*/  IMAD.WIDE.U32 R74, P3, R72, R25, R74 ;  /* 0x00000019484a7225 */ /* 0x004fc8000786004a */
[-C--:B------:R-:W-:Y:S02]  /*c690*/  IMAD R31, R72, R30.reuse, RZ ;  /* 0x0000001e481f7224 */ /* 0x080fe400078e02ff */
[C---:B------:R-:W-:Y:S02]  /*c6a0*/  IMAD R32, R73.reuse, R25, RZ ;  /* 0x0000001949207224 */ /* 0x040fe400078e02ff */
[----:B------:R-:W-:Y:S01]  /*c6b0*/  IMAD.HI.U32 R33, R73, R30, RZ ;  /* 0x0000001e49217227 */ /* 0x000fe200078e00ff */
[----:B------:R-:W-:-:S03]  /*c6c0*/  IADD3 R31, P0, PT, R31, R75, RZ ;  /* 0x0000004b1f1f7210 */ /* 0x000fc60007f1e0ff */
[-C--:B------:R-:W-:Y:S01]  /*c6d0*/  IMAD R34, R73, R30.reuse, RZ ;  /* 0x0000001e49227224 */ /* 0x080fe200078e02ff */
[----:B------:R-:W-:Y:S01]  /*c6e0*/  IADD3 R75, P1, PT, R32, R31, RZ ;  /* 0x0000001f204b7210 */ /* 0x000fe20007f3e0ff */
[----:B------:R-:W-:-:S04]  /*c6f0*/  IMAD.HI.U32 R32, R72, R30, RZ ;  /* 0x0000001e48207227 */ /* 0x000fc800078e00ff */
[----:B------:R-:W-:Y:S01]  /*c700*/  IMAD.HI.U32 R31, R73, R25, RZ ;  /* 0x00000019491f7227 */ /* 0x000fe200078e00ff */
[----:B------:R0:W-:Y:S03]  /*c710*/  STL.64 [R68], R74 ;  /* 0x0000004a44007387 */ /* 0x0001e60000100a00 */
[----:B------:R-:W-:-:S05]  /*c720*/  IMAD.X R32, RZ, RZ, R32, P3 ;  /* 0x000000ffff207224 */ /* 0x000fca00018e0620 */
[----:B------:R-:W-:-:S04]  /*c730*/  IADD3.X R31, P0, PT, R31, R32, RZ, P0, !PT ;  /* 0x000000201f1f7210 */ /* 0x000fc8000071e4ff */
[----:B------:R-:W-:Y:S01]  /*c740*/  IADD3.X R34, P1, PT, R34, R31, RZ, P1, !PT ;  /* 0x0000001f22227210 */ /* 0x000fe20000f3e4ff */
[----:B------:R-:W-:Y:S01]  /*c750*/  IMAD.X R33, RZ, RZ, R33, P0 ;  /* 0x000000ffff217224 */ /* 0x000fe200000e0621 */
[----:B------:R-:W-:-:S03]  /*c760*/  ISETP.NE.AND P0, PT, R28, -0xf, PT ;  /* 0xfffffff11c00780c */ /* 0x000fc60003f05270 */
[----:B------:R-:W-:Y:S02]  /*c770*/  IMAD.X R33, RZ, RZ, R33, P1 ;  /* 0x000000ffff217224 */ /* 0x000fe400008e0621 */
[----:B0-----:R-:W-:Y:S02]  /*c780*/  IMAD.MOV.U32 R68, RZ, RZ, R34 ;  /* 0x000000ffff447224 */ /* 0x001fe400078e0022 */
[----:B------:R-:W-:-:S06]  /*c790*/  IMAD.MOV.U32 R69, RZ, RZ, R33 ;  /* 0x000000ffff457224 */ /* 0x000fcc00078e0021 */
[----:B------:R-:W-:Y:S05]  /*c7a0*/  @P0 BRA `(.L_x_316) ;  /* 0xfffffffc00880947 */ /* 0x000fea000383ffff */
[----:B------:R-:W-:Y:S05]  /*c7b0*/  BSYNC.RECONVERGENT B2 ;  /* 0x0000000000027941 */ /* 0x000fea0003800200 */
.L_x_315:
[----:B------:R-:W-:-:S07]  /*c7c0*/  IMAD.MOV.U32 R27, RZ, RZ, R26 ;  /* 0x000000ffff1b7224 */ /* 0x000fce00078e001a */
.L_x_314:
[----:B------:R-:W-:Y:S05]  /*c7d0*/  BSYNC.RECONVERGENT B1 ;  /* 0x0000000000017941 */ /* 0x000fea0003800200 */
.L_x_313:
[----:B------:R-:W-:Y:S01]  /*c7e0*/  LOP3.LUT P0, R65, R65, 0x3f, RZ, 0xc0, !PT ;  /* 0x0000003f41417812 */ /* 0x000fe2000780c0ff */
[----:B------:R-:W-:-:S04]  /*c7f0*/  IMAD.IADD R7, R7, 0x1, R27 ;  /* 0x0000000107077824 */ /* 0x000fc800078e021b */
[----:B------:R-:W-:-:S05]  /*c800*/  IMAD.U32 R33, R7, 0x8, R24 ;  /* 0x0000000807217824 */ /* 0x000fca00078e0018 */
        /* <DEDUP_REMOVED lines=8> */
[----:B---3--:R-:W-:Y:S02]  /*c890*/  @P0 SHF.L.U32 R31, R26, R65, RZ ;  /* 0x000000411a1f0219 */ /* 0x008fe400000006ff */
[----:B------:R-:W-:Y:S02]  /*c8a0*/  @P0 SHF.R.U64 R32, R32, R7, R34 ;  /* 0x0000000720200219 */ /* 0x000fe40000001222 */
[--C-:B------:R-:W-:Y:S02]  /*c8b0*/  @P0 SHF.R.U32.HI R28, RZ, 0x1, R27.reuse ;  /* 0x00000001ff1c0819 */ /* 0x100fe4000001161b */
[C-C-:B------:R-:W-:Y:S02]  /*c8c0*/  @P0 SHF.R.U64 R29, R26.reuse, 0x1, R27.reuse ;  /* 0x000000011a1d0819 */ /* 0x140fe4000000121b */
[----:B------:R-:W-:-:S02]  /*c8d0*/  @P0 SHF.L.U64.HI R30, R26, R65, R27 ;  /* 0x000000411a1e0219 */ /* 0x000fc4000001021b */
[----:B0-----:R-:W-:Y:S02]  /*c8e0*/  @P0 SHF.R.U32.HI R33, RZ, R7, R34 ;  /* 0x00000007ff210219 */ /* 0x001fe40000011622 */
[----:B------:R-:W-:Y:S02]  /*c8f0*/  @P0 LOP3.LUT R26, R31, R32, RZ, 0xfc, !PT ;  /* 0x000000201f1a0212 */ /* 0x000fe400078efcff */
[----:B----4-:R-:W-:Y:S02]  /*c900*/  @P0 SHF.L.U32 R34, R24, R65, RZ ;  /* 0x0000004118220219 */ /* 0x010fe400000006ff */
[--C-:B------:R-:W-:Y:S02]  /*c910*/  @P0 SHF.R.U64 R29, R29, R7, R28.reuse ;  /* 0x000000071d1d0219 */ /* 0x100fe4000000121c */
[----:B------:R-:W-:Y:S02]  /*c920*/  @P0 LOP3.LUT R27, R30, R33, RZ, 0xfc, !PT ;  /* 0x000000211e1b0212 */ /* 0x000fe400078efcff */
[----:B------:R-:W-:Y:S01]  /*c930*/  @P0 SHF.R.U32.HI R28, RZ, R7, R28 ;  /* 0x00000007ff1c0219 */ /* 0x000fe2000001161c */
[----:B------:R-:W-:Y:S01]  /*c940*/  IMAD.SHL.U32 R7, R26, 0x4, RZ ;  /* 0x000000041a077824 */ /* 0x000fe200078e00ff */
[----:B------:R-:W-:-:S02]  /*c950*/  @P0 SHF.L.U64.HI R65, R24, R65, R25 ;  /* 0x0000004118410219 */ /* 0x000fc40000010219 */
[----:B------:R-:W-:Y:S02]  /*c960*/  @P0 LOP3.LUT R24, R34, R29, RZ, 0xfc, !PT ;  /* 0x0000001d22180212 */ /* 0x000fe400078efcff */
[----:B------:R-:W-:Y:S02]  /*c970*/  SHF.L.U64.HI R26, R26, 0x2, R27 ;  /* 0x000000021a1a7819 */ /* 0x000fe4000001021b */
[----:B------:R-:W-:Y:S02]  /*c980*/  @P0 LOP3.LUT R25, R65, R28, RZ, 0xfc, !PT ;  /* 0x0000001c41190212 */ /* 0x000fe400078efcff */
[----:B------:R-:W-:Y:S02]  /*c990*/  SHF.L.W.U32.HI R27, R27, 0x2, R24 ;  /* 0x000000021b1b7819 */ /* 0x000fe40000010e18 */
[----:B------:R-:W-:Y:S02]  /*c9a0*/  IADD3 RZ, P0, PT, RZ, -R7, RZ ;  /* 0x80000007ffff7210 */ /* 0x000fe40007f1e0ff */
[----:B------:R-:W-:-:S02]  /*c9b0*/  LOP3.LUT R29, RZ, R26, RZ, 0x33, !PT ;  /* 0x0000001aff1d7212 */ /* 0x000fc400078e33ff */
[----:B------:R-:W-:Y:S02]  /*c9c0*/  SHF.L.W.U32.HI R28, R24, 0x2, R25 ;  /* 0x00000002181c7819 */ /* 0x000fe40000010e19 */
[----:B------:R-:W-:Y:S02]  /*c9d0*/  LOP3.LUT R30, RZ, R27, RZ, 0x33, !PT ;  /* 0x0000001bff1e7212 */ /* 0x000fe400078e33ff */
[----:B------:R-:W-:Y:S02]  /*c9e0*/  IADD3.X R29, P0, PT, RZ, R29, RZ, P0, !PT ;  /* 0x0000001dff1d7210 */ /* 0x000fe4000071e4ff */
[----:B------:R-:W-:Y:S02]  /*c9f0*/  LOP3.LUT R31, RZ, R28, RZ, 0x33, !PT ;  /* 0x0000001cff1f7212 */ /* 0x000fe400078e33ff */
[----:B------:R-:W-:Y:S02]  /*ca00*/  IADD3.X R30, P1, PT, RZ, R30, RZ, P0, !PT ;  /* 0x0000001eff1e7210 */ /* 0x000fe4000073e4ff */
        /* <DEDUP_REMOVED lines=8> */
[----:B------:R-:W-:-:S03]  /*ca90*/  @!P0 IMAD.MOV R7, RZ, RZ, -R7 ;  /* 0x000000ffff078224 */ /* 0x000fc600078e0a07 */
[----:B------:R-:W0:Y:S02]  /*caa0*/  FLO.U32 R30, R32 ;  /* 0x00000020001e7300 */ /* 0x000e2400000e0000 */
[C---:B0-----:R-:W-:Y:S02]  /*cab0*/  IADD3 R31, PT, PT, -R30.reuse, 0x1f, RZ ;  /* 0x0000001f1e1f7810 */ /* 0x041fe40007ffe1ff */
[----:B------:R-:W-:-:S03]  /*cac0*/  IADD3 R30, PT, PT, -R30, 0x3f, RZ ;  /* 0x0000003f1e1e7810 */ /* 0x000fc60007ffe1ff */
[----:B------:R-:W-:-:S05]  /*cad0*/  @P1 IMAD.MOV R30, RZ, RZ, R31 ;  /* 0x000000ffff1e1224 */ /* 0x000fca00078e021f */
[----:B------:R-:W-:-:S13]  /*cae0*/  ISETP.NE.AND P1, PT, R30, RZ, PT ;  /* 0x000000ff1e00720c */ /* 0x000fda0003f25270 */
[----:B------:R-:W-:Y:S05]  /*caf0*/  @!P1 BRA `(.L_x_318) ;  /* 0x0000000000289947 */ /* 0x000fea0003800000 */
[C---:B------:R-:W-:Y:S02]  /*cb00*/  LOP3.LUT R32, R30.reuse, 0x3f, RZ, 0xc0, !PT ;  /* 0x0000003f1e207812 */ /* 0x040fe400078ec0ff */
[--C-:B------:R-:W-:Y:S02]  /*cb10*/  SHF.R.U64 R7, R7, 0x1, R26.reuse ;  /* 0x0000000107077819 */ /* 0x100fe4000000121a */
        /* <DEDUP_REMOVED lines=8> */
.L_x_318:
[----:B------:R-:W-:Y:S05]  /*cba0*/  BSYNC.RECONVERGENT B1 ;  /* 0x0000000000017941 */ /* 0x000fea0003800200 */
.L_x_317:
[----:B------:R-:W-:Y:S01]  /*cbb0*/  IMAD.WIDE.U32 R68, R27, 0x2168c235, RZ ;  /* 0x2168c2351b447825 */ /* 0x000fe200078e00ff */
[----:B------:R-:W-:Y:S02]  /*cbc0*/  MOV R33, RZ ;  /* 0x000000ff00217202 */ /* 0x000fe40000000f00 */
[----:B------:R-:W-:Y:S01]  /*cbd0*/  SHF.R.U32.HI R25, RZ, 0x1e, R25 ;  /* 0x0000001eff197819 */ /* 0x000fe20000011619 */
[----:B------:R-:W-:Y:S01]  /*cbe0*/  IMAD.MOV.U32 R32, RZ, RZ, R69 ;  /* 0x000000ffff207224 */ /* 0x000fe200078e0045 */
[----:B------:R-:W-:Y:S01]  /*cbf0*/  IADD3 RZ, P1, PT, R68, R68, RZ ;  /* 0x0000004444ff7210 */ /* 0x000fe20007f3e0ff */
[----:B------:R-:W-:Y:S01]  /*cc00*/  IMAD.HI.U32 R7, R24, -0x36f0255e, RZ ;  /* 0xc90fdaa218077827 */ /* 0x000fe200078e00ff */
[----:B------:R-:W-:-:S03]  /*cc10*/  LEA.HI R25, R28, R25, RZ, 0x1 ;  /* 0x000000191c197211 */ /* 0x000fc600078f08ff */
[----:B------:R-:W-:-:S04]  /*cc20*/  IMAD.WIDE.U32 R32, R27, -0x36f0255e, R32 ;  /* 0xc90fdaa21b207825 */ /* 0x000fc800078e0020 */
[C---:B------:R-:W-:Y:S02]  /*cc30*/  IMAD R27, R24.reuse, -0x36f0255e, RZ ;  /* 0xc90fdaa2181b7824 */ /* 0x040fe400078e02ff */
[----:B------:R-:W-:-:S04]  /*cc40*/  IMAD.WIDE.U32 R32, P3, R24, 0x2168c235, R32 ;  /* 0x2168c23518207825 */ /* 0x000fc80007860020 */
[----:B------:R-:W-:Y:S01]  /*cc50*/  IMAD.X R7, RZ, RZ, R7, P3 ;  /* 0x000000ffff077224 */ /* 0x000fe200018e0607 */
[----:B------:R-:W-:Y:S02]  /*cc60*/  IADD3 R27, P3, PT, R27, R33, RZ ;  /* 0x000000211b1b7210 */ /* 0x000fe40007f7e0ff */
[----:B------:R-:W-:Y:S02]  /*cc70*/  IADD3.X RZ, P1, PT, R32, R32, RZ, P1, !PT ;  /* 0x0000002020ff7210 */ /* 0x000fe40000f3e4ff */
[C---:B------:R-:W-:Y:S01]  /*cc80*/  ISETP.GT.U32.AND P4, PT, R27.reuse, RZ, PT ;  /* 0x000000ff1b00720c */ /* 0x040fe20003f84070 */
[----:B------:R-:W-:Y:S01]  /*cc90*/  IMAD.X R26, RZ, RZ, R7, P3 ;  /* 0x000000ffff1a7224 */ /* 0x000fe200018e0607 */
[----:B------:R-:W-:-:S04]  /*cca0*/  IADD3.X R24, P3, PT, R27, R27, RZ, P1, !PT ;  /* 0x0000001b1b187210 */ /* 0x000fc80000f7e4ff */
[C---:B------:R-:W-:Y:S01]  /*ccb0*/  ISETP.GT.AND.EX P1, PT, R26.reuse, RZ, PT, P4 ;  /* 0x000000ff1a00720c */ /* 0x040fe20003f24340 */
[----:B------:R-:W-:-:S03]  /*ccc0*/  IMAD.X R7, R26, 0x1, R26, P3 ;  /* 0x000000011a077824 */ /* 0x000fc600018e061a */
[----:B------:R-:W-:Y:S02]  /*ccd0*/  SEL R24, R24, R27, P1 ;  /* 0x0000001b18187207 */ /* 0x000fe40000800000 */
[----:B------:R-:W-:Y:S02]  /*cce0*/  SEL R7, R7, R26, P1 ;  /* 0x0000001a07077207 */ /* 0x000fe40000800000 */
[----:B------:R-:W-:-:S05]  /*ccf0*/  IADD3 R27, P3, PT, R24, 0x1, RZ ;  /* 0x00000001181b7810 */ /* 0x000fca0007f7e0ff */
[----:B------:R-:W-:Y:S01]  /*cd00*/  IMAD.X R24, RZ, RZ, R7, P3 ;  /* 0x000000ffff187224 */ /* 0x000fe200018e0607 */
[----:B------:R-:W-:Y:S02]  /*cd10*/  SEL R7, RZ, 0xffffffff, !P1 ;  /* 0xffffffffff077807 */ /* 0x000fe40004800000 */
[----:B------:R-:W-:Y:S02]  /*cd20*/  LOP3.LUT P1, R26, R35, 0x80000000, RZ, 0xc0, !PT ;  /* 0x80000000231a7812 */ /* 0x000fe4000782c0ff */
[----:B------:R-:W-:Y:S01]  /*cd30*/  SHF.R.U64 R27, R27, 0xa, R24 ;  /* 0x0000000a1b1b7819 */ /* 0x000fe20000001218 */
[----:B------:R-:W-:Y:S01]  /*cd40*/  IMAD.IADD R7, R7, 0x1, -R30 ;  /* 0x0000000107077824 */ /* 0x000fe200078e0a1e */
[----:B------:R-:W-:Y:S02]  /*cd50*/  @!P0 LOP3.LUT R26, R26, 0x80000000, RZ, 0x3c, !PT ;  /* 0x800000001a1a8812 */ /* 0x000fe400078e3cff */
[----:B------:R-:W-:Y:S01]  /*cd60*/  IADD3 R27, P3, PT, R27, 0x1, RZ ;  /* 0x000000011b1b7810 */ /* 0x000fe20007f7e0ff */
[----:B------:R-:W-:-:S03]  /*cd70*/  IMAD.SHL.U32 R7, R7, 0x100000, RZ ;  /* 0x0010000007077824 */ /* 0x000fc600078e00ff */
[----:B------:R-:W-:-:S03]  /*cd80*/  LEA.HI.X R24, R24, RZ, RZ, 0x16, P3 ;  /* 0x000000ff18187211 */ /* 0x000fc600018fb4ff */
[----:B------:R-:W-:Y:S01]  /*cd90*/  @P1 IMAD.MOV R25, RZ, RZ, -R25 ;  /* 0x000000ffff191224 */ /* 0x000fe200078e0a19 */
[--C-:B------:R-:W-:Y:S02]  /*cda0*/  SHF.R.U64 R27, R27, 0x1, R24.reuse ;  /* 0x000000011b1b7819 */ /* 0x100fe40000001218 */
[----:B------:R-:W-:Y:S02]  /*cdb0*/  SHF.R.U32.HI R24, RZ, 0x1, R24 ;  /* 0x00000001ff187819 */ /* 0x000fe40000011618 */
[----:B------:R-:W-:-:S04]  /*cdc0*/  IADD3 R32, P3, P4, RZ, RZ, R27 ;  /* 0x000000ffff207210 */ /* 0x000fc80007c7e01b */
[----:B------:R-:W-:-:S04]  /*cdd0*/  IADD3.X R7, PT, PT, R7, 0x3fe00000, R24, P3, P4 ;  /* 0x3fe0000007077810 */ /* 0x000fc80001fe8418 */
[----:B------:R-:W-:-:S07]  /*cde0*/  LOP3.LUT R35, R7, R26, RZ, 0xfc, !PT ;  /* 0x0000001a07237212 */ /* 0x000fce00078efcff */
.L_x_312:
[----:B------:R-:W-:Y:S02]  /*cdf0*/  IMAD.MOV.U32 R65, RZ, RZ, 0x0 ;  /* 0x00000000ff417424 */ /* 0x000fe400078e00ff */
[----:B------:R-:W-:Y:S02]  /*ce00*/  IMAD.MOV.U32 R33, RZ, RZ, R35 ;  /* 0x000000ffff217224 */ /* 0x000fe400078e0023 */
[----:B------:R-:W-:Y:S05]  /*ce10*/  RET.REL.NODEC R64 `(_Z22ReturnDiffractionSpotsPdS_PiS_S_S0_iS_iS0_S_) ;  /* 0xffffff3040787950 */ /* 0x000fea0003c3ffff */
.L_x_319:
        /* <DEDUP_REMOVED lines=14> */
.L_x_450:


//--------------------- .text._Z23CompareDiffractionSpotsPdS_iS_iPiS0_S0_S_S_S0_S_S0_S0_iiS_ --------------------------
	.section	.text._Z23CompareDiffractionSpotsPdS_iS_iPiS0_S0_S_S_S0_S_S0_S0_iiS_,"ax",@progbits
	.align	128
        .global         _Z23CompareDiffractionSpotsPdS_iS_iPiS0_S0_S_S_S0_S_S0_S0_iiS_
        .type           _Z23CompareDiffractionSpotsPdS_iS_iPiS0_S0_S_S_S0_S_S0_S0_iiS_,@function
        .size           _Z23CompareDiffractionSpotsPdS_iS_iPiS0_S0_S_S_S0_S_S0_S0_iiS_,(.L_x_453 - _Z23CompareDiffractionSpotsPdS_iS_iPiS0_S0_S_S_S0_S_S0_S0_iiS_)
        .other          _Z23CompareDiffractionSpotsPdS_iS_iPiS0_S0_S_S_S0_S_S0_S0_iiS_,@"STO_CUDA_ENTRY STV_DEFAULT"
_Z23CompareDiffractionSpotsPdS_iS_iPiS0_S0_S_S_S0_S_S0_S0_iiS_:
.text._Z23CompareDiffractionSpotsPdS_iS_iPiS0_S0_S_S_S0_S_S0_S0_iiS_:
[----:B------:R-:W0:Y:S01]  /*0000*/  LDC R1, c[0x0][0x37c] ;  /* 0x0000df00ff017b82 */ /* 0x000e220000000800 */
[----:B------:R-:W1:Y:S07]  /*0010*/  S2R R0, SR_TID.X ;  /* 0x0000000000007919 */ /* 0x000e6e0000002100 */
[----:B------:R-:W1:Y:S01]  /*0020*/  S2UR UR4, SR_CTAID.X ;  /* 0x00000000000479c3 */ /* 0x000e620000002500 */
[----:B------:R-:W2:Y:S01]  /*0030*/  LDCU UR5, c[0x0][0x390] ;  /* 0x00007200ff0577ac */ /* 0x000ea20008000800 */
[----:B0-----:R-:W-:-:S06]  /*0040*/  VIADD R1, R1, 0xffffffd8 ;  /* 0xffffffd801017836 */ /* 0x001fcc0000000000 */
[----:B------:R-:W1:Y:S02]  /*0050*/  LDC R5, c[0x0][0x360] ;  /* 0x0000d800ff057b82 */ /* 0x000e640000000800 */
[----:B-1----:R-:W-:-:S05]  /*0060*/  IMAD R5, R5, UR4, R0 ;  /* 0x0000000405057c24 */ /* 0x002fca000f8e0200 */
[----:B--2---:R-:W-:-:S13]  /*0070*/  ISETP.GE.AND P0, PT, R5, UR5, PT ;  /* 0x0000000505007c0c */ /* 0x004fda000bf06270 */
[----:B------:R-:W-:Y:S05]  /*0080*/  @P0 EXIT ;  /* 0x000000000000094d */ /* 0x000fea0003800000 */
[----:B------:R-:W0:Y:S01]  /*0090*/  LDC.64 R42, c[0x0][0x3e8] ;  /* 0x0000fa00ff2a7b82 */ /* 0x000e220000000a00 */
[----:B------:R-:W1:Y:S07]  /*00a0*/  LDCU.64 UR4, c[0x0][0x358] ;  /* 0x00006b00ff0477ac */ /* 0x000e6e0008000a00 */
[----:B------:R-:W2:Y:S08]  /*00b0*/  LDC.64 R28, c[0x0][0x388] ;  /* 0x0000e200ff1c7b82 */ /* 0x000eb00000000a00 */
[----:B------:R-:W3:Y:S08]  /*00c0*/  LDC.64 R6, c[0x0][0x3e0] ;  /* 0x0000f800ff067b82 */ /* 0x000ef00000000a00 */
[----:B------:R-:W4:Y:S01]  /*00d0*/  LDC R18, c[0x0][0x3f4] ;  /* 0x0000fd00ff127b82 */ /* 0x000f220000000800 */
[----:B0-----:R-:W-:-:S07]  /*00e0*/  IMAD.WIDE R42, R5, 0x4, R42 ;  /* 0x00000004052a7825 */ /* 0x001fce00078e022a */
[----:B------:R-:W0:Y:S01]  /*00f0*/  LDC R9, c[0x0][0x3a0] ;  /* 0x0000e800ff097b82 */ /* 0x000e220000000800 */
[----:B-1----:R1:W-:Y:S07]  /*0100*/  STG.E desc[UR4][R42.64], RZ ;  /* 0x000000ff2a007986 */ /* 0x0023ee000c101904 */
[----:B------:R-:W1:Y:S01]  /*0110*/  LDC.64 R2, c[0x0][0x398] ;  /* 0x0000e600ff027b82 */ /* 0x000e620000000a00 */
[----:B--2---:R-:W2:Y:S01]  /*0120*/  LDG.E.64 R28, desc[UR4][R28.64+0xfe8] ;  /* 0x000fe8041c1c7981 */ /* 0x004ea2000c1e1b00 */
[----:B------:R-:W-:Y:S01]  /*0130*/  IABS R20, R5 ;  /* 0x0000000500147213 */ /* 0x000fe20000000000 */
[----:B------:R-:W2:Y:S02]  /*0140*/  LDCU UR6, c[0x0][0x3f0] ;  /* 0x00007e00ff0677ac */ /* 0x000ea40008000800 */
[----:B---3--:R3:W2:Y:S01]  /*0150*/  LDG.E R4, desc[UR4][R6.64+0x4] ;  /* 0x0000040406047981 */ /* 0x0086a2000c1e1900 */
[----:B----4-:R-:W-:-:S04]  /*0160*/  IABS R19, R18 ;  /* 0x0000001200137213 */ /* 0x010fc80000000000 */
[----:B------:R-:W4:Y:S01]  /*0170*/  I2F.RP R0, R19 ;  /* 0x0000001300007306 */ /* 0x000f220000209400 */
[----:B0-----:R-:W-:-:S04]  /*0180*/  IMAD.SHL.U32 R9, R9, 0x10, RZ ;  /* 0x0000001009097824 */ /* 0x001fc800078e00ff */
[----:B-1----:R-:W-:-:S03]  /*0190*/  IMAD.WIDE R2, R9, 0x8, R2 ;  /* 0x0000000809027825 */ /* 0x002fc600078e0202 */
[----:B----4-:R-:W0:Y:S02]  /*01a0*/  MUFU.RCP R0, R0 ;  /* 0x0000000000007308 */ /* 0x010e240000001000 */
[----:B------:R-:W5:Y:S04]  /*01b0*/  LDG.E.64 R16, desc[UR4][R2.64+0x38] ;  /* 0x0000380402107981 */ /* 0x000f68000c1e1b00 */
[----:B------:R-:W5:Y:S04]  /*01c0*/  LDG.E.64 R22, desc[UR4][R2.64+0x40] ;  /* 0x0000400402167981 */ /* 0x000f68000c1e1b00 */
[----:B------:R-:W5:Y:S04]  /*01d0*/  LDG.E.64 R40, desc[UR4][R2.64+0x48] ;  /* 0x0000480402287981 */ /* 0x000f68000c1e1b00 */
[----:B------:R-:W5:Y:S01]  /*01e0*/  LDG.E.64 R38, desc[UR4][R2.64+0x50] ;  /* 0x0000500402267981 */ /* 0x000f62000c1e1b00 */
[----:B0-----:R-:W-:-:S03]  /*01f0*/  VIADD R12, R0, 0xffffffe ;  /* 0x0ffffffe000c7836 */ /* 0x001fc60000000000 */
[----:B------:R-:W5:Y:S01]  /*0200*/  LDG.E.64 R36, desc[UR4][R2.64+0x58] ;  /* 0x0000580402247981 */ /* 0x000f62000c1e1b00 */
[----:B------:R-:W3:Y:S03]  /*0210*/  F2I.FTZ.U32.TRUNC.NTZ R13, R12 ;  /* 0x0000000c000d7305 */ /* 0x000ee6000021f000 */
[----:B------:R-:W5:Y:S04]  /*0220*/  LDG.E.64 R14, desc[UR4][R2.64+0x60] ;  /* 0x00006004020e7981 */ /* 0x000f68000c1e1b00 */
[----:B------:R-:W5:Y:S04]  /*0230*/  LDG.E.64 R10, desc[UR4][R2.64+0x68] ;  /* 0x00006804020a7981 */ /* 0x000f68000c1e1b00 */
[----:B------:R-:W5:Y:S04]  /*0240*/  LDG.E.64 R44, desc[UR4][R2.64+0x70] ;  /* 0x00007004022c7981 */ /* 0x000f68000c1e1b00 */
[----:B------:R0:W5:Y:S01]  /*0250*/  LDG.E.64 R8, desc[UR4][R2.64+0x78] ;  /* 0x0000780402087981 */ /* 0x000162000c1e1b00 */
[----:B---3--:R-:W-:-:S02]  /*0260*/  IMAD.MOV R6, RZ, RZ, -R13 ;  /* 0x000000ffff067224 */ /* 0x008fc400078e0a0d */
[----:B------:R-:W-:Y:S02]  /*0270*/  IMAD.MOV.U32 R12, RZ, RZ, RZ ;  /* 0x000000ffff0c7224 */ /* 0x000fe400078e00ff */
[----:B0-----:R-:W-:Y:S02]  /*0280*/  IMAD R3, R6, R19, RZ ;  /* 0x0000001306037224 */ /* 0x001fe400078e02ff */
[----:B------:R-:W-:Y:S02]  /*0290*/  IMAD.MOV.U32 R6, RZ, RZ, 0x1 ;  /* 0x00000001ff067424 */ /* 0x000fe400078e00ff */
[----:B------:R-:W-:-:S06]  /*02a0*/  IMAD.HI.U32 R13, R13, R3, R12 ;  /* 0x000000030d0d7227 */ /* 0x000fcc00078e000c */
[----:B------:R-:W-:-:S04]  /*02b0*/  IMAD.HI.U32 R13, R13, R20, RZ ;  /* 0x000000140d0d7227 */ /* 0x000fc800078e00ff */
[----:B------:R-:W-:-:S04]  /*02c0*/  IMAD.MOV R0, RZ, RZ, -R13 ;  /* 0x000000ffff007224 */ /* 0x000fc800078e0a0d */
[----:B------:R-:W-:-:S05]  /*02d0*/  IMAD R0, R19, R0, R20 ;  /* 0x0000000013007224 */ /* 0x000fca00078e0214 */
[----:B------:R-:W-:-:S13]  /*02e0*/  ISETP.GT.U32.AND P1, PT, R19, R0, PT ;  /* 0x000000001300720c */ /* 0x000fda0003f24070 */
[----:B------:R-:W-:-:S05]  /*02f0*/  @!P1 IMAD.IADD R0, R0, 0x1, -R19 ;  /* 0x0000000100009824 */ /* 0x000fca00078e0a13 */
[----:B------:R-:W-:Y:S02]  /*0300*/  ISETP.GE.U32.AND P0, PT, R0, R19, PT ;  /* 0x000000130000720c */ /* 0x000fe40003f06070 */
[----:B------:R-:W-:Y:S01]  /*0310*/  LOP3.LUT R0, R5, R18, RZ, 0x3c, !PT ;  /* 0x0000001205007212 */ /* 0x000fe200078e3cff */
[----:B------:R-:W-:Y:S01]  /*0320*/  @!P1 VIADD R13, R13, 0x1 ;  /* 0x000000010d0d9836 */ /* 0x000fe20000000000 */
[----:B------:R-:W-:Y:S02]  /*0330*/  ISETP.NE.AND P1, PT, R18, RZ, PT ;  /* 0x000000ff1200720c */ /* 0x000fe40003f25270 */
[----:B------:R-:W-:-:S07]  /*0340*/  ISETP.GE.AND P2, PT, R0, RZ, PT ;  /* 0x000000ff0000720c */ /* 0x000fce0003f46270 */
[----:B------:R-:W-:-:S06]  /*0350*/  @P0 VIADD R13, R13, 0x1 ;  /* 0x000000010d0d0836 */ /* 0x000fcc0000000000 */
[----:B------:R-:W-:Y:S01]  /*0360*/  @!P2 IMAD.MOV R13, RZ, RZ, -R13 ;  /* 0x000000ffff0da224 */ /* 0x000fe200078e0a0d */
[----:B------:R-:W-:Y:S01]  /*0370*/  @!P1 LOP3.LUT R13, RZ, R18, RZ, 0x33, !PT ;  /* 0x00000012ff0d9212 */ /* 0x000fe200078e33ff */
[----:B--2---:R-:W0:Y:S02]  /*0380*/  MUFU.RCP64H R7, R29 ;  /* 0x0000001d00077308 */ /* 0x004e240000001800 */
[----:B0-----:R-:W-:-:S08]  /*0390*/  DFMA R2, -R28, R6, 1 ;  /* 0x3ff000001c02742b */ /* 0x001fd00000000106 */
[----:B------:R-:W-:-:S08]  /*03a0*/  DFMA R2, R2, R2, R2 ;  /* 0x000000020202722b */ /* 0x000fd00000000002 */
[----:B------:R-:W-:-:S08]  /*03b0*/  DFMA R2, R6, R2, R6 ;  /* 0x000000020602722b */ /* 0x000fd00000000006 */
[----:B------:R-:W-:-:S08]  /*03c0*/  DFMA R6, -R28, R2, 1 ;  /* 0x3ff000001c06742b */ /* 0x000fd00000000102 */
[----:B------:R-:W-:-:S08]  /*03d0*/  DFMA R6, R2, R6, R2 ;  /* 0x000000060206722b */ /* 0x000fd00000000002 */
[----:B------:R-:W-:-:S08]  /*03e0*/  DMUL R20, R6, 360 ;  /* 0x4076800006147828 */ /* 0x000fd00000000000 */
[----:B------:R-:W-:-:S08]  /*03f0*/  DFMA R2, -R28, R20, 360 ;  /* 0x407680001c02742b */ /* 0x000fd00000000114 */
[----:B------:R-:W-:Y:S01]  /*0400*/  DFMA R20, R6, R2, R20 ;  /* 0x000000020614722b */ /* 0x000fe20000000014 */
[----:B------:R-:W-:-:S09]  /*0410*/  IMAD.MOV R2, RZ, RZ, -R13 ;  /* 0x000000ffff027224 */ /* 0x000fd200078e0a0d */
[----:B------:R-:W-:-:S05]  /*0420*/  FFMA R0, RZ, R29, R21 ;  /* 0x0000001dff007223 */ /* 0x000fca0000000015 */
[----:B------:R-:W-:Y:S01]  /*0430*/  FSETP.GT.AND P0, PT, |R0|, 1.469367938527859385e-39, PT ;  /* 0x001000000000780b */ /* 0x000fe20003f04200 */
[----:B------:R-:W-:Y:S02]  /*0440*/  IMAD R2, R18, R2, R5 ;  /* 0x0000000212027224 */ /* 0x000fe400078e0205 */
[----:B------:R-:W-:Y:S02]  /*0450*/  VIADD R3, R13, UR6 ;  /* 0x000000060d037c36 */ /* 0x000fe40008000000 */
[----:B------:R-:W-:-:S04]  /*0460*/  IMAD R0, R2, R4, RZ ;  /* 0x0000000402007224 */ /* 0x000fc800078e02ff */
[----:B------:R-:W-:-:S04]  /*0470*/  IMAD.SHL.U32 R0, R0, 0x10, RZ ;  /* 0x0000001000007824 */ /* 0x000fc800078e00ff */
[----:B------:R-:W-:Y:S05]  /*0480*/  @P0 BRA `(.L_x_320) ;  /* 0x0000000000180947 */ /* 0x000fea0003800000 */
[----:B------:R-:W-:Y:S01]  /*0490*/  IMAD.MOV.U32 R25, RZ, RZ, RZ ;  /* 0x000000ffff197224 */ /* 0x000fe200078e00ff */
[----:B------:R-:W-:Y:S01]  /*04a0*/  MOV R27, 0x4d0 ;  /* 0x000004d0001b7802 */ /* 0x000fe20000000f00 */
[----:B------:R-:W-:-:S07]  /*04b0*/  IMAD.MOV.U32 R24, RZ, RZ, 0x40768000 ;  /* 0x40768000ff187424 */ /* 0x000fce00078e00ff */
[----:B-----5:R-:W-:Y:S05]  /*04c0*/  CALL.REL.NOINC `($__internal_7_$__cuda_sm20_div_rn_f64_full) ;  /* 0x0000007400947944 */ /* 0x020fea0003c00000 */
[----:B------:R-:W-:Y:S02]  /*04d0*/  IMAD.MOV.U32 R20, RZ, RZ, R25 ;  /* 0x000000ffff147224 */ /* 0x000fe400078e0019 */
[----:B------:R-:W-:-:S07]  /*04e0*/  IMAD.MOV.U32 R21, RZ, RZ, R24 ;  /* 0x000000ffff157224 */ /* 0x000fce00078e0018 */
.L_x_320:
[----:B------:R-:W0:Y:S02]  /*04f0*/  LDC.64 R28, c[0x0][0x388] ;  /* 0x0000e200ff1c7b82 */ /* 0x000e240000000a00 */
[----:B0-----:R-:W2:Y:S01]  /*0500*/  LDG.E.64 R28, desc[UR4][R28.64+0xff0] ;  /* 0x000ff0041c1c7981 */ /* 0x001ea2000c1e1b00 */
[----:B------:R-:W-:Y:S01]  /*0510*/  IMAD.MOV.U32 R6, RZ, RZ, 0x1 ;  /* 0x00000001ff067424 */ /* 0x000fe200078e00ff */
[----:B--2---:R-:W0:Y:S05]  /*0520*/  MUFU.RCP64H R7, R29 ;  /* 0x0000001d00077308 */ /* 0x004e2a0000001800 */
[----:B0-----:R-:W-:-:S08]  /*0530*/  DFMA R12, -R28, R6, 1 ;  /* 0x3ff000001c0c742b */ /* 0x001fd00000000106 */
[----:B------:R-:W-:-:S08]  /*0540*/  DFMA R12, R12, R12, R12 ;  /* 0x0000000c0c0c722b */ /* 0x000fd0000000000c */
[----:B------:R-:W-:-:S08]  /*0550*/  DFMA R12, R6, R12, R6 ;  /* 0x0000000c060c722b */ /* 0x000fd00000000006 */
[----:B------:R-:W-:-:S08]  /*0560*/  DFMA R6, -R28, R12, 1 ;  /* 0x3ff000001c06742b */ /* 0x000fd0000000010c */
[----:B------:R-:W-:-:S08]  /*0570*/  DFMA R6, R12, R6, R12 ;  /* 0x000000060c06722b */ /* 0x000fd0000000000c */
[----:B------:R-:W-:-:S08]  /*0580*/  DMUL R18, R6, 360 ;  /* 0x4076800006127828 */ /* 0x000fd00000000000 */
[----:B------:R-:W-:-:S08]  /*0590*/  DFMA R12, -R28, R18, 360 ;  /* 0x407680001c0c742b */ /* 0x000fd00000000112 */
[----:B------:R-:W-:-:S10]  /*05a0*/  DFMA R18, R6, R12, R18 ;  /* 0x0000000c0612722b */ /* 0x000fd40000000012 */
[----:B------:R-:W-:-:S05]  /*05b0*/  FFMA R6, RZ, R29, R19 ;  /* 0x0000001dff067223 */ /* 0x000fca0000000013 */
[----:B------:R-:W-:-:S13]  /*05c0*/  FSETP.GT.AND P0, PT, |R6|, 1.469367938527859385e-39, PT ;  /* 0x001000000600780b */ /* 0x000fda0003f04200 */
[----:B------:R-:W-:Y:S05]  /*05d0*/  @P0 BRA `(.L_x_321) ;  /* 0x0000000000180947 */ /* 0x000fea0003800000 */
[----:B------:R-:W-:Y:S01]  /*05e0*/  MOV R25, RZ ;  /* 0x000000ff00197202 */ /* 0x000fe20000000f00 */
[----:B------:R-:W-:Y:S01]  /*05f0*/  IMAD.MOV.U32 R24, RZ, RZ, 0x40768000 ;  /* 0x40768000ff187424 */ /* 0x000fe200078e00ff */
[----:B------:R-:W-:-:S07]  /*0600*/  MOV R27, 0x620 ;  /* 0x00000620001b7802 */ /* 0x000fce0000000f00 */
[----:B-----5:R-:W-:Y:S05]  /*0610*/  CALL.REL.NOINC `($__internal_7_$__cuda_sm20_div_rn_f64_full) ;  /* 0x0000007400407944 */ /* 0x020fea0003c00000 */
[----:B------:R-:W-:Y:S02]  /*0620*/  IMAD.MOV.U32 R18, RZ, RZ, R25 ;  /* 0x000000ffff127224 */ /* 0x000fe400078e0019 */
[----:B------:R-:W-:-:S07]  /*0630*/  IMAD.MOV.U32 R19, RZ, RZ, R24 ;  /* 0x000000ffff137224 */ /* 0x000fce00078e0018 */
.L_x_321:
[----:B------:R-:W0:Y:S02]  /*0640*/  LDC.64 R12, c[0x0][0x388] ;  /* 0x0000e200ff0c7b82 */ /* 0x000e240000000a00 */
[----:B0-----:R-:W5:Y:S02]  /*0650*/  LDG.E.64 R12, desc[UR4][R12.64+0x18] ;  /* 0x000018040c0c7981 */ /* 0x001f64000c1e1b00 */
[----:B-----5:R-:W0:Y:S01]  /*0660*/  MUFU.RCP64H R7, R41 ;  /* 0x0000002900077308 */ /* 0x020e220000001800 */
[----:B------:R-:W-:Y:S01]  /*0670*/  IMAD.MOV.U32 R6, RZ, RZ, 0x1 ;  /* 0x00000001ff067424 */ /* 0x000fe200078e00ff */
[----:B------:R-:W-:Y:S06]  /*0680*/  BSSY.RECONVERGENT B0, `(.L_x_322) ;  /* 0x0000016000007945 */ /* 0x000fec0003800200 */
[----:B------:R-:W1:Y:S01]  /*0690*/  I2F.F64 R28, R3 ;  /* 0x00000003001c7312 */ /* 0x000e620000201c00 */
[----:B0-----:R-:W-:Y:S01]  /*06a0*/  DFMA R24, -R40, R6, 1 ;  /* 0x3ff000002818742b */ /* 0x001fe20000000106 */
[----:B-1----:R-:W-:-:S07]  /*06b0*/  FSETP.GEU.AND P1, PT, |R29|, 6.5827683646048100446e-37, PT ;  /* 0x036000001d00780b */ /* 0x002fce0003f2e200 */
        /* <DEDUP_REMOVED lines=15> */
[----:B------:R-:W-:Y:S05]  /*07b0*/  CALL.REL.NOINC `($__internal_7_$__cuda_sm20_div_rn_f64_full) ;  /* 0x0000007000d87944 */ /* 0x000fea0003c00000 */
[----:B------:R-:W-:Y:S02]  /*07c0*/  IMAD.MOV.U32 R6, RZ, RZ, R25 ;  /* 0x000000ffff067224 */ /* 0x000fe400078e0019 */
[----:B------:R-:W-:-:S07]  /*07d0*/  IMAD.MOV.U32 R7, RZ, RZ, R24 ;  /* 0x000000ffff077224 */ /* 0x000fce00078e0018 */
.L_x_323:
[----:B------:R-:W-:Y:S05]  /*07e0*/  BSYNC.RECONVERGENT B0 ;  /* 0x0000000000007941 */ /* 0x000fea0003800200 */
.L_x_322:
[----:B------:R-:W-:Y:S01]  /*07f0*/  UMOV UR6, 0xa2529d3a ;  /* 0xa2529d3a00067882 */ /* 0x000fe20000000000 */
[----:B------:R-:W-:Y:S01]  /*0800*/  UMOV UR7, 0x3f91df46 ;  /* 0x3f91df4600077882 */ /* 0x000fe20000000000 */
[----:B------:R-:W-:Y:S02]  /*0810*/  DMUL R12, R12, R6 ;  /* 0x000000060c0c7228 */ /* 0x000fe40000000000 */
[----:B------:R-:W-:-:S08]  /*0820*/  DMUL R44, R44, UR6 ;  /* 0x000000062c2c7c28 */ /* 0x000fd00008000000 */
[----:B------:R-:W-:-:S14]  /*0830*/  DSETP.NEU.AND P3, PT, |R44|, +INF , PT ;  /* 0x7ff000002c00742a */ /* 0x000fdc0003f6d200 */
[----:B------:R-:W-:Y:S01]  /*0840*/  @!P3 DMUL R46, RZ, R44 ;  /* 0x0000002cff2eb228 */ /* 0x000fe20000000000 */
[----:B------:R-:W-:Y:S01]  /*0850*/  @!P3 IMAD.MOV.U32 R3, RZ, RZ, 0x1 ;  /* 0x00000001ff03b424 */ /* 0x000fe200078e00ff */
        /* <DEDUP_REMOVED lines=19> */
[----:B------:R-:W-:Y:S01]  /*0990*/  MOV R35, 0x9c0 ;  /* 0x000009c000237802 */ /* 0x000fe20000000f00 */
[----:B------:R-:W-:-:S07]  /*09a0*/  IMAD.MOV.U32 R34, RZ, RZ, R45 ;  /* 0x000000ffff227224 */ /* 0x000fce00078e002d */
[----:B------:R-:W-:Y:S05]  /*09b0*/  CALL.REL.NOINC `($_Z23CompareDiffractionSpotsPdS_iS_iPiS0_S0_S_S_S0_S_S0_S0_iiS_$__internal_trig_reduction_slowpathd) ;  /* 0x0000007800a87944 */ /* 0x000fea0003c00000 */
[----:B------:R-:W-:Y:S05]  /*09c0*/  BSYNC.RECONVERGENT B0 ;  /* 0x0000000000007941 */ /* 0x000fea0003800200 */
.L_x_326:
[----:B------:R-:W-:Y:S02]  /*09d0*/  IMAD.MOV.U32 R3, RZ, RZ, R27 ;  /* 0x000000ffff037224 */ /* 0x000fe400078e001b */
[----:B------:R-:W-:Y:S02]  /*09e0*/  IMAD.MOV.U32 R46, RZ, RZ, R30 ;  /* 0x000000ffff2e7224 */ /* 0x000fe400078e001e */
[----:B------:R-:W-:-:S07]  /*09f0*/  IMAD.MOV.U32 R47, RZ, RZ, R31 ;  /* 0x000000ffff2f7224 */ /* 0x000fce00078e001f */
.L_x_325:
[----:B------:R-:W-:-:S07]  /*0a00*/  VIADD R3, R3, 0x1 ;  /* 0x0000000103037836 */ /* 0x000fce0000000000 */
.L_x_324:
        /* <DEDUP_REMOVED lines=10> */
[----:B------:R-:W-:Y:S01]  /*0ab0*/  DADD R14, -R16, R14 ;  /* 0x00000000100e7229 */ /* 0x000fe2000000010e */
[----:B------:R-:W-:Y:S01]  /*0ac0*/  IMAD.MOV.U32 R53, RZ, RZ, 0x3da8ff83 ;  /* 0x3da8ff83ff357424 */ /* 0x000fe200078e00ff */
[----:B------:R-:W-:Y:S01]  /*0ad0*/  ISETP.NE.U32.AND P0, PT, R50, 0x1, PT ;  /* 0x000000013200780c */ /* 0x000fe20003f05070 */
[----:B------:R-:W-:-:S03]  /*0ae0*/  DMUL R50, R46, R46 ;  /* 0x0000002e2e327228 */ /* 0x000fc60000000000 */
[----:B------:R-:W-:Y:S02]  /*0af0*/  FSEL R52, R52, -8.06006814911005101289e+34, !P0 ;  /* 0xf9785eba34347808 */ /* 0x000fe40004000000 */
[----:B------:R-:W-:Y:S01]  /*0b00*/  FSEL R53, -R53, 0.11223486810922622681, !P0 ;  /* 0x3de5db6535357808 */ /* 0x000fe20004000100 */
[----:B------:R-:W-:-:S05]  /*0b10*/  DFMA R14, R38, R12, R14 ;  /* 0x0000000c260e722b */ /* 0x000fca000000000e */
        /* <DEDUP_REMOVED lines=10> */
[----:B------:R-:W-:Y:S01]  /*0bc0*/  @!P3 DMUL R46, RZ, R44 ;  /* 0x0000002cff2eb228 */ /* 0x000fe20000000000 */
        /* <DEDUP_REMOVED lines=28> */
.L_x_328:
[----:B------:R-:W-:Y:S02]  /*0d90*/  IMAD.MOV.U32 R3, RZ, RZ, R27 ;  /* 0x000000ffff037224 */ /* 0x000fe400078e001b */
[----:B------:R-:W-:Y:S02]  /*0da0*/  IMAD.MOV.U32 R46, RZ, RZ, R30 ;  /* 0x000000ffff2e7224 */ /* 0x000fe400078e001e */
[----:B------:R-:W-:-:S07]  /*0db0*/  IMAD.MOV.U32 R47, RZ, RZ, R31 ;  /* 0x000000ffff2f7224 */ /* 0x000fce00078e001f */
.L_x_327:
        /* <DEDUP_REMOVED lines=9> */
[----:B------:R-:W-:Y:S01]  /*0e50*/  IMAD.MOV.U32 R50, RZ, RZ, 0x20fd8164 ;  /* 0x20fd8164ff327424 */ /* 0x000fe200078e00ff */
[----:B------:R-:W-:Y:S01]  /*0e60*/  DADD R22, -R22, R10 ;  /* 0x0000000016167229 */ /* 0x000fe2000000010a */
[----:B------:R-:W-:Y:S01]  /*0e70*/  IMAD.MOV.U32 R51, RZ, RZ, 0x3da8ff83 ;  /* 0x3da8ff83ff337424 */ /* 0x000fe200078e00ff */
[----:B------:R-:W-:Y:S01]  /*0e80*/  ISETP.NE.U32.AND P0, PT, R48, 0x1, PT ;  /* 0x000000013000780c */ /* 0x000fe20003f05070 */
[----:B------:R-:W-:-:S03]  /*0e90*/  DMUL R48, R46, R46 ;  /* 0x0000002e2e307228 */ /* 0x000fc60000000000 */
[----:B------:R-:W-:Y:S01]  /*0ea0*/  FSEL R50, R50, -8.06006814911005101289e+34, !P0 ;  /* 0xf9785eba32327808 */ /* 0x000fe20004000000 */
[----:B0-----:R-:W0:Y:S01]  /*0eb0*/  LDC.64 R44, c[0x0][0x388] ;  /* 0x0000e200ff2c7b82 */ /* 0x001e220000000a00 */
[----:B------:R-:W-:-:S06]  /*0ec0*/  FSEL R51, -R51, 0.11223486810922622681, !P0 ;  /* 0x3de5db6533337808 */ /* 0x000fcc0004000100 */
[----:B--2---:R-:W-:-:S08]  /*0ed0*/  DFMA R24, R48, R50, R24 ;  /* 0x000000323018722b */ /* 0x004fd00000000018 */
[----:B------:R-:W-:-:S08]  /*0ee0*/  DFMA R24, R48, R24, R26 ;  /* 0x000000183018722b */ /* 0x000fd0000000001a */
[----:B---3--:R-:W-:-:S08]  /*0ef0*/  DFMA R24, R48, R24, R28 ;  /* 0x000000183018722b */ /* 0x008fd0000000001c */
[C---:B------:R-:W-:Y:S01]  /*0f00*/  DFMA R24, R48.reuse, R24, R30 ;  /* 0x000000183018722b */ /* 0x040fe2000000001e */
[----:B------:R-:W1:Y:S07]  /*0f10*/  LDC.64 R30, c[0x0][0x3f8] ;  /* 0x0000fe00ff1e7b82 */ /* 0x000e6e0000000a00 */
[C---:B----4-:R-:W-:Y:S01]  /*0f20*/  DFMA R24, R48.reuse, R24, R32 ;  /* 0x000000183018722b */ /* 0x050fe20000000020 */
[----:B------:R-:W2:Y:S07]  /*0f30*/  LDC.64 R32, c[0x0][0x3a8] ;  /* 0x0000ea00ff207b82 */ /* 0x000eae0000000a00 */
[----:B------:R-:W-:Y:S01]  /*0f40*/  DFMA R24, R48, R24, R34 ;  /* 0x000000183018722b */ /* 0x000fe20000000022 */
[----:B------:R-:W3:Y:S07]  /*0f50*/  LDC.64 R34, c[0x0][0x3d8] ;  /* 0x0000f600ff227b82 */ /* 0x000eee0000000a00 */
[----:B------:R-:W-:-:S02]  /*0f60*/  DFMA R46, R24, R46, R46 ;  /* 0x0000002e182e722b */ /* 0x000fc4000000002e */
[----:B------:R-:W-:-:S10]  /*0f70*/  DFMA R24, R48, R24, 1 ;  /* 0x3ff000003018742b */ /* 0x000fd40000000018 */
[----:B------:R-:W-:Y:S02]  /*0f80*/  FSEL R26, R24, R46, !P0 ;  /* 0x0000002e181a7208 */ /* 0x000fe40004000000 */
[----:B------:R-:W-:Y:S02]  /*0f90*/  FSEL R27, R25, R47, !P0 ;  /* 0x0000002f191b7208 */ /* 0x000fe40004000000 */
[----:B------:R-:W-:Y:S01]  /*0fa0*/  LOP3.LUT P0, RZ, R3, 0x2, RZ, 0xc0, !PT ;  /* 0x0000000203ff7812 */ /* 0x000fe2000780c0ff */
[----:B--2---:R-:W-:-:S03]  /*0fb0*/  IMAD.WIDE R2, R2, 0x4, R32 ;  /* 0x0000000402027825 */ /* 0x004fc600078e0220 */
[----:B------:R-:W-:-:S10]  /*0fc0*/  DADD R24, RZ, -R26 ;  /* 0x00000000ff187229 */ /* 0x000fd4000000081a */
[----:B------:R-:W-:Y:S02]  /*0fd0*/  FSEL R26, R26, R24, !P0 ;  /* 0x000000181a1a7208 */ /* 0x000fe40004000000 */
[----:B------:R-:W-:Y:S01]  /*0fe0*/  FSEL R27, R27, R25, !P0 ;  /* 0x000000191b1b7208 */ /* 0x000fe20004000000 */
[-C--:B------:R-:W-:Y:S02]  /*0ff0*/  DMUL R24, R40, R12.reuse ;  /* 0x0000000c28187228 */ /* 0x080fe40000000000 */
[----:B------:R-:W-:-:S03]  /*1000*/  DFMA R12, R36, R12, R22 ;  /* 0x0000000c240c722b */ /* 0x000fc60000000016 */
[----:B------:R-:W-:-:S03]  /*1010*/  DMUL R28, R14, R26 ;  /* 0x0000001a0e1c7228 */ /* 0x000fc60000000000 */
[----:B------:R-:W-:-:S05]  /*1020*/  DMUL R26, R24, R26 ;  /* 0x0000001a181a7228 */ /* 0x000fca0000000000 */
[C---:B------:R-:W-:Y:S01]  /*1030*/  DFMA R10, R16.reuse, R24, R28 ;  /* 0x00000018100a722b */ /* 0x040fe2000000001c */
[C---:B------:R-:W-:Y:S02]  /*1040*/  IMAD R25, R5.reuse, 0x3, RZ ;  /* 0x0000000305197824 */ /* 0x040fe400078e02ff */
[----:B------:R-:W-:Y:S01]  /*1050*/  DFMA R14, R16, R14, -R26 ;  /* 0x0000000e100e722b */ /* 0x000fe2000000081a */
[----:B---3--:R-:W-:-:S04]  /*1060*/  IMAD.WIDE R16, R5, 0x8, R34 ;  /* 0x0000000805107825 */ /* 0x008fc800078e0222 */
[----:B-1----:R-:W-:-:S05]  /*1070*/  IMAD.WIDE R24, R25, 0x8, R30 ;  /* 0x0000000819187825 */ /* 0x002fca00078e021e */
[----:B------:R1:W-:Y:S04]  /*1080*/  STG.E.64 desc[UR4][R24.64+0x10], R12 ;  /* 0x0000100c18007986 */ /* 0x0003e8000c101b04 */
[----:B------:R1:W-:Y:S04]  /*1090*/  STG.E.64 desc[UR4][R24.64], R10 ;  /* 0x0000000a18007986 */ /* 0x0003e8000c101b04 */
[----:B------:R1:W-:Y:S04]  /*10a0*/  STG.E.64 desc[UR4][R24.64+0x8], R14 ;  /* 0x0000080e18007986 */ /* 0x0003e8000c101b04 */
[----:B------:R1:W5:Y:S04]  /*10b0*/  LDG.E R2, desc[UR4][R2.64] ;  /* 0x0000000402027981 */ /* 0x000368000c1e1900 */
[----:B------:R1:W-:Y:S04]  /*10c0*/  STG.E.64 desc[UR4][R16.64], RZ ;  /* 0x000000ff10007986 */ /* 0x0003e8000c101b04 */
[----:B0-----:R-:W2:Y:S04]  /*10d0*/  LDG.E.64 R26, desc[UR4][R44.64+0x18] ;  /* 0x000018042c1a7981 */ /* 0x001ea8000c1e1b00 */
[----:B------:R-:W3:Y:S01]  /*10e0*/  LDG.E.64 R28, desc[UR4][R44.64+0x10] ;  /* 0x000010042c1c7981 */ /* 0x000ee2000c1e1b00 */
[----:B--2---:R-:W-:-:S02]  /*10f0*/  DMUL R26, R26, R6 ;  /* 0x000000061a1a7228 */ /* 0x004fc40000000000 */
[----:B---3--:R-:W-:-:S06]  /*1100*/  DMUL R28, R28, 0.5 ;  /* 0x3fe000001c1c7828 */ /* 0x008fcc0000000000 */
[----:B------:R-:W-:-:S08]  /*1110*/  DFMA R26, R36, R26, R22 ;  /* 0x0000001a241a722b */ /* 0x000fd00000000016 */
[----:B------:R-:W-:-:S14]  /*1120*/  DSETP.GT.AND P0, PT, |R26|, R28, PT ;  /* 0x0000001c1a00722a */ /* 0x000fdc0003f04200 */
[----:B-1----:R-:W-:Y:S05]  /*1130*/  @P0 BRA `(.L_x_329) ;  /* 0x0000006800700947 */ /* 0x002fea0003800000 */
[----:B-----5:R-:W-:Y:S01]  /*1140*/  ISETP.GE.AND P0, PT, R2, 0x1, PT ;  /* 0x000000010200780c */ /* 0x020fe20003f06270 */
[----:B------:R-:W-:Y:S01]  /*1150*/  BSSY.RECONVERGENT B1, `(.L_x_330) ;  /* 0x000067f000017945 */ /* 0x000fe20003800200 */
[----:B------:R-:W-:Y:S01]  /*1160*/  IMAD.MOV.U32 R3, RZ, RZ, RZ ;  /* 0x000000ffff037224 */ /* 0x000fe200078e00ff */
[----:B------:R-:W-:-:S10]  /*1170*/  CS2R R6, SRZ ;  /* 0x0000000000067805 */ /* 0x000fd4000001ff00 */
[----:B------:R-:W-:Y:S05]  /*1180*/  @!P0 BRA `(.L_x_331) ;  /* 0x0000006400ec8947 */ /* 0x000fea0003800000 */
[----:B------:R-:W-:Y:S01]  /*1190*/  DMUL R6, RZ, R14 ;  /* 0x0000000eff067228 */ /* 0x000fe20000000000 */
[----:B------:R-:W0:Y:S01]  /*11a0*/  FRND.F64.CEIL R18, R18 ;  /* 0x0000001200127313 */ /* 0x000e220000309800 */
[----:B------:R-:W-:Y:S01]  /*11b0*/  IMAD R24, R5, R4, RZ ;  /* 0x0000000405187224 */ /* 0x000fe200078e02ff */
[----:B------:R-:W-:Y:S01]  /*11c0*/  BSSY.RECONVERGENT B0, `(.L_x_332) ;  /* 0x0000676000007945 */ /* 0x000fe20003800200 */
[----:B------:R-:W-:Y:S01]  /*11d0*/  SHF.R.S32.HI R4, RZ, 0x1f, R0 ;  /* 0x0000001fff047819 */ /* 0x000fe20000011400 */
[----:B------:R-:W-:Y:S02]  /*11e0*/  IMAD.MOV.U32 R5, RZ, RZ, RZ ;  /* 0x000000ffff057224 */ /* 0x000fe400078e00ff */
[----:B------:R-:W-:Y:S01]  /*11f0*/  IMAD.MOV.U32 R3, RZ, RZ, RZ ;  /* 0x000000ffff037224 */ /* 0x000fe200078e00ff */
[----:B------:R-:W-:Y:S01]  /*1200*/  DFMA R6, RZ, R10, R6 ;  /* 0x0000000aff06722b */ /* 0x000fe20000000006 */
[----:B------:R-:W1:Y:S07]  /*1210*/  FRND.F64.CEIL R20, R20 ;  /* 0x0000001400147313 */ /* 0x000e6e0000309800 */
[----:B------:R-:W-:Y:S01]  /*1220*/  DADD R22, R12, R6 ;  /* 0x000000000c167229 */ /* 0x000fe20000000006 */
[----:B0-----:R-:W-:-:S10]  /*1230*/  IMAD.SHL.U32 R6, R24, 0x2, RZ ;  /* 0x0000000218067824 */ /* 0x001fd400078e00ff */
.L_x_422:
[----:B0-----:R-:W0:Y:S01]  /*1240*/  LDCU.64 UR6, c[0x0][0x380] ;  /* 0x00007000ff0677ac */ /* 0x001e220008000a00 */
[----:B-----5:R-:W-:-:S05]  /*1250*/  LEA R24, P0, R5, R0, 0x3 ;  /* 0x0000000005187211 */ /* 0x020fca00078018ff */
[----:B------:R-:W-:Y:S01]  /*1260*/  IMAD.X R25, RZ, RZ, R4, P0 ;  /* 0x000000ffff197224 */ /* 0x000fe200000e0604 */
[----:B0-----:R-:W-:-:S04]  /*1270*/  LEA R44, P0, R24, UR6, 0x3 ;  /* 0x00000006182c7c11 */ /* 0x001fc8000f8018ff */
[----:B------:R-:W-:-:S05]  /*1280*/  LEA.HI.X R45, R24, UR7, R25, 0x3, P0 ;  /* 0x00000007182d7c11 */ /* 0x000fca00080f1c19 */
[----:B------:R-:W2:Y:S01]  /*1290*/  LDG.E.64 R46, desc[UR4][R44.64+0x10] ;  /* 0x000010042c2e7981 */ /* 0x000ea2000c1e1b00 */
[----:B------:R-:W-:Y:S01]  /*12a0*/  UMOV UR6, 0xa2529d3a ;  /* 0xa2529d3a00067882 */ /* 0x000fe20000000000 */
[----:B------:R-:W-:Y:S01]  /*12b0*/  UMOV UR7, 0x3f91df46 ;  /* 0x3f91df4600077882 */ /* 0x000fe20000000000 */
[----:B------:R-:W-:Y:S01]  /*12c0*/  VIADD R5, R5, 0x1 ;  /* 0x0000000105057836 */ /* 0x000fe20000000000 */
[----:B------:R-:W-:Y:S04]  /*12d0*/  BSSY.RECONVERGENT B2, `(.L_x_333) ;  /* 0x0000021000027945 */ /* 0x000fe80003800200 */
[----:B------:R-:W-:Y:S01]  /*12e0*/  ISETP.NE.AND P5, PT, R5, R2, PT ;  /* 0x000000020500720c */ /* 0x000fe20003fa5270 */
        /* <DEDUP_REMOVED lines=25> */
[----:B-1----:R-:W-:Y:S05]  /*1480*/  CALL.REL.NOINC `($_Z23CompareDiffractionSpotsPdS_iS_iPiS0_S0_S_S_S0_S_S0_S0_iiS_$__internal_trig_reduction_slowpathd) ;  /* 0x0000006c00f47944 */ /* 0x002fea0003c00000 */
[----:B------:R-:W-:Y:S02]  /*1490*/  IMAD.MOV.U32 R24, RZ, RZ, R27 ;  /* 0x000000ffff187224 */ /* 0x000fe400078e001b */
[----:B------:R-:W-:Y:S02]  /*14a0*/  IMAD.MOV.U32 R48, RZ, RZ, R30 ;  /* 0x000000ffff307224 */ /* 0x000fe400078e001e */
[----:B------:R-:W-:-:S07]  /*14b0*/  IMAD.MOV.U32 R49, RZ, RZ, R31 ;  /* 0x000000ffff317224 */ /* 0x000fce00078e001f */
.L_x_336:
[----:B------:R-:W-:Y:S05]  /*14c0*/  BSYNC.RECONVERGENT B5 ;  /* 0x0000000000057941 */ /* 0x000fea0003800200 */
.L_x_335:
[----:B------:R-:W-:-:S07]  /*14d0*/  VIADD R54, R24, 0x1 ;  /* 0x0000000118367836 */ /* 0x000fce0000000000 */
.L_x_334:
[----:B------:R-:W-:Y:S05]  /*14e0*/  BSYNC.RECONVERGENT B2 ;  /* 0x0000000000027941 */ /* 0x000fea0003800200 */
.L_x_333:
        /* <DEDUP_REMOVED lines=56> */
.L_x_338:
[----:B------:R-:W-:Y:S05]  /*1870*/  BSYNC.RECONVERGENT B2 ;  /* 0x0000000000027941 */ /* 0x000fea0003800200 */
.L_x_337:
        /* <DEDUP_REMOVED lines=11> */
[----:B------:R-:W-:Y:S01]  /*1930*/  BSSY.RECONVERGENT B2, `(.L_x_339) ;  /* 0x000002c000027945 */ /* 0x000fe20003800200 */
[----:B------:R-:W-:Y:S01]  /*1940*/  ISETP.NE.U32.AND P0, PT, R50, 0x1, PT ;  /* 0x000000013200780c */ /* 0x000fe20003f05070 */
[----:B------:R-:W-:-:S03]  /*1950*/  DMUL R50, R52, R52 ;  /* 0x0000003434327228 */ /* 0x000fc60000000000 */
[----:B------:R-:W-:Y:S02]  /*1960*/  FSEL R58, R58, -8.06006814911005101289e+34, !P0 ;  /* 0xf9785eba3a3a7808 */ /* 0x000fe40004000000 */
[----:B------:R-:W-:-:S06]  /*1970*/  FSEL R59, -R55, 0.11223486810922622681, !P0 ;  /* 0x3de5db65373b7808 */ /* 0x000fcc0004000100 */
[----:B--2---:R-:W-:-:S08]  /*1980*/  DFMA R24, R50, R58, R24 ;  /* 0x0000003a3218722b */ /* 0x004fd00000000018 */
[----:B------:R-:W-:-:S08]  /*1990*/  DFMA R24, R50, R24, R26 ;  /* 0x000000183218722b */ /* 0x000fd0000000001a */
[----:B---3--:R-:W-:Y:S01]  /*19a0*/  DFMA R24, R50, R24, R28 ;  /* 0x000000183218722b */ /* 0x008fe2000000001c */
[----:B------:R-:W0:Y:S01]  /*19b0*/  MUFU.RCP64H R29, R41 ;  /* 0x00000029001d7308 */ /* 0x000e220000001800 */
[----:B------:R-:W-:-:S06]  /*19c0*/  IMAD.MOV.U32 R28, RZ, RZ, 0x1 ;  /* 0x00000001ff1c7424 */ /* 0x000fcc00078e00ff */
[----:B------:R-:W-:-:S08]  /*19d0*/  DFMA R24, R50, R24, R30 ;  /* 0x000000183218722b */ /* 0x000fd0000000001e */
[----:B----4-:R-:W-:Y:S02]  /*19e0*/  DFMA R24, R50, R24, R32 ;  /* 0x000000183218722b */ /* 0x010fe40000000020 */
[----:B0-----:R-:W-:-:S06]  /*19f0*/  DFMA R30, -R40, R28, 1 ;  /* 0x3ff00000281e742b */ /* 0x001fcc000000011c */
[----:B------:R-:W-:Y:S02]  /*1a00*/  DFMA R24, R50, R24, R34 ;  /* 0x000000183218722b */ /* 0x000fe40000000022 */
[----:B------:R-:W-:-:S06]  /*1a10*/  DFMA R30, R30, R30, R30 ;  /* 0x0000001e1e1e722b */ /* 0x000fcc000000001e */
[----:B------:R-:W-:Y:S02]  /*1a20*/  DFMA R52, R24, R52, R52 ;  /* 0x000000341834722b */ /* 0x000fe40000000034 */
[----:B------:R-:W-:Y:S02]  /*1a30*/  DFMA R24, R50, R24, 1 ;  /* 0x3ff000003218742b */ /* 0x000fe40000000018 */
[----:B------:R-:W-:-:S08]  /*1a40*/  DFMA R30, R28, R30, R28 ;  /* 0x0000001e1c1e722b */ /* 0x000fd0000000001c */
[----:B------:R-:W-:Y:S02]  /*1a50*/  FSEL R26, R24, R52, !P0 ;  /* 0x00000034181a7208 */ /* 0x000fe40004000000 */
[----:B------:R-:W-:Y:S02]  /*1a60*/  FSEL R27, R25, R53, !P0 ;  /* 0x00000035191b7208 */ /* 0x000fe40004000000 */
[----:B------:R-:W-:-:S04]  /*1a70*/  LOP3.LUT P0, RZ, R54, 0x2, RZ, 0xc0, !PT ;  /* 0x0000000236ff7812 */ /* 0x000fc8000780c0ff */
[----:B------:R-:W-:-:S10]  /*1a80*/  DADD R24, RZ, -R26 ;  /* 0x00000000ff187229 */ /* 0x000fd4000000081a */
[----:B------:R-:W-:Y:S02]  /*1a90*/  FSEL R50, R26, R24, !P0 ;  /* 0x000000181a327208 */ /* 0x000fe40004000000 */
[----:B------:R-:W-:Y:S01]  /*1aa0*/  FSEL R51, R27, R25, !P0 ;  /* 0x000000191b337208 */ /* 0x000fe20004000000 */
[----:B------:R-:W-:-:S05]  /*1ab0*/  DFMA R26, -R40, R30, 1 ;  /* 0x3ff00000281a742b */ /* 0x000fca000000011e */
[----:B------:R-:W-:-:S03]  /*1ac0*/  DMUL R24, R14, R50 ;  /* 0x000000320e187228 */ /* 0x000fc60000000000 */
[----:B------:R-:W-:-:S05]  /*1ad0*/  DFMA R30, R30, R26, R30 ;  /* 0x0000001a1e1e722b */ /* 0x000fca000000001e */
[----:B------:R-:W-:-:S08]  /*1ae0*/  DFMA R28, R10, R48, -R24 ;  /* 0x000000300a1c722b */ /* 0x000fd00000000818 */
        /* <DEDUP_REMOVED lines=12> */
[----:B-1----:R-:W-:Y:S05]  /*1bb0*/  CALL.REL.NOINC `($__internal_7_$__cuda_sm20_div_rn_f64_full) ;  /* 0x0000005c00d87944 */ /* 0x002fea0003c00000 */
[----:B------:R-:W-:-:S04]  /*1bc0*/  LOP3.LUT R25, R25, R24, RZ, 0x3c, !PT ;  /* 0x0000001819197212 */ /* 0x000fc800078e3cff */
[----:B------:R-:W-:-:S04]  /*1bd0*/  LOP3.LUT R24, R25, R24, RZ, 0x3c, !PT ;  /* 0x0000001819187212 */ /* 0x000fc800078e3cff */
[----:B------:R-:W-:-:S07]  /*1be0*/  LOP3.LUT R25, R25, R24, RZ, 0x3c, !PT ;  /* 0x0000001819197212 */ /* 0x000fce00078e3cff */
.L_x_340:
[----:B------:R-:W-:Y:S05]  /*1bf0*/  BSYNC.RECONVERGENT B2 ;  /* 0x0000000000027941 */ /* 0x000fea0003800200 */
.L_x_339:
[----:B------:R-:W2:Y:S04]  /*1c00*/  LDG.E.64 R28, desc[UR4][R44.64+0x8] ;  /* 0x000008042c1c7981 */ /* 0x000ea8000c1e1b00 */
[----:B------:R-:W3:Y:S01]  /*1c10*/  LDG.E.64 R26, desc[UR4][R44.64] ;  /* 0x000000042c1a7981 */ /* 0x000ee2000c1e1b00 */
[----:B------:R-:W-:Y:S01]  /*1c20*/  DMUL R50, R10, R50 ;  /* 0x000000320a327228 */ /* 0x000fe20000000000 */
[----:B------:R-:W-:Y:S01]  /*1c30*/  BSSY.RECONVERGENT B2, `(.L_x_341) ;  /* 0x0000025000027945 */ /* 0x000fe20003800200 */
[----:B------:R-:W-:-:S06]  /*1c40*/  DFMA R32, -R36, R24, R12 ;  /* 0x000000182420722b */ /* 0x000fcc000000010c */
[----:B------:R-:W-:-:S08]  /*1c50*/  DFMA R50, R14, R48, R50 ;  /* 0x000000300e32722b */ /* 0x000fd00000000032 */
[----:B------:R-:W-:Y:S02]  /*1c60*/  DFMA R50, -R38, R24, R50 ;  /* 0x000000182632722b */ /* 0x000fe40000000132 */
[----:B--2---:R-:W-:-:S06]  /*1c70*/  DADD R32, R32, R28 ;  /* 0x0000000020207229 */ /* 0x004fcc000000001c */
[----:B---3--:R-:W-:Y:S01]  /*1c80*/  DADD R50, R50, R26 ;  /* 0x0000000032327229 */ /* 0x008fe2000000001a */
[----:B------:R-:W-:Y:S01]  /*1c90*/  IMAD.MOV.U32 R26, RZ, RZ, 0x0 ;  /* 0x00000000ff1a7424 */ /* 0x000fe200078e00ff */
[----:B------:R0:W-:Y:S01]  /*1ca0*/  STG.E.64 desc[UR4][R44.64+0x28], R32 ;  /* 0x000028202c007986 */ /* 0x0001e2000c101b04 */
[----:B------:R-:W-:Y:S01]  /*1cb0*/  DMUL R24, R32, R32 ;  /* 0x0000002020187228 */ /* 0x000fe20000000000 */
[----:B------:R-:W-:-:S03]  /*1cc0*/  IMAD.MOV.U32 R27, RZ, RZ, 0x3fd80000 ;  /* 0x3fd80000ff1b7424 */ /* 0x000fc600078e00ff */
[----:B------:R0:W-:Y:S04]  /*1cd0*/  STG.E.64 desc[UR4][R44.64+0x20], R50 ;  /* 0x000020322c007986 */ /* 0x0001e8000c101b04 */
[----:B------:R-:W-:-:S06]  /*1ce0*/  DFMA R30, R50, R50, R24 ;  /* 0x00000032321e722b */ /* 0x000fcc0000000018 */
[----:B------:R-:W2:Y:S04]  /*1cf0*/  MUFU.RSQ64H R29, R31 ;  /* 0x0000001f001d7308 */ /* 0x000ea80000001c00 */
[----:B------:R-:W-:-:S05]  /*1d00*/  VIADD R28, R31, 0xfcb00000 ;  /* 0xfcb000001f1c7836 */ /* 0x000fca0000000000 */
[----:B------:R-:W-:Y:S01]  /*1d10*/  ISETP.GE.U32.AND P0, PT, R28, 0x7ca00000, PT ;  /* 0x7ca000001c00780c */ /* 0x000fe20003f06070 */
[----:B--2---:R-:W-:-:S08]  /*1d20*/  DMUL R24, R28, R28 ;  /* 0x0000001c1c187228 */ /* 0x004fd00000000000 */
        /* <DEDUP_REMOVED lines=10> */
[----:B------:R-:W-:Y:S01]  /*1dd0*/  IMAD.MOV.U32 R26, RZ, RZ, R24 ;  /* 0x000000ffff1a7224 */ /* 0x000fe200078e0018 */
[----:B------:R-:W-:Y:S01]  /*1de0*/  MOV R34, 0x1e60 ;  /* 0x00001e6000227802 */ /* 0x000fe20000000f00 */
[----:B------:R-:W-:Y:S02]  /*1df0*/  IMAD.MOV.U32 R35, RZ, RZ, R30 ;  /* 0x000000ffff237224 */ /* 0x000fe400078e001e */
[----:B------:R-:W-:Y:S02]  /*1e00*/  IMAD.MOV.U32 R29, RZ, RZ, R31 ;  /* 0x000000ffff1d7224 */ /* 0x000fe400078e001f */
[----:B------:R-:W-:Y:S02]  /*1e10*/  IMAD.MOV.U32 R24, RZ, RZ, R54 ;  /* 0x000000ffff187224 */ /* 0x000fe400078e0036 */
[----:B------:R-:W-:Y:S02]  /*1e20*/  IMAD.MOV.U32 R25, RZ, RZ, R55 ;  /* 0x000000ffff197224 */ /* 0x000fe400078e0037 */
[----:B------:R-:W-:-:S02]  /*1e30*/  IMAD.MOV.U32 R31, RZ, RZ, R48 ;  /* 0x000000ffff1f7224 */ /* 0x000fc400078e0030 */
[----:B------:R-:W-:-:S07]  /*1e40*/  IMAD.MOV.U32 R30, RZ, RZ, R49 ;  /* 0x000000ffff1e7224 */ /* 0x000fce00078e0031 */
[----:B-1----:R-:W-:Y:S05]  /*1e50*/  CALL.REL.NOINC `($__internal_8_$__cuda_sm20_dsqrt_rn_f64_mediumpath_v1) ;  /* 0x0000006000cc7944 */ /* 0x002fea0003c00000 */
[----:B------:R-:W-:Y:S01]  /*1e60*/  MOV R52, R58 ;  /* 0x0000003a00347202 */ /* 0x000fe20000000f00 */
[----:B------:R-:W-:-:S07]  /*1e70*/  IMAD.MOV.U32 R53, RZ, RZ, R59 ;  /* 0x000000ffff357224 */ /* 0x000fce00078e003b */
.L_x_342:
[----:B------:R-:W-:Y:S05]  /*1e80*/  BSYNC.RECONVERGENT B2 ;  /* 0x0000000000027941 */ /* 0x000fea0003800200 */
.L_x_341:
        /* <DEDUP_REMOVED lines=24> */
.L_x_344:
[----:B------:R-:W-:Y:S05]  /*2010*/  BSYNC.RECONVERGENT B2 ;  /* 0x0000000000027941 */ /* 0x000fea0003800200 */
.L_x_343:
        /* <DEDUP_REMOVED lines=57> */
.L_x_346:
        /* <DEDUP_REMOVED lines=72> */
.L_x_347:
[----:B------:R-:W-:Y:S05]  /*2830*/  BSYNC.RECONVERGENT B2 ;  /* 0x0000000000027941 */ /* 0x000fea0003800200 */
.L_x_345:
[----:B------:R-:W2:Y:S01]  /*2840*/  LDG.E.64 R48, desc[UR4][R44.64+0x18] ;  /* 0x000018042c307981 */ /* 0x000ea2000c1e1b00 */
[----:B------:R-:W0:Y:S01]  /*2850*/  LDC.64 R28, c[0x0][0x388] ;  /* 0x0000e200ff1c7b82 */ /* 0x000e220000000a00 */
[----:B------:R-:W-:Y:S01]  /*2860*/  UMOV UR6, 0x1a63c1f5 ;  /* 0x1a63c1f500067882 */ /* 0x000fe20000000000 */
[----:B------:R-:W-:Y:S01]  /*2870*/  UMOV UR7, 0x404ca5dc ;  /* 0x404ca5dc00077882 */ /* 0x000fe20000000000 */
[----:B------:R-:W-:Y:S02]  /*2880*/  DSETP.GT.AND P0, PT, R50, RZ, PT ;  /* 0x000000ff3200722a */ /* 0x000fe40003f04000 */
[----:B------:R-:W-:-:S08]  /*2890*/  DMUL R24, R24, UR6 ;  /* 0x0000000618187c28 */ /* 0x000fd00008000000 */
[----:B------:R-:W-:-:S10]  /*28a0*/  DADD R26, -RZ, -R24 ;  /* 0x00000000ff1a7229 */ /* 0x000fd40000000918 */
[----:B------:R-:W-:Y:S02]  /*28b0*/  FSEL R54, R26, R24, P0 ;  /* 0x000000181a367208 */ /* 0x000fe40000000000 */
[----:B------:R-:W-:-:S05]  /*28c0*/  FSEL R55, R27, R25, P0 ;  /* 0x000000191b377208 */ /* 0x000fca0000000000 */
[----:B------:R3:W-:Y:S01]  /*28d0*/  STG.E.64 desc[UR4][R44.64+0x30], R54 ;  /* 0x000030362c007986 */ /* 0x0007e2000c101b04 */
[----:B--2---:R-:W0:Y:S02]  /*28e0*/  F2I.F64.TRUNC R48, R48 ;  /* 0x0000003000307311 */ /* 0x004e24000030d100 */
[----:B0-----:R-:W-:-:S06]  /*28f0*/  IMAD.WIDE R24, R48, 0x8, R28 ;  /* 0x0000000830187825 */ /* 0x001fcc00078e021c */
[----:B------:R-:W2:Y:S01]  /*2900*/  LDG.E.64 R24, desc[UR4][R24.64+0x28] ;  /* 0x0000280418187981 */ /* 0x000ea2000c1e1b00 */
[----:B------:R-:W0:Y:S01]  /*2910*/  LDC.64 R28, c[0x0][0x388] ;  /* 0x0000e200ff1c7b82 */ /* 0x000e220000000a00 */
[----:B--2---:R-:W-:-:S07]  /*2920*/  DADD R52, -R24, R52 ;  /* 0x0000000018347229 */ /* 0x004fce0000000134 */
[----:B------:R3:W-:Y:S04]  /*2930*/  STG.E.64 desc[UR4][R44.64+0x38], R52 ;  /* 0x000038342c007986 */ /* 0x0007e8000c101b04 */
[----:B0-----:R-:W2:Y:S01]  /*2940*/  LDG.E.64 R28, desc[UR4][R28.64+0xfe8] ;  /* 0x000fe8041c1c7981 */ /* 0x001ea2000c1e1b00 */
[----:B------:R-:W-:Y:S01]  /*2950*/  IMAD.MOV.U32 R26, RZ, RZ, 0x1 ;  /* 0x00000001ff1a7424 */ /* 0x000fe200078e00ff */
[----:B------:R-:W-:Y:S01]  /*2960*/  DADD R32, R54, 180 ;  /* 0x4066800036207429 */ /* 0x000fe20000000000 */
[----:B------:R-:W-:Y:S01]  /*2970*/  VIADD R34, R48, 0xffffffff ;  /* 0xffffffff30227836 */ /* 0x000fe20000000000 */
[----:B------:R-:W-:Y:S03]  /*2980*/  BSSY.RECONVERGENT B2, `(.L_x_348) ;  /* 0x0000017000027945 */ /* 0x000fe60003800200 */
[----:B------:R-:W1:Y:S05]  /*2990*/  I2F.F64 R50, R34 ;  /* 0x0000002200327312 */ /* 0x000e6a0000201c00 */
[----:B------:R-:W-:Y:S01]  /*29a0*/  FSETP.GEU.AND P1, PT, |R33|, 6.5827683646048100446e-37, PT ;  /* 0x036000002100780b */ /* 0x000fe20003f2e200 */
[----:B-1----:R-:W-:-:S02]  /*29b0*/  DMUL R50, R20, R50 ;  /* 0x0000003214327228 */ /* 0x002fc40000000000 */
        /* <DEDUP_REMOVED lines=11> */
[----:B---3--:R-:W-:Y:S05]  /*2a70*/  @P0 BRA P1, `(.L_x_349) ;  /* 0x00000000001c0947 */ /* 0x008fea0000800000 */
[----:B------:R-:W-:Y:S01]  /*2a80*/  IMAD.MOV.U32 R25, RZ, RZ, R32 ;  /* 0x000000ffff197224 */ /* 0x000fe200078e0020 */
[----:B------:R-:W-:Y:S01]  /*2a90*/  MOV R27, 0x2ac0 ;  /* 0x00002ac0001b7802 */ /* 0x000fe20000000f00 */
[----:B------:R-:W-:-:S07]  /*2aa0*/  IMAD.MOV.U32 R24, RZ, RZ, R33 ;  /* 0x000000ffff187224 */ /* 0x000fce00078e0021 */
[----:B------:R-:W-:Y:S05]  /*2ab0*/  CALL.REL.NOINC `($__internal_7_$__cuda_sm20_div_rn_f64_full) ;  /* 0x0000005000187944 */ /* 0x000fea0003c00000 */
[----:B------:R-:W-:-:S04]  /*2ac0*/  LOP3.LUT R25, R25, R24, RZ, 0x3c, !PT ;  /* 0x0000001819197212 */ /* 0x000fc800078e3cff */
[----:B------:R-:W-:-:S04]  /*2ad0*/  LOP3.LUT R24, R25, R24, RZ, 0x3c, !PT ;  /* 0x0000001819187212 */ /* 0x000fc800078e3cff */
[----:B------:R-:W-:-:S07]  /*2ae0*/  LOP3.LUT R25, R25, R24, RZ, 0x3c, !PT ;  /* 0x0000001819197212 */ /* 0x000fce00078e3cff */
.L_x_349:
[----:B------:R-:W-:Y:S05]  /*2af0*/  BSYNC.RECONVERGENT B2 ;  /* 0x0000000000027941 */ /* 0x000fea0003800200 */
.L_x_348:
[----:B------:R-:W0:Y:S02]  /*2b00*/  LDC.64 R28, c[0x0][0x388] ;  /* 0x0000e200ff1c7b82 */ /* 0x000e240000000a00 */
[----:B0-----:R-:W2:Y:S01]  /*2b10*/  LDG.E.64 R28, desc[UR4][R28.64+0xff0] ;  /* 0x000ff0041c1c7981 */ /* 0x001ea2000c1e1b00 */
[----:B------:R-:W-:Y:S01]  /*2b20*/  IMAD.MOV.U32 R26, RZ, RZ, 0x1 ;  /* 0x00000001ff1a7424 */ /* 0x000fe200078e00ff */
[----:B------:R-:W0:Y:S01]  /*2b30*/  F2I.F64.FLOOR R24, R24 ;  /* 0x0000001800187311 */ /* 0x000e220000305100 */
[----:B------:R-:W-:Y:S07]  /*2b40*/  BSSY.RECONVERGENT B2, `(.L_x_350) ;  /* 0x0000018000027945 */ /* 0x000fee0003800200 */
[----:B--2---:R-:W1:Y:S02]  /*2b50*/  MUFU.RCP64H R27, R29 ;  /* 0x0000001d001b7308 */ /* 0x004e640000001800 */
[----:B-1----:R-:W-:-:S08]  /*2b60*/  DFMA R30, -R28, R26, 1 ;  /* 0x3ff000001c1e742b */ /* 0x002fd0000000011a */
[----:B------:R-:W-:-:S08]  /*2b70*/  DFMA R30, R30, R30, R30 ;  /* 0x0000001e1e1e722b */ /* 0x000fd0000000001e */
[----:B------:R-:W-:Y:S02]  /*2b80*/  DFMA R26, R26, R30, R26 ;  /* 0x0000001e1a1a722b */ /* 0x000fe4000000001a */
[----:B------:R-:W-:-:S06]  /*2b90*/  DADD R30, R46, 180 ;  /* 0x406680002e1e7429 */ /* 0x000fcc0000000000 */
[----:B------:R-:W-:-:S04]  /*2ba0*/  DFMA R32, -R28, R26, 1 ;  /* 0x3ff000001c20742b */ /* 0x000fc8000000011a */
[----:B------:R-:W-:-:S04]  /*2bb0*/  FSETP.GEU.AND P1, PT, |R31|, 6.5827683646048100446e-37, PT ;  /* 0x036000001f00780b */ /* 0x000fc80003f2e200 */
[----:B------:R-:W-:Y:S02]  /*2bc0*/  DFMA R26, R26, R32, R26 ;  /* 0x000000201a1a722b */ /* 0x000fe4000000001a */
[----:B0-----:R-:W0:Y:S06]  /*2bd0*/  I2F.F64 R32, R24 ;  /* 0x0000001800207312 */ /* 0x001e2c0000201c00 */
[----:B------:R-:W-:-:S08]  /*2be0*/  DMUL R34, R30, R26 ;  /* 0x0000001a1e227228 */ /* 0x000fd00000000000 */
[----:B------:R-:W-:Y:S02]  /*2bf0*/  DFMA R56, -R28, R34, R30 ;  /* 0x000000221c38722b */ /* 0x000fe4000000011e */
[----:B0-----:R-:W-:-:S06]  /*2c00*/  DMUL R32, R18, R32 ;  /* 0x0000002012207228 */ /* 0x001fcc0000000000 */
[----:B------:R-:W-:Y:S02]  /*2c10*/  DFMA R26, R26, R56, R34 ;  /* 0x000000381a1a722b */ /* 0x000fe40000000022 */
[----:B------:R-:W-:-:S08]  /*2c20*/  DFMA R50, R18, R50, R32 ;  /* 0x000000321232722b */ /* 0x000fd00000000020 */
[----:B------:R-:W-:-:S05]  /*2c30*/  FFMA R34, RZ, R29, R27 ;  /* 0x0000001dff227223 */ /* 0x000fca000000001b */
[----:B------:R-:W-:-:S13]  /*2c40*/  FSETP.GT.AND P0, PT, |R34|, 1.469367938527859385e-39, PT ;  /* 0x001000002200780b */ /* 0x000fda0003f04200 */
[----:B------:R-:W-:Y:S05]  /*2c50*/  @P0 BRA P1, `(.L_x_351) ;  /* 0x0000000000180947 */ /* 0x000fea0000800000 */
[----:B------:R-:W-:Y:S01]  /*2c60*/  IMAD.MOV.U32 R25, RZ, RZ, R30 ;  /* 0x000000ffff197224 */ /* 0x000fe200078e001e */
[----:B------:R-:W-:Y:S01]  /*2c70*/  MOV R27, 0x2ca0 ;  /* 0x00002ca0001b7802 */ /* 0x000fe20000000f00 */
[----:B------:R-:W-:-:S07]  /*2c80*/  IMAD.MOV.U32 R24, RZ, RZ, R31 ;  /* 0x000000ffff187224 */ /* 0x000fce00078e001f */
[----:B------:R-:W-:Y:S05]  /*2c90*/  CALL.REL.NOINC `($__internal_7_$__cuda_sm20_div_rn_f64_full) ;  /* 0x0000004c00a07944 */ /* 0x000fea0003c00000 */
[----:B------:R-:W-:Y:S02]  /*2ca0*/  IMAD.MOV.U32 R26, RZ, RZ, R25 ;  /* 0x000000ffff1a7224 */ /* 0x000fe400078e0019 */
[----:B------:R-:W-:-:S07]  /*2cb0*/  IMAD.MOV.U32 R27, RZ, RZ, R24 ;  /* 0x000000ffff1b7224 */ /* 0x000fce00078e0018 */
.L_x_351:
[----:B------:R-:W-:Y:S05]  /*2cc0*/  BSYNC.RECONVERGENT B2 ;  /* 0x0000000000027941 */ /* 0x000fea0003800200 */
.L_x_350:
[----:B------:R-:W0:Y:S01]  /*2cd0*/  F2I.F64.FLOOR R26, R26 ;  /* 0x0000001a001a7311 */ /* 0x000e220000305100 */
[----:B------:R-:W1:Y:S07]  /*2ce0*/  LDCU.64 UR6, c[0x0][0x3b8] ;  /* 0x00007700ff0677ac */ /* 0x000e6e0008000a00 */
[----:B0-----:R-:W0:Y:S02]  /*2cf0*/  I2F.F64 R24, R26 ;  /* 0x0000001a00187312 */ /* 0x001e240000201c00 */
[----:B0-----:R-:W-:-:S10]  /*2d00*/  DADD R24, R50, R24 ;  /* 0x0000000032187229 */ /* 0x001fd40000000018 */
[----:B------:R-:W1:Y:S02]  /*2d10*/  F2I.S64.F64.TRUNC R24, R24 ;  /* 0x0000001800187311 */ /* 0x000e64000030d900 */
[----:B-1----:R-:W-:-:S04]  /*2d20*/  LEA R50, P0, R24, UR6, 0x3 ;  /* 0x0000000618327c11 */ /* 0x002fc8000f8018ff */
[----:B------:R-:W-:-:S05]  /*2d30*/  LEA.HI.X R51, R24, UR7, R25, 0x3, P0 ;  /* 0x0000000718337c11 */ /* 0x000fca00080f1c19 */
[----:B------:R-:W2:Y:S01]  /*2d40*/  LDG.E R28, desc[UR4][R50.64] ;  /* 0x00000004321c7981 */ /* 0x000ea2000c1e1900 */
[----:B------:R-:W-:Y:S01]  /*2d50*/  BSSY.RECONVERGENT B2, `(.L_x_352) ;  /* 0x00004bb000027945 */ /* 0x000fe20003800200 */
[----:B--2---:R-:W-:-:S13]  /*2d60*/  ISETP.NE.AND P0, PT, R28, RZ, PT ;  /* 0x000000ff1c00720c */ /* 0x004fda0003f05270 */
[----:B------:R-:W-:Y:S05]  /*2d70*/  @!P0 BRA `(.L_x_353) ;  /* 0x0000004800e08947 */ /* 0x000fea0003800000 */
[----:B------:R-:W-:Y:S01]  /*2d80*/  ISETP.GE.AND P1, PT, R28, 0x1, PT ;  /* 0x000000011c00780c */ /* 0x000fe20003f26270 */
[----:B------:R-:W-:Y:S01]  /*2d90*/  BSSY.RECONVERGENT B3, `(.L_x_354) ;  /* 0x00000ec000037945 */ /* 0x000fe20003800200 */
[----:B------:R-:W-:-:S11]  /*2da0*/  PLOP3.LUT P0, PT, PT, PT, PT, 0x8, 0x80 ;  /* 0x000000000080781c */ /* 0x000fd60003f0e170 */
[----:B------:R-:W-:Y:S05]  /*2db0*/  @!P1 BRA `(.L_x_355) ;  /* 0x0000000c00a49947 */ /* 0x000fea0003800000 */
[----:B------:R-:W0:Y:S01]  /*2dc0*/  LDC.64 R24, c[0x0][0x388] ;  /* 0x0000e200ff187b82 */ /* 0x000e220000000a00 */
[----:B------:R1:W5:Y:S07]  /*2dd0*/  LDG.E R50, desc[UR4][R50.64+0x4] ;  /* 0x0000040432327981 */ /* 0x00036e000c1e1900 */
[----:B------:R-:W2:Y:S01]  /*2de0*/  LDC.64 R26, c[0x0][0x3c8] ;  /* 0x0000f200ff1a7b82 */ /* 0x000ea20000000a00 */
[----:B0-----:R-:W5:Y:S01]  /*2df0*/  LDG.E.64 R24, desc[UR4][R24.64+0xfe0] ;  /* 0x000fe00418187981 */ /* 0x001f62000c1e1b00 */
[C---:B------:R-:W-:Y:S01]  /*2e00*/  ISETP.GE.U32.AND P0, PT, R28.reuse, 0x4, PT ;  /* 0x000000041c00780c */ /* 0x040fe20003f06070 */
[----:B------:R-:W-:Y:S01]  /*2e10*/  BSSY.RECONVERGENT B4, `(.L_x_356) ;  /* 0x0000087000047945 */ /* 0x000fe20003800200 */
[----:B------:R-:W-:-:S02]  /*2e20*/  LOP3.LUT R60, R28, 0x3, RZ, 0xc0, !PT ;  /* 0x000000031c3c7812 */ /* 0x000fc400078ec0ff */
[----:B------:R-:W-:Y:S01]  /*2e30*/  CS2R R58, SRZ ;  /* 0x00000000003a7805 */ /* 0x000fe2000001ff00 */
[----:B--2---:R-:W-:-:S04]  /*2e40*/  IMAD.WIDE R48, R48, 0x8, R26 ;  /* 0x0000000830307825 */ /* 0x004fc800078e021a */
[----:B------:R-:W-:Y:S02]  /*2e50*/  IMAD.MOV.U32 R26, RZ, RZ, 0x0 ;  /* 0x00000000ff1a7424 */ /* 0x000fe400078e00ff */
[----:B------:R-:W-:Y:S02]  /*2e60*/  IMAD.MOV.U32 R27, RZ, RZ, 0x40f86a00 ;  /* 0x40f86a00ff1b7424 */ /* 0x000fe400078e00ff */
[----:B-1----:R-:W-:Y:S05]  /*2e70*/  @!P0 BRA `(.L_x_357) ;  /* 0x0000000800008947 */ /* 0x002fea0003800000 */
[----:B------:R-:W-:Y:S01]  /*2e80*/  LOP3.LUT R59, R28, 0x7ffffffc, RZ, 0xc0, !PT ;  /* 0x7ffffffc1c3b7812 */ /* 0x000fe200078ec0ff */
[----:B------:R-:W-:Y:S02]  /*2e90*/  IMAD.MOV.U32 R58, RZ, RZ, RZ ;  /* 0x000000ffff3a7224 */ /* 0x000fe400078e00ff */
[----:B-----5:R-:W-:Y:S02]  /*2ea0*/  IMAD.MOV.U32 R57, RZ, RZ, R50 ;  /* 0x000000ffff397224 */ /* 0x020fe400078e0032 */
[----:B------:R-:W-:Y:S02]  /*2eb0*/  IMAD.MOV.U32 R26, RZ, RZ, 0x0 ;  /* 0x00000000ff1a7424 */ /* 0x000fe400078e00ff */
[----:B------:R-:W-:Y:S02]  /*2ec0*/  IMAD.MOV.U32 R27, RZ, RZ, 0x40f86a00 ;  /* 0x40f86a00ff1b7424 */ /* 0x000fe400078e00ff */
[----:B------:R-:W-:-:S07]  /*2ed0*/  IMAD.MOV R51, RZ, RZ, -R59 ;  /* 0x000000ffff337224 */ /* 0x000fce00078e0a3b */
.L_x_366:
[----:B------:R-:W0:Y:S08]  /*2ee0*/  LDC.64 R32, c[0x0][0x3b0] ;  /* 0x0000ec00ff207b82 */ /* 0x000e300000000a00 */
[----:B------:R-:W1:Y:S01]  /*2ef0*/  LDC.64 R28, c[0x0][0x3c0] ;  /* 0x0000f000ff1c7b82 */ /* 0x000e620000000a00 */
[----:B0-----:R-:W-:-:S05]  /*2f00*/  IMAD.WIDE R32, R57, 0x4, R32 ;  /* 0x0000000439207825 */ /* 0x001fca00078e0220 */
[----:B------:R-:W2:Y:S02]  /*2f10*/  LDG.E R56, desc[UR4][R32.64] ;  /* 0x0000000420387981 */ /* 0x000ea4000c1e1900 */
[----:B--2---:R-:W-:-:S04]  /*2f20*/  IMAD R31, R56, 0x9, RZ ;  /* 0x00000009381f7824 */ /* 0x004fc800078e02ff */
[----:B-1----:R-:W-:-:S05]  /*2f30*/  IMAD.WIDE R30, R31, 0x8, R28 ;  /* 0x000000081f1e7825 */ /* 0x002fca00078e021c */
[----:B------:R-:W2:Y:S01]  /*2f40*/  LDG.E.64 R34, desc[UR4][R30.64+0x40] ;  /* 0x000040041e227981 */ /* 0x000ea2000c1e1b00 */
[----:B------:R-:W-:Y:S01]  /*2f50*/  BSSY.RECONVERGENT B5, `(.L_x_358) ;  /* 0x0000018000057945 */ /* 0x000fe20003800200 */
[----:B--2---:R-:W-:-:S08]  /*2f60*/  DADD R34, R52, -R34 ;  /* 0x0000000034227229 */ /* 0x004fd00000000822 */
[----:B------:R-:W-:-:S14]  /*2f70*/  DSETP.GEU.AND P0, PT, |R34|, R24, PT ;  /* 0x000000182200722a */ /* 0x000fdc0003f0e200 */
[----:B------:R-:W-:Y:S05]  /*2f80*/  @P0 BRA `(.L_x_359) ;  /* 0x0000000000500947 */ /* 0x000fea0003800000 */
[----:B------:R-:W0:Y:S01]  /*2f90*/  LDC.64 R34, c[0x0][0x388] ;  /* 0x0000e200ff227b82 */ /* 0x000e220000000a00 */
[----:B------:R-:W2:Y:S04]  /*2fa0*/  LDG.E.64 R62, desc[UR4][R30.64+0x18] ;  /* 0x000018041e3e7981 */ /* 0x000ea8000c1e1b00 */
[----:B0-----:R-:W3:Y:S01]  /*2fb0*/  LDG.E.64 R34, desc[UR4][R34.64+0xfd8] ;  /* 0x000fd80422227981 */ /* 0x001ee2000c1e1b00 */
[----:B--2---:R-:W-:-:S08]  /*2fc0*/  DADD R62, R8, -R62 ;  /* 0x00000000083e7229 */ /* 0x004fd0000000083e */
[----:B---3--:R-:W-:-:S14]  /*2fd0*/  DSETP.GEU.AND P0, PT, |R62|, R34, PT ;  /* 0x000000223e00722a */ /* 0x008fdc0003f0e200 */
[----:B------:R-:W-:Y:S05]  /*2fe0*/  @P0 BRA `(.L_x_359) ;  /* 0x0000000000380947 */ /* 0x000fea0003800000 */
[----:B------:R-:W2:Y:S04]  /*2ff0*/  LDG.E.64 R62, desc[UR4][R30.64+0x30] ;  /* 0x000030041e3e7981 */ /* 0x000ea8000c1e1b00 */
[----:B------:R-:W3:Y:S01]  /*3000*/  LDG.E.64 R34, desc[UR4][R48.64] ;  /* 0x0000000430227981 */ /* 0x000ee2000c1e1b00 */
[----:B--2---:R-:W-:-:S08]  /*3010*/  DADD R62, R54, -R62 ;  /* 0x00000000363e7229 */ /* 0x004fd0000000083e */
[----:B---3--:R-:W-:-:S14]  /*3020*/  DSETP.GEU.AND P0, PT, |R62|, R34, PT ;  /* 0x000000223e00722a */ /* 0x008fdc0003f0e200 */
[----:B------:R-:W2:Y:S02]  /*3030*/  @!P0 LDG.E.64 R34, desc[UR4][R30.64+0x10] ;  /* 0x000010041e228981 */ /* 0x000ea4000c1e1b00 */
[----:B--2---:R-:W-:-:S08]  /*3040*/  @!P0 DADD R34, R46, -R34 ;  /* 0x000000002e228229 */ /* 0x004fd00000000822 */
[----:B------:R-:W-:Y:S02]  /*3050*/  @!P0 DADD R62, -RZ, |R34| ;  /* 0x00000000ff3e8229 */ /* 0x000fe40000000522 */
[----:B------:R-:W-:-:S06]  /*3060*/  @!P0 DSETP.GEU.AND P1, PT, |R34|, R26, PT ;  /* 0x0000001a2200822a */ /* 0x000fcc0003f2e200 */
[----:B------:R-:W-:Y:S02]  /*3070*/  @!P0 SEL R7, R56, R7, !P1 ;  /* 0x0000000738078207 */ /* 0x000fe40004800000 */
[----:B------:R-:W-:Y:S02]  /*3080*/  @!P0 FSEL R34, R62, R26, !P1 ;  /* 0x0000001a3e228208 */ /* 0x000fe40004800000 */
[----:B------:R-:W-:Y:S02]  /*3090*/  @!P0 FSEL R63, R63, R27, !P1 ;  /* 0x0000001b3f3f8208 */ /* 0x000fe40004800000 */
[----:B------:R-:W-:Y:S01]  /*30a0*/  @!P0 SEL R58, R58, 0x1, P1 ;  /* 0x000000013a3a8807 */ /* 0x000fe20000800000 */
[----:B------:R-:W-:Y:S01]  /*30b0*/  @!P0 IMAD.MOV.U32 R26, RZ, RZ, R34 ;  /* 0x000000ffff1a8224 */ /* 0x000fe200078e0022 */
[----:B------:R-:W-:-:S07]  /*30c0*/  @!P0 MOV R27, R63 ;  /* 0x0000003f001b8202 */ /* 0x000fce0000000f00 */
.L_x_359:
[----:B------:R-:W-:Y:S05]  /*30d0*/  BSYNC.RECONVERGENT B5 ;  /* 0x0000000000057941 */ /* 0x000fea0003800200 */
.L_x_358:
[----:B------:R-:W2:Y:S04]  /*30e0*/  LDG.E R64, desc[UR4][R32.64+0x4] ;  /* 0x0000040420407981 */ /* 0x000ea8000c1e1900 */
[----:B------:R0:W5:Y:S04]  /*30f0*/  LDG.E R56, desc[UR4][R32.64+0x8] ;  /* 0x0000080420387981 */ /* 0x000168000c1e1900 */
[----:B------:R0:W5:Y:S01]  /*3100*/  LDG.E R62, desc[UR4][R32.64+0xc] ;  /* 0x00000c04203e7981 */ /* 0x000162000c1e1900 */
[----:B--2---:R-:W-:-:S04]  /*3110*/  IMAD R31, R64, 0x9, RZ ;  /* 0x00000009401f7824 */ /* 0x004fc800078e02ff */
[----:B------:R-:W-:-:S05]  /*3120*/  IMAD.WIDE R30, R31, 0x8, R28 ;  /* 0x000000081f1e7825 */ /* 0x000fca00078e021c */
[----:B------:R-:W2:Y:S01]  /*3130*/  LDG.E.64 R34, desc[UR4][R30.64+0x40] ;  /* 0x000040041e227981 */ /* 0x000ea2000c1e1b00 */
[----:B------:R-:W-:Y:S01]  /*3140*/  BSSY.RECONVERGENT B5, `(.L_x_360) ;  /* 0x0000018000057945 */ /* 0x000fe20003800200 */
[----:B--2---:R-:W-:-:S08]  /*3150*/  DADD R34, R52, -R34 ;  /* 0x0000000034227229 */ /* 0x004fd00000000822 */
[----:B------:R-:W-:-:S14]  /*3160*/  DSETP.GEU.AND P0, PT, |R34|, R24, PT ;  /* 0x000000182200722a */ /* 0x000fdc0003f0e200 */
[----:B0-----:R-:W-:Y:S05]  /*3170*/  @P0 BRA `(.L_x_361) ;  /* 0x0000000000500947 */ /* 0x001fea0003800000 */
        /* <DEDUP_REMOVED lines=18> */
[----:B------:R-:W-:Y:S02]  /*32a0*/  @!P0 IMAD.MOV.U32 R26, RZ, RZ, R32 ;  /* 0x000000ffff1a8224 */ /* 0x000fe400078e0020 */
[----:B------:R-:W-:-:S07]  /*32b0*/  @!P0 IMAD.MOV.U32 R27, RZ, RZ, R33 ;  /* 0x000000ffff1b8224 */ /* 0x000fce00078e0021 */
.L_x_361:
[----:B------:R-:W-:Y:S05]  /*32c0*/  BSYNC.RECONVERGENT B5 ;  /* 0x0000000000057941 */ /* 0x000fea0003800200 */
.L_x_360:
[----:B-----5:R-:W-:Y:S02]  /*32d0*/  IMAD R31, R56, 0x9, RZ ;  /* 0x00000009381f7824 */ /* 0x020fe400078e02ff */
[----:B------:R-:W-:Y:S02]  /*32e0*/  IMAD R33, R62, 0x9, RZ ;  /* 0x000000093e217824 */ /* 0x000fe400078e02ff */
[----:B------:R-:W-:-:S04]  /*32f0*/  IMAD.WIDE R30, R31, 0x8, R28 ;  /* 0x000000081f1e7825 */ /* 0x000fc800078e021c */
[----:B------:R-:W-:Y:S01]  /*3300*/  IMAD.WIDE R28, R33, 0x8, R28 ;  /* 0x00000008211c7825 */ /* 0x000fe200078e021c */
[----:B------:R-:W2:Y:S04]  /*3310*/  LDG.E.64 R34, desc[UR4][R30.64+0x40] ;  /* 0x000040041e227981 */ /* 0x000ea8000c1e1b00 */
[----:B------:R-:W3:Y:S01]  /*3320*/  LDG.E.64 R32, desc[UR4][R28.64+0x40] ;  /* 0x000040041c207981 */ /* 0x000ee2000c1e1b00 */
[----:B------:R-:W-:Y:S01]  /*3330*/  VIADD R51, R51, 0x4 ;  /* 0x0000000433337836 */ /* 0x000fe20000000000 */
[----:B------:R-:W-:Y:S04]  /*3340*/  BSSY.RECONVERGENT B5, `(.L_x_362) ;  /* 0x000001b000057945 */ /* 0x000fe80003800200 */
[----:B------:R-:W-:Y:S01]  /*3350*/  ISETP.NE.AND P0, PT, R51, RZ, PT ;  /* 0x000000ff3300720c */ /* 0x000fe20003f05270 */
[----:B--2---:R-:W-:-:S02]  /*3360*/  DADD R34, R52, -R34 ;  /* 0x0000000034227229 */ /* 0x004fc40000000822 */
[----:B---3--:R-:W-:-:S06]  /*3370*/  DADD R32, R52, -R32 ;  /* 0x0000000034207229 */ /* 0x008fcc0000000820 */
[--C-:B------:R-:W-:Y:S02]  /*3380*/  DSETP.GEU.AND P1, PT, |R34|, R24.reuse, PT ;  /* 0x000000182200722a */ /* 0x100fe40003f2e200 */
[----:B------:R-:W-:-:S12]  /*3390*/  DSETP.GEU.AND P3, PT, |R32|, R24, PT ;  /* 0x000000182000722a */ /* 0x000fd80003f6e200 */
        /* <DEDUP_REMOVED lines=21> */
.L_x_363:
[----:B------:R-:W-:Y:S05]  /*34f0*/  BSYNC.RECONVERGENT B5 ;  /* 0x0000000000057941 */ /* 0x000fea0003800200 */
.L_x_362:
[----:B------:R-:W-:Y:S04]  /*3500*/  BSSY.RECONVERGENT B5, `(.L_x_364) ;  /* 0x0000015000057945 */ /* 0x000fe80003800200 */
        /* <DEDUP_REMOVED lines=11> */
[----:B------:R-:W-:Y:S05]  /*35c0*/  @P1 BRA `(.L_x_365) ;  /* 0x0000000000201947 */ /* 0x000fea0003800000 */
[----:B------:R-:W2:Y:S02]  /*35d0*/  LDG.E.64 R28, desc[UR4][R28.64+0x10] ;  /* 0x000010041c1c7981 */ /* 0x000ea4000c1e1b00 */
[----:B--2---:R-:W-:-:S08]  /*35e0*/  DADD R30, R46, -R28 ;  /* 0x000000002e1e7229 */ /* 0x004fd0000000081c */
[----:B------:R-:W-:Y:S02]  /*35f0*/  DADD R32, -RZ, |R30| ;  /* 0x00000000ff207229 */ /* 0x000fe4000000051e */
[----:B------:R-:W-:-:S06]  /*3600*/  DSETP.GEU.AND P1, PT, |R30|, R26, PT ;  /* 0x0000001a1e00722a */ /* 0x000fcc0003f2e200 */
[----:B------:R-:W-:Y:S02]  /*3610*/  SEL R7, R62, R7, !P1 ;  /* 0x000000073e077207 */ /* 0x000fe40004800000 */
[----:B------:R-:W-:Y:S02]  /*3620*/  FSEL R26, R32, R26, !P1 ;  /* 0x0000001a201a7208 */ /* 0x000fe40004800000 */
[----:B------:R-:W-:Y:S02]  /*3630*/  FSEL R27, R33, R27, !P1 ;  /* 0x0000001b211b7208 */ /* 0x000fe40004800000 */
[----:B------:R-:W-:-:S07]  /*3640*/  SEL R58, R58, 0x1, P1 ;  /* 0x000000013a3a7807 */ /* 0x000fce0000800000 */
.L_x_365:
[----:B------:R-:W-:Y:S05]  /*3650*/  BSYNC.RECONVERGENT B5 ;  /* 0x0000000000057941 */ /* 0x000fea0003800200 */
.L_x_364:
[----:B------:R-:W-:Y:S01]  /*3660*/  VIADD R57, R57, 0x4 ;  /* 0x0000000439397836 */ /* 0x000fe20000000000 */
[----:B------:R-:W-:Y:S06]  /*3670*/  @P0 BRA `(.L_x_366) ;  /* 0xfffffff800180947 */ /* 0x000fec000383ffff */
.L_x_357:
[----:B------:R-:W-:Y:S05]  /*3680*/  BSYNC.RECONVERGENT B4 ;  /* 0x0000000000047941 */ /* 0x000fea0003800200 */
.L_x_356:
[----:B------:R-:W-:Y:S01]  /*3690*/  ISETP.NE.AND P0, PT, R60, RZ, PT ;  /* 0x000000ff3c00720c */ /* 0x000fe20003f05270 */
[----:B------:R-:W-:-:S12]  /*36a0*/  BSSY.RECONVERGENT B4, `(.L_x_367) ;  /* 0x0000059000047945 */ /* 0x000fd80003800200 */
[----:B------:R-:W-:Y:S05]  /*36b0*/  @!P0 BRA `(.L_x_368) ;  /* 0x00000004005c8947 */ /* 0x000fea0003800000 */
[----:B------:R-:W0:Y:S01]  /*36c0*/  LDC.64 R28, c[0x0][0x3b0] ;  /* 0x0000ec00ff1c7b82 */ /* 0x000e220000000a00 */
[----:B-----5:R-:W-:-:S07]  /*36d0*/  IMAD.IADD R59, R50, 0x1, R59 ;  /* 0x00000001323b7824 */ /* 0x020fce00078e023b */
        /* <DEDUP_REMOVED lines=29> */
.L_x_370:
[----:B------:R-:W-:Y:S05]  /*38b0*/  BSYNC.RECONVERGENT B5 ;  /* 0x0000000000057941 */ /* 0x000fea0003800200 */
.L_x_369:
[----:B------:R-:W-:-:S13]  /*38c0*/  ISETP.NE.AND P0, PT, R60, 0x1, PT ;  /* 0x000000013c00780c */ /* 0x000fda0003f05270 */
[----:B------:R-:W-:Y:S05]  /*38d0*/  @!P0 BRA `(.L_x_368) ;  /* 0x0000000000d48947 */ /* 0x000fea0003800000 */
[----:B------:R-:W2:Y:S02]  /*38e0*/  LDG.E R34, desc[UR4][R28.64+0x4] ;  /* 0x000004041c227981 */ /* 0x000ea4000c1e1900 */
[----:B--2---:R-:W-:-:S04]  /*38f0*/  IMAD R33, R34, 0x9, RZ ;  /* 0x0000000922217824 */ /* 0x004fc800078e02ff */
[----:B------:R-:W-:-:S05]  /*3900*/  IMAD.WIDE R32, R33, 0x8, R30 ;  /* 0x0000000821207825 */ /* 0x000fca00078e021e */
        /* <DEDUP_REMOVED lines=24> */
.L_x_372:
[----:B------:R-:W-:Y:S05]  /*3a90*/  BSYNC.RECONVERGENT B5 ;  /* 0x0000000000057941 */ /* 0x000fea0003800200 */
.L_x_371:
[----:B------:R-:W-:-:S13]  /*3aa0*/  ISETP.NE.AND P0, PT, R60, 0x2, PT ;  /* 0x000000023c00780c */ /* 0x000fda0003f05270 */
[----:B------:R-:W-:Y:S05]  /*3ab0*/  @!P0 BRA `(.L_x_368) ;  /* 0x00000000005c8947 */ /* 0x000fea0003800000 */
[----:B------:R-:W2:Y:S02]  /*3ac0*/  LDG.E R34, desc[UR4][R28.64+0x8] ;  /* 0x000008041c227981 */ /* 0x000ea4000c1e1900 */
[----:B--2---:R-:W-:-:S04]  /*3ad0*/  IMAD R33, R34, 0x9, RZ ;  /* 0x0000000922217824 */ /* 0x004fc800078e02ff */
[----:B------:R-:W-:-:S05]  /*3ae0*/  IMAD.WIDE R32, R33, 0x8, R30 ;  /* 0x0000000821207825 */ /* 0x000fca00078e021e */
[----:B------:R-:W2:Y:S02]  /*3af0*/  LDG.E.64 R30, desc[UR4][R32.64+0x40] ;  /* 0x00004004201e7981 */ /* 0x000ea4000c1e1b00 */
        /* <DEDUP_REMOVED lines=16> */
[----:B------:R-:W-:-:S06]  /*3c00*/  DSETP.GEU.AND P0, PT, |R24|, R26, PT ;  /* 0x0000001a1800722a */ /* 0x000fcc0003f0e200 */
[----:B------:R-:W-:Y:S02]  /*3c10*/  SEL R7, R34, R7, !P0 ;  /* 0x0000000722077207 */ /* 0x000fe40004000000 */
[----:B------:R-:W-:-:S07]  /*3c20*/  SEL R58, R58, 0x1, P0 ;  /* 0x000000013a3a7807 */ /* 0x000fce0000000000 */
.L_x_368:
[----:B------:R-:W-:Y:S05]  /*3c30*/  BSYNC.RECONVERGENT B4 ;  /* 0x0000000000047941 */ /* 0x000fea0003800200 */
.L_x_367:
[----:B------:R-:W-:-:S13]  /*3c40*/  ISETP.EQ.AND P0, PT, R58, 0x1, PT ;  /* 0x000000013a00780c */ /* 0x000fda0003f02270 */
.L_x_355:
[----:B------:R-:W-:Y:S05]  /*3c50*/  BSYNC.RECONVERGENT B3 ;  /* 0x0000000000037941 */ /* 0x000fea0003800200 */
.L_x_354:
[----:B------:R-:W-:Y:S05]  /*3c60*/  @!P0 BRA `(.L_x_353) ;  /* 0x0000003c00248947 */ /* 0x000fea0003800000 */
[----:B-----5:R-:W0:Y:S01]  /*3c70*/  LDC.64 R50, c[0x0][0x3c0] ;  /* 0x0000f000ff327b82 */ /* 0x020e220000000a00 */
[----:B------:R-:W-:Y:S01]  /*3c80*/  IMAD R25, R7, 0x9, RZ ;  /* 0x0000000907197824 */ /* 0x000fe200078e02ff */
[----:B------:R-:W1:Y:S03]  /*3c90*/  LDCU.64 UR6, c[0x0][0x3d0] ;  /* 0x00007a00ff0677ac */ /* 0x000e660008000a00 */
[----:B0-----:R-:W-:-:S05]  /*3ca0*/  IMAD.WIDE R50, R25, 0x8, R50 ;  /* 0x0000000819327825 */ /* 0x001fca00078e0232 */
[----:B------:R-:W2:Y:S01]  /*3cb0*/  LDG.E.64 R24, desc[UR4][R50.64+0x20] ;  /* 0x0000200432187981 */ /* 0x000ea2000c1e1b00 */
[----:B------:R-:W-:Y:S02]  /*3cc0*/  SHF.R.S32.HI R27, RZ, 0x1f, R3 ;  /* 0x0000001fff1b7819 */ /* 0x000fe40000011403 */
[----:B------:R-:W-:-:S04]  /*3cd0*/  IADD3 R28, P0, PT, R3, R6, RZ ;  /* 0x00000006031c7210 */ /* 0x000fc80007f1e0ff */
[----:B------:R-:W-:Y:S02]  /*3ce0*/  LEA.HI.X.SX32 R27, R6, R27, 0x1, P0 ;  /* 0x0000001b061b7211 */ /* 0x000fe400000f0eff */
[----:B-1----:R-:W-:-:S04]  /*3cf0*/  LEA R26, P0, R28, UR6, 0x2 ;  /* 0x000000061c1a7c11 */ /* 0x002fc8000f8010ff */
[----:B------:R-:W-:Y:S01]  /*3d00*/  LEA.HI.X R27, R28, UR7, R27, 0x2, P0 ;  /* 0x000000071c1b7c11 */ /* 0x000fe200080f141b */
[----:B--2---:R-:W0:Y:S04]  /*3d10*/  F2I.F64.TRUNC R25, R24 ;  /* 0x0000001800197311 */ /* 0x004e28000030d100 */
[----:B0-----:R0:W-:Y:S04]  /*3d20*/  STG.E desc[UR4][R26.64], R25 ;  /* 0x000000191a007986 */ /* 0x0011e8000c101904 */
[----:B------:R-:W2:Y:S04]  /*3d30*/  LDG.E.64 R48, desc[UR4][R50.64+0x10] ;  /* 0x0000100432307981 */ /* 0x000ea8000c1e1b00 */
[----:B------:R0:W5:Y:S01]  /*3d40*/  LDG.E.64 R46, desc[UR4][R44.64+0x10] ;  /* 0x000010042c2e7981 */ /* 0x000162000c1e1b00 */
[----:B------:R-:W-:Y:S01]  /*3d50*/  UMOV UR6, 0xa2529d3a ;  /* 0xa2529d3a00067882 */ /* 0x000fe20000000000 */
[----:B------:R-:W-:Y:S01]  /*3d60*/  UMOV UR7, 0x3f91df46 ;  /* 0x3f91df4600077882 */ /* 0x000fe20000000000 */
[----:B------:R-:W-:Y:S01]  /*3d70*/  BSSY.RECONVERGENT B5, `(.L_x_373) ;  /* 0x0000020000057945 */ /* 0x000fe20003800200 */
[----:B--2---:R-:W-:-:S08]  /*3d80*/  DMUL R52, R48, UR6 ;  /* 0x0000000630347c28 */ /* 0x004fd00008000000 */
[----:B------:R-:W-:-:S14]  /*3d90*/  DSETP.NEU.AND P3, PT, |R52|, +INF , PT ;  /* 0x7ff000003400742a */ /* 0x000fdc0003f6d200 */
[----:B------:R-:W-:Y:S01]  /*3da0*/  @!P3 DMUL R54, RZ, R52 ;  /* 0x00000034ff36b228 */ /* 0x000fe20000000000 */
[----:B------:R-:W-:Y:S01]  /*3db0*/  @!P3 IMAD.MOV.U32 R58, RZ, RZ, 0x1 ;  /* 0x00000001ff3ab424 */ /* 0x000fe200078e00ff */
[----:B0-----:R-:W-:Y:S09]  /*3dc0*/  @!P3 BRA `(.L_x_374) ;  /* 0x000000000068b947 */ /* 0x001ff20003800000 */
        /* <DEDUP_REMOVED lines=20> */
[----:B-----5:R-:W-:Y:S05]  /*3f10*/  CALL.REL.NOINC `($_Z23CompareDiffractionSpotsPdS_iS_iPiS0_S0_S_S_S0_S_S0_S0_iiS_$__internal_trig_reduction_slowpathd) ;  /* 0x0000004400507944 */ /* 0x020fea0003c00000 */
[----:B------:R-:W-:Y:S02]  /*3f20*/  IMAD.MOV.U32 R24, RZ, RZ, R27 ;  /* 0x000000ffff187224 */ /* 0x000fe400078e001b */
[----:B------:R-:W-:Y:S02]  /*3f30*/  IMAD.MOV.U32 R54, RZ, RZ, R30 ;  /* 0x000000ffff367224 */ /* 0x000fe400078e001e */
[----:B------:R-:W-:-:S07]  /*3f40*/  IMAD.MOV.U32 R55, RZ, RZ, R31 ;  /* 0x000000ffff377224 */ /* 0x000fce00078e001f */
.L_x_376:
[----:B------:R-:W-:Y:S05]  /*3f50*/  BSYNC.RECONVERGENT B6 ;  /* 0x0000000000067941 */ /* 0x000fea0003800200 */
.L_x_375:
[----:B------:R-:W-:-:S07]  /*3f60*/  VIADD R58, R24, 0x1 ;  /* 0x00000001183a7836 */ /* 0x000fce0000000000 */
.L_x_374:
[----:B------:R-:W-:Y:S05]  /*3f70*/  BSYNC.RECONVERGENT B5 ;  /* 0x0000000000057941 */ /* 0x000fea0003800200 */
.L_x_373:
        /* <DEDUP_REMOVED lines=56> */
.L_x_378:
[----:B------:R-:W-:Y:S05]  /*4300*/  BSYNC.RECONVERGENT B5 ;  /* 0x0000000000057941 */ /* 0x000fea0003800200 */
.L_x_377:
        /* <DEDUP_REMOVED lines=10> */
[----:B------:R-:W-:Y:S01]  /*43b0*/  UMOV UR6, 0xa2529d3a ;  /* 0xa2529d3a00067882 */ /* 0x000fe20000000000 */
[----:B------:R-:W-:Y:S01]  /*43c0*/  IMAD.MOV.U32 R59, RZ, RZ, 0x3da8ff83 ;  /* 0x3da8ff83ff3b7424 */ /* 0x000fe200078e00ff */
[----:B------:R-:W-:Y:S01]  /*43d0*/  ISETP.NE.U32.AND P0, PT, R52, 0x1, PT ;  /* 0x000000013400780c */ /* 0x000fe20003f05070 */
[----:B------:R-:W-:Y:S01]  /*43e0*/  DMUL R52, R56, R56 ;  /* 0x0000003838347228 */ /* 0x000fe20000000000 */
[----:B------:R-:W-:Y:S01]  /*43f0*/  UMOV UR7, 0x3f91df46 ;  /* 0x3f91df4600077882 */ /* 0x000fe20000000000 */
[----:B------:R-:W-:Y:S01]  /*4400*/  BSSY.RECONVERGENT B5, `(.L_x_379) ;  /* 0x0000036000057945 */ /* 0x000fe20003800200 */
[----:B------:R-:W-:-:S02]  /*4410*/  FSEL R62, R62, -8.06006814911005101289e+34, !P0 ;  /* 0xf9785eba3e3e7808 */ /* 0x000fc40004000000 */
[----:B------:R-:W-:-:S06]  /*4420*/  FSEL R63, -R59, 0.11223486810922622681, !P0 ;  /* 0x3de5db653b3f7808 */ /* 0x000fcc0004000100 */
[----:B--2---:R-:W-:-:S08]  /*4430*/  DFMA R24, R52, R62, R24 ;  /* 0x0000003e3418722b */ /* 0x004fd00000000018 */
[----:B------:R-:W-:-:S08]  /*4440*/  DFMA R24, R52, R24, R26 ;  /* 0x000000183418722b */ /* 0x000fd0000000001a */
[----:B---3--:R-:W-:Y:S02]  /*4450*/  DFMA R24, R52, R24, R28 ;  /* 0x000000183418722b */ /* 0x008fe4000000001c */
[----:B------:R-:W-:-:S06]  /*4460*/  DMUL R28, R14, R54 ;  /* 0x000000360e1c7228 */ /* 0x000fcc0000000000 */
[----:B------:R-:W-:-:S08]  /*4470*/  DFMA R24, R52, R24, R30 ;  /* 0x000000183418722b */ /* 0x000fd0000000001e */
[----:B----4-:R-:W-:-:S08]  /*4480*/  DFMA R24, R52, R24, R32 ;  /* 0x000000183418722b */ /* 0x010fd00000000020 */
[----:B------:R-:W-:-:S08]  /*4490*/  DFMA R24, R52, R24, R34 ;  /* 0x000000183418722b */ /* 0x000fd00000000022 */
[----:B------:R-:W-:Y:S02]  /*44a0*/  DFMA R56, R24, R56, R56 ;  /* 0x000000381838722b */ /* 0x000fe40000000038 */
[----:B------:R-:W-:Y:S02]  /*44b0*/  DFMA R24, R52, R24, 1 ;  /* 0x3ff000003418742b */ /* 0x000fe40000000018 */
[----:B-----5:R-:W-:-:S08]  /*44c0*/  DMUL R52, R46, UR6 ;  /* 0x000000062e347c28 */ /* 0x020fd00008000000 */
[----:B------:R-:W-:Y:S01]  /*44d0*/  FSEL R26, R24, R56, !P0 ;  /* 0x00000038181a7208 */ /* 0x000fe20004000000 */
[----:B------:R-:W-:Y:S01]  /*44e0*/  DSETP.NEU.AND P3, PT, |R52|, +INF , PT ;  /* 0x7ff000003400742a */ /* 0x000fe20003f6d200 */
[----:B------:R-:W-:Y:S02]  /*44f0*/  FSEL R27, R25, R57, !P0 ;  /* 0x00000039191b7208 */ /* 0x000fe40004000000 */
[----:B------:R-:W-:-:S04]  /*4500*/  LOP3.LUT P0, RZ, R58, 0x2, RZ, 0xc0, !PT ;  /* 0x000000023aff7812 */ /* 0x000fc8000780c0ff */
[----:B------:R-:W-:-:S07]  /*4510*/  DADD R24, RZ, -R26 ;  /* 0x00000000ff187229 */ /* 0x000fce000000081a */
[----:B------:R-:W-:Y:S01]  /*4520*/  @!P3 DMUL R56, RZ, R52 ;  /* 0x00000034ff38b228 */ /* 0x000fe20000000000 */
[----:B------:R-:W-:Y:S02]  /*4530*/  @!P3 IMAD.MOV.U32 R62, RZ, RZ, 0x1 ;  /* 0x00000001ff3eb424 */ /* 0x000fe400078e00ff */
[----:B------:R-:W-:Y:S02]  /*4540*/  FSEL R24, R26, R24, !P0 ;  /* 0x000000181a187208 */ /* 0x000fe40004000000 */
[----:B------:R-:W-:-:S06]  /*4550*/  FSEL R25, R27, R25, !P0 ;  /* 0x000000191b197208 */ /* 0x000fcc0004000000 */
[-C--:B------:R-:W-:Y:S02]  /*4560*/  DMUL R26, R14, R24.reuse ;  /* 0x000000180e1a7228 */ /* 0x080fe40000000000 */
[----:B------:R-:W-:-:S06]  /*4570*/  DFMA R28, R10, R24, R28 ;  /* 0x000000180a1c722b */ /* 0x000fcc000000001c */
[----:B------:R-:W-:Y:S02]  /*4580*/  DFMA R54, R10, R54, -R26 ;  /* 0x000000360a36722b */ /* 0x000fe4000000081a */
[----:B------:R-:W-:-:S06]  /*4590*/  DFMA R60, RZ, R12, R28 ;  /* 0x0000000cff3c722b */ /* 0x000fcc000000001c */
[----:B------:R-:W-:Y:S01]  /*45a0*/  DFMA R54, RZ, R12, R54 ;  /* 0x0000000cff36722b */ /* 0x000fe20000000036 */
        /* <DEDUP_REMOVED lines=21> */
[----:B------:R-:W-:Y:S05]  /*4700*/  CALL.REL.NOINC `($_Z23CompareDiffractionSpotsPdS_iS_iPiS0_S0_S_S_S0_S_S0_S0_iiS_$__internal_trig_reduction_slowpathd) ;  /* 0x0000003c00547944 */ /* 0x000fea0003c00000 */
[----:B------:R-:W-:Y:S02]  /*4710*/  IMAD.MOV.U32 R24, RZ, RZ, R27 ;  /* 0x000000ffff187224 */ /* 0x000fe400078e001b */
[----:B------:R-:W-:Y:S02]  /*4720*/  IMAD.MOV.U32 R56, RZ, RZ, R30 ;  /* 0x000000ffff387224 */ /* 0x000fe400078e001e */
[----:B------:R-:W-:-:S07]  /*4730*/  IMAD.MOV.U32 R57, RZ, RZ, R31 ;  /* 0x000000ffff397224 */ /* 0x000fce00078e001f */
.L_x_382:
[----:B------:R-:W-:Y:S05]  /*4740*/  BSYNC.RECONVERGENT B6 ;  /* 0x0000000000067941 */ /* 0x000fea0003800200 */
.L_x_381:
[----:B------:R-:W-:-:S07]  /*4750*/  VIADD R62, R24, 0x1 ;  /* 0x00000001183e7836 */ /* 0x000fce0000000000 */
.L_x_380:
[----:B------:R-:W-:Y:S05]  /*4760*/  BSYNC.RECONVERGENT B5 ;  /* 0x0000000000057941 */ /* 0x000fea0003800200 */
.L_x_379:
        /* <DEDUP_REMOVED lines=10> */
[----:B------:R-:W-:Y:S02]  /*4810*/  BSSY.RECONVERGENT B5, `(.L_x_383) ;  /* 0x000002e000057945 */ /* 0x000fe40003800200 */
[----:B------:R-:W-:Y:S01]  /*4820*/  ISETP.NE.U32.AND P0, PT, R58, 0x1, PT ;  /* 0x000000013a00780c */ /* 0x000fe20003f05070 */
[----:B------:R-:W-:-:S03]  /*4830*/  IMAD.MOV.U32 R58, RZ, RZ, 0x3da8ff83 ;  /* 0x3da8ff83ff3a7424 */ /* 0x000fc600078e00ff */
[----:B------:R-:W-:Y:S02]  /*4840*/  FSEL R66, R66, -8.06006814911005101289e+34, !P0 ;  /* 0xf9785eba42427808 */ /* 0x000fe40004000000 */
[----:B------:R-:W-:Y:S01]  /*4850*/  FSEL R67, -R58, 0.11223486810922622681, !P0 ;  /* 0x3de5db653a437808 */ /* 0x000fe20004000100 */
[----:B------:R-:W-:-:S08]  /*4860*/  DMUL R58, R56, R56 ;  /* 0x00000038383a7228 */ /* 0x000fd00000000000 */
[----:B--2---:R-:W-:-:S08]  /*4870*/  DFMA R24, R58, R66, R24 ;  /* 0x000000423a18722b */ /* 0x004fd00000000018 */
[----:B------:R-:W-:-:S08]  /*4880*/  DFMA R24, R58, R24, R26 ;  /* 0x000000183a18722b */ /* 0x000fd0000000001a */
[----:B---3--:R-:W-:-:S08]  /*4890*/  DFMA R24, R58, R24, R28 ;  /* 0x000000183a18722b */ /* 0x008fd0000000001c */
[----:B------:R-:W-:-:S08]  /*48a0*/  DFMA R24, R58, R24, R30 ;  /* 0x000000183a18722b */ /* 0x000fd0000000001e */
[----:B----4-:R-:W-:-:S08]  /*48b0*/  DFMA R24, R58, R24, R32 ;  /* 0x000000183a18722b */ /* 0x010fd00000000020 */
[----:B------:R-:W-:Y:S02]  /*48c0*/  DFMA R24, R58, R24, R34 ;  /* 0x000000183a18722b */ /* 0x000fe40000000022 */
[----:B------:R-:W-:-:S06]  /*48d0*/  @!P3 DMUL R34, RZ, R52 ;  /* 0x00000034ff22b228 */ /* 0x000fcc0000000000 */
        /* <DEDUP_REMOVED lines=33> */
.L_x_384:
[----:B------:R-:W-:Y:S05]  /*4af0*/  BSYNC.RECONVERGENT B5 ;  /* 0x0000000000057941 */ /* 0x000fea0003800200 */
.L_x_383:
[----:B------:R-:W0:Y:S01]  /*4b00*/  LDCU.64 UR6, c[0x4][0x18] ;  /* 0x01000300ff0677ac */ /* 0x000e220008000a00 */
[----:B------:R-:W-:Y:S01]  /*4b10*/  IMAD.SHL.U32 R24, R62, 0x40, RZ ;  /* 0x000000403e187824 */ /* 0x000fe200078e00ff */
[----:B------:R-:W1:Y:S01]  /*4b20*/  LDC.64 R52, c[0x0][0x388] ;  /* 0x0000e200ff347b82 */ /* 0x000e620000000a00 */
[----:B------:R-:W2:Y:S03]  /*4b30*/  LDG.E.64 R32, desc[UR4][R50.64] ;  /* 0x0000000432207981 */ /* 0x000ea6000c1e1b00 */
[----:B------:R-:W-:Y:S01]  /*4b40*/  LOP3.LUT R24, R24, 0x40, RZ, 0xc0, !PT ;  /* 0x0000004018187812 */ /* 0x000fe200078ec0ff */
[----:B------:R-:W-:Y:S01]  /*4b50*/  IMAD.MOV.U32 R25, RZ, RZ, 0x3da8ff83 ;  /* 0x3da8ff83ff197424 */ /* 0x000fe200078e00ff */
[----:B------:R-:W-:Y:S01]  /*4b60*/  DMUL R58, R34, R34 ;  /* 0x00000022223a7228 */ /* 0x000fe20000000000 */
[----:B------:R-:W3:Y:S01]  /*4b70*/  LDG.E.64 R64, desc[UR4][R50.64+0x8] ;  /* 0x0000080432407981 */ /* 0x000ee2000c1e1b00 */
[----:B0-----:R-:W-:-:S05]  /*4b80*/  IADD3 R66, P0, PT, R24, UR6, RZ ;  /* 0x0000000618427c10 */ /* 0x001fca000ff1e0ff */
[----:B------:R-:W-:Y:S01]  /*4b90*/  IMAD.X R67, RZ, RZ, UR7, P0 ;  /* 0x00000007ff437e24 */ /* 0x000fe200080e06ff */
[----:B-1----:R-:W4:Y:S04]  /*4ba0*/  LDG.E.64 R52, desc[UR4][R52.64] ;  /* 0x0000000434347981 */ /* 0x002f28000c1e1b00 */
[----:B------:R-:W5:Y:S01]  /*4bb0*/  LDG.E.128.CONSTANT R28, desc[UR4][R66.64] ;  /* 0x00000004421c7981 */ /* 0x000f62000c1e9d00 */
[----:B------:R-:W-:-:S04]  /*4bc0*/  LOP3.LUT R24, R62, 0x1, RZ, 0xc0, !PT ;  /* 0x000000013e187812 */ /* 0x000fc800078ec0ff */
[----:B------:R-:W-:Y:S01]  /*4bd0*/  ISETP.NE.U32.AND P0, PT, R24, 0x1, PT ;  /* 0x000000011800780c */ /* 0x000fe20003f05070 */
[----:B------:R-:W-:-:S03]  /*4be0*/  IMAD.MOV.U32 R24, RZ, RZ, 0x20fd8164 ;  /* 0x20fd8164ff187424 */ /* 0x000fc600078e00ff */
[----:B------:R-:W-:Y:S02]  /*4bf0*/  FSEL R25, -R25, 0.11223486810922622681, !P0 ;  /* 0x3de5db6519197808 */ /* 0x000fe40004000100 */
[----:B------:R-:W-:-:S06]  /*4c00*/  FSEL R24, R24, -8.06006814911005101289e+34, !P0 ;  /* 0xf9785eba18187808 */ /* 0x000fcc0004000000 */
[C---:B-----5:R-:W-:Y:S01]  /*4c10*/  DFMA R28, R58.reuse, R24, R28 ;  /* 0x000000183a1c722b */ /* 0x060fe2000000001c */
[----:B------:R-:W5:Y:S07]  /*4c20*/  LDG.E.128.CONSTANT R24, desc[UR4][R66.64+0x10] ;  /* 0x0000100442187981 */ /* 0x000f6e000c1e9d00 */
[----:B------:R-:W-:Y:S02]  /*4c30*/  DFMA R68, R58, R28, R30 ;  /* 0x0000001c3a44722b */ /* 0x000fe4000000001e */
[----:B------:R-:W5:Y:S01]  /*4c40*/  LDG.E.128.CONSTANT R28, desc[UR4][R66.64+0x20] ;  /* 0x00002004421c7981 */ /* 0x000f62000c1e9d00 */
[----:B--2---:R-:W-:-:S02]  /*4c50*/  DADD R60, -R60, R32 ;  /* 0x000000003c3c7229 */ /* 0x004fc40000000120 */
[----:B----4-:R-:W-:-:S06]  /*4c60*/  DADD R32, -R54, R52 ;  /* 0x0000000036207229 */ /* 0x010fcc0000000134 */
[----:B------:R-:W-:Y:S02]  /*4c70*/  DMUL R54, R60, R60 ;  /* 0x0000003c3c367228 */ /* 0x000fe40000000000 */
[----:B---3--:R-:W-:-:S06]  /*4c80*/  DADD R50, -R22, R64 ;  /* 0x0000000016327229 */ /* 0x008fcc0000000140 */
[----:B------:R-:W-:Y:S01]  /*4c90*/  DFMA R54, R32, R32, R54 ;  /* 0x000000202036722b */ /* 0x000fe20000000036 */
[----:B------:R-:W-:Y:S01]  /*4ca0*/  BSSY.RECONVERGENT B3, `(.L_x_385) ;  /* 0x000002d000037945 */ /* 0x000fe20003800200 */
[----:B-----5:R-:W-:-:S08]  /*4cb0*/  DFMA R24, R58, R68, R24 ;  /* 0x000000443a18722b */ /* 0x020fd00000000018 */
[----:B------:R-:W-:Y:S02]  /*4cc0*/  DFMA R26, R58, R24, R26 ;  /* 0x000000183a1a722b */ /* 0x000fe4000000001a */
[----:B------:R-:W-:-:S06]  /*4cd0*/  DFMA R24, R50, R50, R54 ;  /* 0x000000323218722b */ /* 0x000fcc0000000036 */
[----:B------:R-:W-:Y:S01]  /*4ce0*/  DFMA R26, R58, R26, R28 ;  /* 0x0000001a3a1a722b */ /* 0x000fe2000000001c */
[----:B------:R-:W0:Y:S03]  /*4cf0*/  MUFU.RSQ64H R29, R25 ;  /* 0x00000019001d7308 */ /* 0x000e260000001c00 */
[----:B------:R-:W-:-:S04]  /*4d00*/  VIADD R28, R25, 0xfcb00000 ;  /* 0xfcb00000191c7836 */ /* 0x000fc80000000000 */
[----:B------:R-:W-:-:S08]  /*4d10*/  DFMA R26, R58, R26, R30 ;  /* 0x0000001a3a1a722b */ /* 0x000fd0000000001e */
[----:B------:R-:W-:Y:S02]  /*4d20*/  DFMA R34, R26, R34, R34 ;  /* 0x000000221a22722b */ /* 0x000fe40000000022 */
[----:B------:R-:W-:Y:S02]  /*4d30*/  DFMA R26, R58, R26, 1 ;  /* 0x3ff000003a1a742b */ /* 0x000fe4000000001a */
[----:B0-----:R-:W-:-:S08]  /*4d40*/  DMUL R30, R28, R28 ;  /* 0x0000001c1c1e7228 */ /* 0x001fd00000000000 */
[----:B------:R-:W-:Y:S01]  /*4d50*/  DFMA R30, R24, -R30, 1 ;  /* 0x3ff00000181e742b */ /* 0x000fe2000000081e */
[----:B------:R-:W-:Y:S01]  /*4d60*/  FSEL R54, R26, R34, !P0 ;  /* 0x000000221a367208 */ /* 0x000fe20004000000 */
[----:B------:R-:W-:Y:S01]  /*4d70*/  IMAD.MOV.U32 R34, RZ, RZ, 0x0 ;  /* 0x00000000ff227424 */ /* 0x000fe200078e00ff */
[----:B------:R-:W-:Y:S01]  /*4d80*/  FSEL R55, R27, R35, !P0 ;  /* 0x000000231b377208 */ /* 0x000fe20004000000 */
[----:B------:R-:W-:-:S05]  /*4d90*/  IMAD.MOV.U32 R35, RZ, RZ, 0x3fd80000 ;  /* 0x3fd80000ff237424 */ /* 0x000fca00078e00ff */
[----:B------:R-:W-:Y:S02]  /*4da0*/  DADD R26, RZ, -R54 ;  /* 0x00000000ff1a7229 */ /* 0x000fe40000000836 */
[----:B------:R-:W-:Y:S02]  /*4db0*/  DFMA R34, R30, R34, 0.5 ;  /* 0x3fe000001e22742b */ /* 0x000fe40000000022 */
[----:B------:R-:W-:Y:S01]  /*4dc0*/  DMUL R30, R28, R30 ;  /* 0x0000001e1c1e7228 */ /* 0x000fe20000000000 */
[----:B------:R-:W-:-:S05]  /*4dd0*/  LOP3.LUT P0, RZ, R62, 0x2, RZ, 0xc0, !PT ;  /* 0x000000023eff7812 */ /* 0x000fca000780c0ff */
[----:B------:R-:W-:Y:S02]  /*4de0*/  FSEL R26, R54, R26, !P0 ;  /* 0x0000001a361a7208 */ /* 0x000fe40004000000 */
[----:B------:R-:W-:Y:S01]  /*4df0*/  DFMA R34, R34, R30, R28 ;  /* 0x0000001e2222722b */ /* 0x000fe2000000001c */
[----:B------:R-:W-:Y:S01]  /*4e00*/  FSEL R27, R55, R27, !P0 ;  /* 0x0000001b371b7208 */ /* 0x000fe20004000000 */
[----:B------:R-:W-:Y:S01]  /*4e10*/  DMUL R30, R14, R56 ;  /* 0x000000380e1e7228 */ /* 0x000fe20000000000 */
[----:B------:R-:W-:-:S04]  /*4e20*/  ISETP.GE.U32.AND P0, PT, R28, 0x7ca00000, PT ;  /* 0x7ca000001c00780c */ /* 0x000fc80003f06070 */
[----:B------:R-:W-:Y:S02]  /*4e30*/  DMUL R54, R14, R26 ;  /* 0x0000001a0e367228 */ /* 0x000fe40000000000 */
[----:B------:R-:W-:Y:S02]  /*4e40*/  DMUL R62, R24, R34 ;  /* 0x00000022183e7228 */ /* 0x000fe40000000000 */
[----:B------:R-:W-:Y:S01]  /*4e50*/  DFMA R64, R10, R26, R30 ;  /* 0x0000001a0a40722b */ /* 0x000fe2000000001e */
[----:B------:R-:W-:-:S03]  /*4e60*/  VIADD R27, R35, 0xfff00000 ;  /* 0xfff00000231b7836 */ /* 0x000fc60000000000 */
[----:B------:R-:W-:Y:S02]  /*4e70*/  DFMA R56, R10, R56, -R54 ;  /* 0x000000380a38722b */ /* 0x000fe40000000836 */
[----:B------:R-:W-:Y:S01]  /*4e80*/  DFMA R30, R62, -R62, R24 ;  /* 0x8000003e3e1e722b */ /* 0x000fe20000000018 */
[----:B------:R-:W-:Y:S01]  /*4e90*/  IMAD.MOV.U32 R26, RZ, RZ, R34 ;  /* 0x000000ffff1a7224 */ /* 0x000fe200078e0022 */
[----:B------:R-:W-:-:S04]  /*4ea0*/  DFMA R54, RZ, R12, R64 ;  /* 0x0000000cff36722b */ /* 0x000fc80000000040 */
[----:B------:R-:W-:Y:S02]  /*4eb0*/  DFMA R56, RZ, R12, R56 ;  /* 0x0000000cff38722b */ /* 0x000fe40000000038 */
        /* <DEDUP_REMOVED lines=10> */
[----:B------:R-:W-:Y:S05]  /*4f60*/  CALL.REL.NOINC `($__internal_8_$__cuda_sm20_dsqrt_rn_f64_mediumpath_v1) ;  /* 0x0000003000887944 */ /* 0x000fea0003c00000 */
.L_x_386:
[----:B------:R-:W-:Y:S05]  /*4f70*/  BSYNC.RECONVERGENT B3 ;  /* 0x0000000000037941 */ /* 0x000fea0003800200 */
.L_x_385:
        /* <DEDUP_REMOVED lines=23> */
.L_x_388:
[----:B------:R-:W-:Y:S05]  /*50f0*/  BSYNC.RECONVERGENT B4 ;  /* 0x0000000000047941 */ /* 0x000fea0003800200 */
.L_x_387:
[----:B------:R-:W-:Y:S01]  /*5100*/  UMOV UR6, 0xa2529d3a ;  /* 0xa2529d3a00067882 */ /* 0x000fe20000000000 */
[----:B------:R-:W-:Y:S01]  /*5110*/  UMOV UR7, 0x3f91df46 ;  /* 0x3f91df4600077882 */ /* 0x000fe20000000000 */
[----:B------:R-:W-:Y:S01]  /*5120*/  BSSY.RECONVERGENT B5, `(.L_x_389) ;  /* 0x0000020000057945 */ /* 0x000fe20003800200 */
[----:B------:R-:W-:-:S08]  /*5130*/  DMUL R48, R48, -UR6 ;  /* 0x8000000630307c28 */ /* 0x000fd00008000000 */
        /* <DEDUP_REMOVED lines=25> */
[----:B------:R-:W-:Y:S01]  /*52d0*/  IMAD.MOV.U32 R24, RZ, RZ, R27 ;  /* 0x000000ffff187224 */ /* 0x000fe200078e001b */
[----:B------:R-:W-:Y:S01]  /*52e0*/  MOV R64, R30 ;  /* 0x0000001e00407202 */ /* 0x000fe20000000f00 */
[----:B------:R-:W-:-:S07]  /*52f0*/  IMAD.MOV.U32 R65, RZ, RZ, R31 ;  /* 0x000000ffff417224 */ /* 0x000fce00078e001f */
.L_x_392:
[----:B------:R-:W-:Y:S05]  /*5300*/  BSYNC.RECONVERGENT B6 ;  /* 0x0000000000067941 */ /* 0x000fea0003800200 */
.L_x_391:
[----:B------:R-:W-:-:S07]  /*5310*/  VIADD R68, R24, 0x1 ;  /* 0x0000000118447836 */ /* 0x000fce0000000000 */
.L_x_390:
[----:B------:R-:W-:Y:S05]  /*5320*/  BSYNC.RECONVERGENT B5 ;  /* 0x0000000000057941 */ /* 0x000fea0003800200 */
.L_x_389:
[----:B------:R-:W0:Y:S01]  /*5330*/  LDCU.64 UR6, c[0x4][0x18] ;  /* 0x01000300ff0677ac */ /* 0x000e220008000a00 */
[----:B------:R-:W-:-:S05]  /*5340*/  IMAD.SHL.U32 R24, R68, 0x40, RZ ;  /* 0x0000004044187824 */ /* 0x000fca00078e00ff */
[----:B------:R-:W-:-:S04]  /*5350*/  LOP3.LUT R24, R24, 0x40, RZ, 0xc0, !PT ;  /* 0x0000004018187812 */ /* 0x000fc800078ec0ff */
[----:B0-----:R-:W-:-:S05]  /*5360*/  IADD3 R70, P0, PT, R24, UR6, RZ ;  /* 0x0000000618467c10 */ /* 0x001fca000ff1e0ff */
[----:B------:R-:W-:-:S05]  /*5370*/  IMAD.X R71, RZ, RZ, UR7, P0 ;  /* 0x00000007ff477e24 */ /* 0x000fca00080e06ff */
[----:B------:R-:W2:Y:S01]  /*5380*/  LDG.E.128.CONSTANT R24, desc[UR4][R70.64] ;  /* 0x0000000446187981 */ /* 0x000ea2000c1e9d00 */
[----:B------:R-:W-:Y:S01]  /*5390*/  LOP3.LUT R28, R68, 0x1, RZ, 0xc0, !PT ;  /* 0x00000001441c7812 */ /* 0x000fe200078ec0ff */
[----:B------:R-:W-:Y:S01]  /*53a0*/  IMAD.MOV.U32 R29, RZ, RZ, 0x3da8ff83 ;  /* 0x3da8ff83ff1d7424 */ /* 0x000fe200078e00ff */
[----:B------:R-:W-:Y:S01]  /*53b0*/  DMUL R66, R64, R64 ;  /* 0x0000004040427228 */ /* 0x000fe20000000000 */
[----:B------:R-:W3:Y:S01]  /*53c0*/  LDG.E.128.CONSTANT R32, desc[UR4][R70.64+0x20] ;  /* 0x0000200446207981 */ /* 0x000ee2000c1e9d00 */
[----:B------:R-:W-:Y:S01]  /*53d0*/  ISETP.NE.U32.AND P0, PT, R28, 0x1, PT ;  /* 0x000000011c00780c */ /* 0x000fe20003f05070 */
[----:B------:R-:W-:-:S03]  /*53e0*/  IMAD.MOV.U32 R28, RZ, RZ, 0x20fd8164 ;  /* 0x20fd8164ff1c7424 */ /* 0x000fc600078e00ff */
[----:B------:R-:W-:Y:S02]  /*53f0*/  FSEL R29, -R29, 0.11223486810922622681, !P0 ;  /* 0x3de5db651d1d7808 */ /* 0x000fe40004000100 */
[----:B------:R-:W-:-:S06]  /*5400*/  FSEL R28, R28, -8.06006814911005101289e+34, !P0 ;  /* 0xf9785eba1c1c7808 */ /* 0x000fcc0004000000 */
[C---:B--2---:R-:W-:Y:S01]  /*5410*/  DFMA R24, R66.reuse, R28, R24 ;  /* 0x0000001c4218722b */ /* 0x044fe20000000018 */
[----:B------:R0:W2:Y:S07]  /*5420*/  LDG.E.128.CONSTANT R28, desc[UR4][R70.64+0x10] ;  /* 0x00001004461c7981 */ /* 0x0000ae000c1e9d00 */
[----:B------:R-:W-:Y:S01]  /*5430*/  DFMA R24, R66, R24, R26 ;  /* 0x000000184218722b */ /* 0x000fe2000000001a */
[----:B------:R-:W-:Y:S01]  /*5440*/  BSSY.RECONVERGENT B5, `(.L_x_393) ;  /* 0x0000027000057945 */ /* 0x000fe20003800200 */
[----:B0-----:R-:W-:-:S06]  /*5450*/  @!P3 DMUL R70, RZ, R48 ;  /* 0x00000030ff46b228 */ /* 0x001fcc0000000000 */
[----:B--2---:R-:W-:-:S08]  /*5460*/  DFMA R24, R66, R24, R28 ;  /* 0x000000184218722b */ /* 0x004fd0000000001c */
[----:B------:R-:W-:-:S08]  /*5470*/  DFMA R24, R66, R24, R30 ;  /* 0x000000184218722b */ /* 0x000fd0000000001e */
[----:B---3--:R-:W-:-:S08]  /*5480*/  DFMA R24, R66, R24, R32 ;  /* 0x000000184218722b */ /* 0x008fd00000000020 */
[----:B------:R-:W-:-:S08]  /*5490*/  DFMA R24, R66, R24, R34 ;  /* 0x000000184218722b */ /* 0x000fd00000000022 */
[----:B------:R-:W-:Y:S02]  /*54a0*/  DFMA R64, R24, R64, R64 ;  /* 0x000000401840722b */ /* 0x000fe40000000040 */
[----:B------:R-:W-:-:S10]  /*54b0*/  DFMA R24, R66, R24, 1 ;  /* 0x3ff000004218742b */ /* 0x000fd40000000018 */
[----:B------:R-:W-:Y:S02]  /*54c0*/  FSEL R26, R24, R64, !P0 ;  /* 0x00000040181a7208 */ /* 0x000fe40004000000 */
[----:B------:R-:W-:-:S06]  /*54d0*/  FSEL R27, R25, R65, !P0 ;  /* 0x00000041191b7208 */ /* 0x000fcc0004000000 */
[----:B------:R-:W-:Y:S01]  /*54e0*/  DADD R24, RZ, -R26 ;  /* 0x00000000ff187229 */ /* 0x000fe2000000081a */
[----:B------:R-:W-:Y:S01]  /*54f0*/  LOP3.LUT P0, RZ, R68, 0x2, RZ, 0xc0, !PT ;  /* 0x0000000244ff7812 */ /* 0x000fe2000780c0ff */
[----:B------:R-:W-:-:S08]  /*5500*/  @!P3 IMAD.MOV.U32 R64, RZ, RZ, RZ ;  /* 0x000000ffff40b224 */ /* 0x000fd000078e00ff */
        /* <DEDUP_REMOVED lines=26> */
.L_x_394:
[----:B------:R-:W-:Y:S05]  /*56b0*/  BSYNC.RECONVERGENT B5 ;  /* 0x0000000000057941 */ /* 0x000fea0003800200 */
.L_x_393:
[----:B------:R-:W0:Y:S01]  /*56c0*/  MUFU.RCP64H R25, R59 ;  /* 0x0000003b00197308 */ /* 0x000e220000001800 */
[----:B------:R-:W-:Y:S01]  /*56d0*/  IMAD.MOV.U32 R24, RZ, RZ, 0x1 ;  /* 0x00000001ff187424 */ /* 0x000fe200078e00ff */
[----:B------:R-:W-:Y:S01]  /*56e0*/  FSETP.GEU.AND P1, PT, |R61|, 6.5827683646048100446e-37, PT ;  /* 0x036000003d00780b */ /* 0x000fe20003f2e200 */
[----:B------:R-:W-:Y:S01]  /*56f0*/  BSSY.RECONVERGENT B4, `(.L_x_395) ;  /* 0x0000015000047945 */ /* 0x000fe20003800200 */
[----:B------:R-:W-:-:S03]  /*5700*/  DADD R68, R62, -1 ;  /* 0xbff000003e447429 */ /* 0x000fc60000000000 */
        /* <DEDUP_REMOVED lines=17> */
[----:B------:R-:W-:Y:S01]  /*5820*/  MOV R48, R25 ;  /* 0x0000001900307202 */ /* 0x000fe20000000f00 */
[----:B------:R-:W-:-:S07]  /*5830*/  IMAD.MOV.U32 R49, RZ, RZ, R24 ;  /* 0x000000ffff317224 */ /* 0x000fce00078e0018 */
.L_x_396:
[----:B------:R-:W-:Y:S05]  /*5840*/  BSYNC.RECONVERGENT B4 ;  /* 0x0000000000047941 */ /* 0x000fea0003800200 */
.L_x_395:
        /* <DEDUP_REMOVED lines=15> */
[----:B------:R-:W2:Y:S07]  /*5940*/  LDG.E.128.CONSTANT R28, desc[UR4][R62.64+0x10] ;  /* 0x000010043e1c7981 */ /* 0x000eae000c1e9d00 */
[C---:B------:R-:W-:Y:S01]  /*5950*/  DFMA R24, R60.reuse, R24, R26 ;  /* 0x000000183c18722b */ /* 0x040fe2000000001a */
[----:B------:R-:W-:Y:S01]  /*5960*/  FSETP.GEU.AND P1, PT, |R51|, 6.5827683646048100446e-37, PT ;  /* 0x036000003300780b */ /* 0x000fe20003f2e200 */
[----:B------:R-:W-:Y:S06]  /*5970*/  BSSY.RECONVERGENT B4, `(.L_x_397) ;  /* 0x0000026000047945 */ /* 0x000fec0003800200 */
[----:B--2---:R-:W-:-:S02]  /*5980*/  DFMA R28, R60, R24, R28 ;  /* 0x000000183c1c722b */ /* 0x004fc4000000001c */
[----:B------:R-:W0:Y:S01]  /*5990*/  MUFU.RCP64H R25, R59 ;  /* 0x0000003b00197308 */ /* 0x000e220000001800 */
[----:B------:R-:W-:-:S06]  /*59a0*/  IMAD.MOV.U32 R24, RZ, RZ, 0x1 ;  /* 0x00000001ff187424 */ /* 0x000fcc00078e00ff */
[----:B0-----:R-:W-:Y:S02]  /*59b0*/  DFMA R26, R24, -R58, 1 ;  /* 0x3ff00000181a742b */ /* 0x001fe4000000083a */
[----:B------:R-:W-:-:S06]  /*59c0*/  DFMA R28, R60, R28, R30 ;  /* 0x0000001c3c1c722b */ /* 0x000fcc000000001e */
[----:B------:R-:W-:Y:S02]  /*59d0*/  DFMA R26, R26, R26, R26 ;  /* 0x0000001a1a1a722b */ /* 0x000fe4000000001a */
[----:B---3--:R-:W-:-:S06]  /*59e0*/  DFMA R28, R60, R28, R32 ;  /* 0x0000001c3c1c722b */ /* 0x008fcc0000000020 */
[----:B------:R-:W-:Y:S02]  /*59f0*/  DFMA R26, R24, R26, R24 ;  /* 0x0000001a181a722b */ /* 0x000fe40000000018 */
[----:B------:R-:W-:-:S06]  /*5a00*/  DFMA R28, R60, R28, R34 ;  /* 0x0000001c3c1c722b */ /* 0x000fcc0000000022 */
[----:B------:R-:W-:Y:S02]  /*5a10*/  DFMA R62, R26, -R58, 1 ;  /* 0x3ff000001a3e742b */ /* 0x000fe4000000083a */
[----:B------:R-:W-:-:S06]  /*5a20*/  DFMA R70, R28, R70, R70 ;  /* 0x000000461c46722b */ /* 0x000fcc0000000046 */
[----:B------:R-:W-:Y:S02]  /*5a30*/  DFMA R62, R26, R62, R26 ;  /* 0x0000003e1a3e722b */ /* 0x000fe4000000001a */
[----:B------:R-:W-:-:S06]  /*5a40*/  DFMA R28, R60, R28, 1 ;  /* 0x3ff000003c1c742b */ /* 0x000fcc000000001c */
[----:B------:R-:W-:-:S04]  /*5a50*/  DMUL R26, R50, R62 ;  /* 0x0000003e321a7228 */ /* 0x000fc80000000000 */
[----:B------:R-:W-:Y:S02]  /*5a60*/  FSEL R30, R28, R70, !P0 ;  /* 0x000000461c1e7208 */ /* 0x000fe40004000000 */
[----:B------:R-:W-:Y:S02]  /*5a70*/  FSEL R31, R29, R71, !P0 ;  /* 0x000000471d1f7208 */ /* 0x000fe40004000000 */
[----:B------:R-:W-:-:S04]  /*5a80*/  DFMA R28, R26, -R58, R50 ;  /* 0x8000003a1a1c722b */ /* 0x000fc80000000032 */
[----:B------:R-:W-:-:S04]  /*5a90*/  DADD R24, RZ, -R30 ;  /* 0x00000000ff187229 */ /* 0x000fc8000000081e */
[----:B------:R-:W-:Y:S01]  /*5aa0*/  DFMA R62, R62, R28, R26 ;  /* 0x0000001c3e3e722b */ /* 0x000fe2000000001a */
[----:B------:R-:W-:-:S05]  /*5ab0*/  LOP3.LUT P0, RZ, R64, 0x2, RZ, 0xc0, !PT ;  /* 0x0000000240ff7812 */ /* 0x000fca000780c0ff */
[----:B------:R-:W-:-:S04]  /*5ac0*/  FSEL R24, R30, R24, !P0 ;  /* 0x000000181e187208 */ /* 0x000fc80004000000 */
[----:B------:R-:W-:Y:S01]  /*5ad0*/  FFMA R28, RZ, R59, R63 ;  /* 0x0000003bff1c7223 */ /* 0x000fe2000000003f */
[----:B------:R-:W-:-:S04]  /*5ae0*/  FSEL R25, R31, R25, !P0 ;  /* 0x000000191f197208 */ /* 0x000fc80004000000 */
[----:B------:R-:W-:Y:S01]  /*5af0*/  FSETP.GT.AND P0, PT, |R28|, 1.469367938527859385e-39, PT ;  /* 0x001000001c00780b */ /* 0x000fe20003f04200 */
[-C--:B------:R-:W-:Y:S02]  /*5b00*/  DMUL R26, R66, R48.reuse ;  /* 0x00000030421a7228 */ /* 0x080fe40000000000 */
[----:B------:R-:W-:-:S06]  /*5b10*/  DMUL R60, R24, R48 ;  /* 0x00000030183c7228 */ /* 0x000fcc0000000000 */
[----:B------:R-:W-:Y:S02]  /*5b20*/  DFMA R48, R68, R24, R26 ;  /* 0x000000184430722b */ /* 0x000fe4000000001a */
[----:B------:R-:W-:Y:S02]  /*5b30*/  DFMA R60, R66, R68, -R60 ;  /* 0x00000044423c722b */ /* 0x000fe4000000083c */
[----:B------:R-:W-:Y:S09]  /*5b40*/  @P0 BRA P1, `(.L_x_398) ;  /* 0x0000000000200947 */ /* 0x000ff20000800000 */
        /* <DEDUP_REMOVED lines=8> */
.L_x_398:
[----:B------:R-:W-:Y:S05]  /*5bd0*/  BSYNC.RECONVERGENT B4 ;  /* 0x0000000000047941 */ /* 0x000fea0003800200 */
.L_x_397:
[----:B------:R-:W2:Y:S04]  /*5be0*/  LDG.E.64 R24, desc[UR4][R44.64] ;  /* 0x000000042c187981 */ /* 0x000ea8000c1e1b00 */
[----:B------:R-:W3:Y:S01]  /*5bf0*/  LDG.E.64 R26, desc[UR4][R44.64+0x8] ;  /* 0x000008042c1a7981 */ /* 0x000ee2000c1e1b00 */
[----:B------:R-:W-:Y:S01]  /*5c00*/  DADD R56, -R56, R52 ;  /* 0x0000000038387229 */ /* 0x000fe20000000134 */
[----:B------:R-:W-:Y:S01]  /*5c10*/  IMAD.MOV.U32 R30, RZ, RZ, 0x0 ;  /* 0x00000000ff1e7424 */ /* 0x000fe200078e00ff */
[----:B------:R-:W-:Y:S01]  /*5c20*/  BSSY.RECONVERGENT B3, `(.L_x_399) ;  /* 0x0000020000037945 */ /* 0x000fe20003800200 */
[----:B------:R-:W-:Y:S01]  /*5c30*/  IMAD.MOV.U32 R31, RZ, RZ, 0x3fd80000 ;  /* 0x3fd80000ff1f7424 */ /* 0x000fe200078e00ff */
[----:B--2---:R-:W-:Y:S02]  /*5c40*/  DADD R54, -R54, R24 ;  /* 0x0000000036367229 */ /* 0x004fe40000000118 */
[----:B---3--:R-:W-:-:S06]  /*5c50*/  DADD R44, -R22, R26 ;  /* 0x00000000162c7229 */ /* 0x008fcc000000011a */
[----:B------:R-:W-:-:S08]  /*5c60*/  DMUL R24, R54, R54 ;  /* 0x0000003636187228 */ /* 0x000fd00000000000 */
        /* <DEDUP_REMOVED lines=19> */
[----:B------:R-:W-:Y:S02]  /*5da0*/  IMAD.MOV.U32 R29, RZ, RZ, R25 ;  /* 0x000000ffff1d7224 */ /* 0x000fe400078e0019 */
[----:B------:R-:W-:Y:S02]  /*5db0*/  IMAD.MOV.U32 R24, RZ, RZ, R52 ;  /* 0x000000ffff187224 */ /* 0x000fe400078e0034 */
[----:B------:R-:W-:Y:S02]  /*5dc0*/  IMAD.MOV.U32 R25, RZ, RZ, R53 ;  /* 0x000000ffff197224 */ /* 0x000fe400078e0035 */
[----:B------:R-:W-:Y:S02]  /*5dd0*/  IMAD.MOV.U32 R31, RZ, RZ, R32 ;  /* 0x000000ffff1f7224 */ /* 0x000fe400078e0020 */
[----:B------:R-:W-:-:S07]  /*5de0*/  IMAD.MOV.U32 R30, RZ, RZ, R33 ;  /* 0x000000ffff1e7224 */ /* 0x000fce00078e0021 */
[----:B------:R-:W-:Y:S05]  /*5df0*/  CALL.REL.NOINC `($__internal_8_$__cuda_sm20_dsqrt_rn_f64_mediumpath_v1) ;  /* 0x0000002000e47944 */ /* 0x000fea0003c00000 */
[----:B------:R-:W-:Y:S02]  /*5e00*/  IMAD.MOV.U32 R50, RZ, RZ, R58 ;  /* 0x000000ffff327224 */ /* 0x000fe400078e003a */
[----:B------:R-:W-:-:S07]  /*5e10*/  IMAD.MOV.U32 R51, RZ, RZ, R59 ;  /* 0x000000ffff337224 */ /* 0x000fce00078e003b */
.L_x_400:
[----:B------:R-:W-:Y:S05]  /*5e20*/  BSYNC.RECONVERGENT B3 ;  /* 0x0000000000037941 */ /* 0x000fea0003800200 */
.L_x_399:
        /* <DEDUP_REMOVED lines=23> */
.L_x_402:
[----:B------:R-:W-:Y:S05]  /*5fa0*/  BSYNC.RECONVERGENT B4 ;  /* 0x0000000000047941 */ /* 0x000fea0003800200 */
.L_x_401:
        /* <DEDUP_REMOVED lines=28> */
[----:B------:R-:W-:Y:S05]  /*6170*/  CALL.REL.NOINC `($_Z23CompareDiffractionSpotsPdS_iS_iPiS0_S0_S_S_S0_S_S0_S0_iiS_$__internal_trig_reduction_slowpathd) ;  /* 0x0000002000b87944 */ /* 0x000fea0003c00000 */
[----:B------:R-:W-:Y:S02]  /*6180*/  IMAD.MOV.U32 R24, RZ, RZ, R27 ;  /* 0x000000ffff187224 */ /* 0x000fe400078e001b */
[----:B------:R-:W-:Y:S02]  /*6190*/  IMAD.MOV.U32 R46, RZ, RZ, R30 ;  /* 0x000000ffff2e7224 */ /* 0x000fe400078e001e */
[----:B------:R-:W-:-:S07]  /*61a0*/  IMAD.MOV.U32 R47, RZ, RZ, R31 ;  /* 0x000000ffff2f7224 */ /* 0x000fce00078e001f */
.L_x_406:
[----:B------:R-:W-:Y:S05]  /*61b0*/  BSYNC.RECONVERGENT B6 ;  /* 0x0000000000067941 */ /* 0x000fea0003800200 */
.L_x_405:
[----:B------:R-:W-:-:S07]  /*61c0*/  VIADD R64, R24, 0x1 ;  /* 0x0000000118407836 */ /* 0x000fce0000000000 */
.L_x_404:
[----:B------:R-:W-:Y:S05]  /*61d0*/  BSYNC.RECONVERGENT B5 ;  /* 0x0000000000057941 */ /* 0x000fea0003800200 */
.L_x_403:
        /* <DEDUP_REMOVED lines=24> */
[----:B------:R-:W-:-:S09]  /*6360*/  @!P3 IMAD.MOV.U32 R58, RZ, RZ, RZ ;  /* 0x000000ffff3ab224 */ /* 0x000fd200078e00ff */
[----:B------:R-:W-:Y:S02]  /*6370*/  FSEL R26, R24, R46, !P0 ;  /* 0x0000002e181a7208 */ /* 0x000fe40004000000 */
[----:B------:R-:W-:Y:S02]  /*6380*/  FSEL R27, R25, R47, !P0 ;  /* 0x0000002f191b7208 */ /* 0x000fe40004000000 */
[----:B------:R-:W-:Y:S01]  /*6390*/  LOP3.LUT P0, RZ, R64, 0x2, RZ, 0xc0, !PT ;  /* 0x0000000240ff7812 */ /* 0x000fe2000780c0ff */
[----:B------:R-:W-:-:S03]  /*63a0*/  @!P3 DMUL R64, RZ, R56 ;  /* 0x00000038ff40b228 */ /* 0x000fc60000000000 */
        /* <DEDUP_REMOVED lines=27> */
.L_x_408:
[----:B------:R-:W-:Y:S05]  /*6560*/  BSYNC.RECONVERGENT B5 ;  /* 0x0000000000057941 */ /* 0x000fea0003800200 */
.L_x_407:
        /* <DEDUP_REMOVED lines=21> */
[----:B------:R-:W-:Y:S05]  /*66c0*/  CALL.REL.NOINC `($__internal_7_$__cuda_sm20_div_rn_f64_full) ;  /* 0x0000001400147944 */ /* 0x000fea0003c00000 */
[----:B------:R-:W-:Y:S02]  /*66d0*/  IMAD.MOV.U32 R56, RZ, RZ, R25 ;  /* 0x000000ffff387224 */ /* 0x000fe400078e0019 */
[----:B------:R-:W-:-:S07]  /*66e0*/  IMAD.MOV.U32 R57, RZ, RZ, R24 ;  /* 0x000000ffff397224 */ /* 0x000fce00078e0018 */
.L_x_410:
[----:B------:R-:W-:Y:S05]  /*66f0*/  BSYNC.RECONVERGENT B4 ;  /* 0x0000000000047941 */ /* 0x000fea0003800200 */
.L_x_409:
        /* <DEDUP_REMOVED lines=10> */
[----:B------:R-:W-:Y:S01]  /*67a0*/  FSETP.GEU.AND P1, PT, |R45|, 6.5827683646048100446e-37, PT ;  /* 0x036000002d00780b */ /* 0x000fe20003f2e200 */
[----:B------:R-:W-:Y:S01]  /*67b0*/  BSSY.RECONVERGENT B4, `(.L_x_411) ;  /* 0x000002d000047945 */ /* 0x000fe20003800200 */
[----:B------:R-:W-:Y:S01]  /*67c0*/  ISETP.NE.U32.AND P0, PT, R54, 0x1, PT ;  /* 0x000000013600780c */ /* 0x000fe20003f05070 */
[----:B------:R-:W-:-:S03]  /*67d0*/  IMAD.MOV.U32 R54, RZ, RZ, 0x3da8ff83 ;  /* 0x3da8ff83ff367424 */ /* 0x000fc600078e00ff */
[----:B------:R-:W-:Y:S02]  /*67e0*/  FSEL R68, R68, -8.06006814911005101289e+34, !P0 ;  /* 0xf9785eba44447808 */ /* 0x000fe40004000000 */
[----:B------:R-:W-:Y:S01]  /*67f0*/  FSEL R69, -R54, 0.11223486810922622681, !P0 ;  /* 0x3de5db6536457808 */ /* 0x000fe20004000100 */
[----:B------:R-:W-:-:S08]  /*6800*/  DMUL R54, R64, R64 ;  /* 0x0000004040367228 */ /* 0x000fd00000000000 */
[----:B--2---:R-:W-:-:S08]  /*6810*/  DFMA R24, R54, R68, R24 ;  /* 0x000000443618722b */ /* 0x004fd00000000018 */
[----:B------:R-:W-:Y:S02]  /*6820*/  DFMA R26, R54, R24, R26 ;  /* 0x00000018361a722b */ /* 0x000fe4000000001a */
[----:B------:R-:W0:Y:S01]  /*6830*/  MUFU.RCP64H R25, R51 ;  /* 0x0000003300197308 */ /* 0x000e220000001800 */
[----:B------:R-:W-:-:S05]  /*6840*/  IMAD.MOV.U32 R24, RZ, RZ, 0x1 ;  /* 0x00000001ff187424 */ /* 0x000fca00078e00ff */
[----:B---3--:R-:W-:-:S08]  /*6850*/  DFMA R26, R54, R26, R28 ;  /* 0x0000001a361a722b */ /* 0x008fd0000000001c */
[----:B------:R-:W-:Y:S02]  /*6860*/  DFMA R26, R54, R26, R30 ;  /* 0x0000001a361a722b */ /* 0x000fe4000000001e */
[----:B0-----:R-:W-:-:S06]  /*6870*/  DFMA R28, R24, -R50, 1 ;  /* 0x3ff00000181c742b */ /* 0x001fcc0000000832 */
[----:B----4-:R-:W-:Y:S02]  /*6880*/  DFMA R26, R54, R26, R32 ;  /* 0x0000001a361a722b */ /* 0x010fe40000000020 */
[----:B------:R-:W-:-:S06]  /*6890*/  DFMA R28, R28, R28, R28 ;  /* 0x0000001c1c1c722b */ /* 0x000fcc000000001c */
[----:B------:R-:W-:Y:S02]  /*68a0*/  DFMA R26, R54, R26, R34 ;  /* 0x0000001a361a722b */ /* 0x000fe40000000022 */
[----:B------:R-:W-:-:S06]  /*68b0*/  DFMA R28, R24, R28, R24 ;  /* 0x0000001c181c722b */ /* 0x000fcc0000000018 */
[----:B------:R-:W-:Y:S02]  /*68c0*/  DFMA R64, R26, R64, R64 ;  /* 0x000000401a40722b */ /* 0x000fe40000000040 */
[----:B------:R-:W-:Y:S02]  /*68d0*/  DFMA R26, R54, R26, 1 ;  /* 0x3ff00000361a742b */ /* 0x000fe4000000001a */
[----:B------:R-:W-:-:S08]  /*68e0*/  DFMA R24, R28, -R50, 1 ;  /* 0x3ff000001c18742b */ /* 0x000fd00000000832 */
[----:B------:R-:W-:Y:S01]  /*68f0*/  DFMA R30, R28, R24, R28 ;  /* 0x000000181c1e722b */ /* 0x000fe2000000001c */
[----:B------:R-:W-:Y:S02]  /*6900*/  FSEL R28, R26, R64, !P0 ;  /* 0x000000401a1c7208 */ /* 0x000fe40004000000 */
[----:B------:R-:W-:Y:S02]  /*6910*/  FSEL R29, R27, R65, !P0 ;  /* 0x000000411b1d7208 */ /* 0x000fe40004000000 */
[----:B------:R-:W-:-:S03]  /*6920*/  LOP3.LUT P0, RZ, R58, 0x2, RZ, 0xc0, !PT ;  /* 0x000000023aff7812 */ /* 0x000fc6000780c0ff */
[----:B------:R-:W-:Y:S02]  /*6930*/  DMUL R32, R44, R30 ;  /* 0x0000001e2c207228 */ /* 0x000fe40000000000 */
[----:B------:R-:W-:-:S06]  /*6940*/  DADD R24, RZ, -R28 ;  /* 0x00000000ff187229 */ /* 0x000fcc000000081c */
[----:B------:R-:W-:-:S04]  /*6950*/  DFMA R26, R32, -R50, R44 ;  /* 0x80000032201a722b */ /* 0x000fc8000000002c */
[----:B------:R-:W-:Y:S02]  /*6960*/  FSEL R54, R28, R24, !P0 ;  /* 0x000000181c367208 */ /* 0x000fe40004000000 */
[----:B------:R-:W-:Y:S01]  /*6970*/  FSEL R55, R29, R25, !P0 ;  /* 0x000000191d377208 */ /* 0x000fe20004000000 */
[----:B------:R-:W-:Y:S02]  /*6980*/  DMUL R24, R46, R56 ;  /* 0x000000382e187228 */ /* 0x000fe40000000000 */
[----:B------:R-:W-:-:S03]  /*6990*/  DFMA R32, R30, R26, R32 ;  /* 0x0000001a1e20722b */ /* 0x000fc60000000020 */
[----:B------:R-:W-:-:S03]  /*69a0*/  DMUL R56, R54, R56 ;  /* 0x0000003836387228 */ /* 0x000fc60000000000 */
[----:B------:R-:W-:-:S04]  /*69b0*/  DFMA R54, R52, R54, R24 ;  /* 0x000000363436722b */ /* 0x000fc80000000018 */
[----:B------:R-:W-:Y:S01]  /*69c0*/  FFMA R26, RZ, R51, R33 ;  /* 0x00000033ff1a7223 */ /* 0x000fe20000000021 */
[----:B------:R-:W-:-:S04]  /*69d0*/  DFMA R46, R46, R52, -R56 ;  /* 0x000000342e2e722b */ /* 0x000fc80000000838 */
        /* <DEDUP_REMOVED lines=10> */
.L_x_412:
[----:B------:R-:W-:Y:S05]  /*6a80*/  BSYNC.RECONVERGENT B4 ;  /* 0x0000000000047941 */ /* 0x000fea0003800200 */
.L_x_411:
[----:B------:R-:W-:Y:S01]  /*6a90*/  DMUL R24, R48, R48 ;  /* 0x0000003030187228 */ /* 0x000fe20000000000 */
[----:B------:R-:W-:Y:S01]  /*6aa0*/  IMAD.MOV.U32 R30, RZ, RZ, 0x0 ;  /* 0x00000000ff1e7424 */ /* 0x000fe200078e00ff */
[----:B------:R-:W-:Y:S01]  /*6ab0*/  BSSY.RECONVERGENT B3, `(.L_x_413) ;  /* 0x000001d000037945 */ /* 0x000fe20003800200 */
        /* <DEDUP_REMOVED lines=25> */
[----:B------:R-:W-:Y:S05]  /*6c50*/  CALL.REL.NOINC `($__internal_8_$__cuda_sm20_dsqrt_rn_f64_mediumpath_v1) ;  /* 0x00000014004c7944 */ /* 0x000fea0003c00000 */
[----:B------:R-:W-:Y:S02]  /*6c60*/  IMAD.MOV.U32 R44, RZ, RZ, R58 ;  /* 0x000000ffff2c7224 */ /* 0x000fe400078e003a */
[----:B------:R-:W-:-:S07]  /*6c70*/  IMAD.MOV.U32 R45, RZ, RZ, R59 ;  /* 0x000000ffff2d7224 */ /* 0x000fce00078e003b */
.L_x_414:
[----:B------:R-:W-:Y:S05]  /*6c80*/  BSYNC.RECONVERGENT B3 ;  /* 0x0000000000037941 */ /* 0x000fea0003800200 */
.L_x_413:
        /* <DEDUP_REMOVED lines=29> */
.L_x_416:
[----:B------:R-:W-:Y:S05]  /*6e60*/  BSYNC.RECONVERGENT B3 ;  /* 0x0000000000037941 */ /* 0x000fea0003800200 */
.L_x_415:
[----:B------:R-:W-:Y:S01]  /*6e70*/  DMUL R28, R58, R44 ;  /* 0x0000002c3a1c7228 */ /* 0x000fe20000000000 */
[----:B------:R-:W-:Y:S01]  /*6e80*/  IMAD.MOV.U32 R24, RZ, RZ, 0x1 ;  /* 0x00000001ff187424 */ /* 0x000fe200078e00ff */
[----:B------:R-:W-:Y:S01]  /*6e90*/  DMUL R48, R48, R54 ;  /* 0x0000003630307228 */ /* 0x000fe20000000000 */
[----:B------:R-:W-:Y:S03]  /*6ea0*/  BSSY.RECONVERGENT B4, `(.L_x_417) ;  /* 0x0000017000047945 */ /* 0x000fe60003800200 */
[----:B------:R-:W0:Y:S04]  /*6eb0*/  MUFU.RCP64H R25, R29 ;  /* 0x0000001d00197308 */ /* 0x000e280000001800 */
[----:B------:R-:W-:-:S08]  /*6ec0*/  DFMA R48, R60, R46, R48 ;  /* 0x0000002e3c30722b */ /* 0x000fd00000000030 */
[----:B------:R-:W-:Y:S02]  /*6ed0*/  DFMA R48, R32, R62, R48 ;  /* 0x0000003e2030722b */ /* 0x000fe40000000030 */
        /* <DEDUP_REMOVED lines=15> */
[----:B------:R-:W-:Y:S05]  /*6fd0*/  CALL.REL.NOINC `($__internal_7_$__cuda_sm20_div_rn_f64_full) ;  /* 0x0000000800d07944 */ /* 0x000fea0003c00000 */
[----:B------:R-:W-:-:S04]  /*6fe0*/  LOP3.LUT R25, R25, R24, RZ, 0x3c, !PT ;  /* 0x0000001819197212 */ /* 0x000fc800078e3cff */
[----:B------:R-:W-:-:S04]  /*6ff0*/  LOP3.LUT R24, R25, R24, RZ, 0x3c, !PT ;  /* 0x0000001819187212 */ /* 0x000fc800078e3cff */
[----:B------:R-:W-:-:S07]  /*7000*/  LOP3.LUT R25, R25, R24, RZ, 0x3c, !PT ;  /* 0x0000001819197212 */ /* 0x000fce00078e3cff */
.L_x_418:
[----:B------:R-:W-:Y:S05]  /*7010*/  BSYNC.RECONVERGENT B4 ;  /* 0x0000000000047941 */ /* 0x000fea0003800200 */
.L_x_417:
[C---:B------:R-:W-:Y:S01]  /*7020*/  DSETP.GEU.AND P1, PT, R24.reuse, -1, PT ;  /* 0xbff000001800742a */ /* 0x040fe20003f2e000 */
[----:B------:R-:W-:Y:S01]  /*7030*/  BSSY.RECONVERGENT B3, `(.L_x_419) ;  /* 0x0000086000037945 */ /* 0x000fe20003800200 */
[----:B------:R-:W-:-:S04]  /*7040*/  DSETP.GT.AND P0, PT, R24, 1, PT ;  /* 0x3ff000001800742a */ /* 0x000fc80003f04000 */
[----:B------:R-:W-:Y:S02]  /*7050*/  FSEL R24, R24, RZ, P1 ;  /* 0x000000ff18187208 */ /* 0x000fe40000800000 */
[----:B------:R-:W-:Y:S02]  /*7060*/  FSEL R25, R25, -1.875, P1 ;  /* 0xbff0000019197808 */ /* 0x000fe40000800000 */
[----:B------:R-:W-:Y:S02]  /*7070*/  FSEL R24, R24, RZ, !P0 ;  /* 0x000000ff18187208 */ /* 0x000fe40004000000 */
[----:B------:R-:W-:-:S06]  /*7080*/  FSEL R25, R25, 1.875, !P0 ;  /* 0x3ff0000019197808 */ /* 0x000fcc0004000000 */
        /* <DEDUP_REMOVED lines=49> */
[----:B------:R-:W-:Y:S02]  /*73a0*/  @!P0 IMAD.MOV.U32 R24, RZ, RZ, 0x33145c07 ;  /* 0x33145c07ff188424 */ /* 0x000fe400078e00ff */
[----:B------:R-:W-:-:S05]  /*73b0*/  @!P0 IMAD.MOV.U32 R25, RZ, RZ, 0x3c91a626 ;  /* 0x3c91a626ff198424 */ /* 0x000fca00078e00ff */
[C---:B------:R-:W-:Y:S02]  /*73c0*/  @P0 DADD R26, R28.reuse, -R26 ;  /* 0x000000001c1a0229 */ /* 0x040fe4000000081a */
[----:B------:R-:W-:-:S08]  /*73d0*/  @!P0 DADD R24, R28, R24 ;  /* 0x000000001c188229 */ /* 0x000fd00000000018 */
[----:B------:R-:W-:Y:S02]  /*73e0*/  @!P0 DADD R24, R24, UR6 ;  /* 0x0000000618188e29 */ /* 0x000fe40008000000 */
[----:B------:R-:W-:Y:S01]  /*73f0*/  @P0 DADD R24, -R26, UR6 ;  /* 0x000000061a180e29 */ /* 0x000fe20008000100 */
[----:B------:R-:W-:Y:S10]  /*7400*/  BRA `(.L_x_421) ;  /* 0x0000000400207947 */ /* 0x000ff40003800000 */
.L_x_420:
        /* <DEDUP_REMOVED lines=72> */
.L_x_421:
[----:B------:R-:W-:Y:S05]  /*7890*/  BSYNC.RECONVERGENT B3 ;  /* 0x0000000000037941 */ /* 0x000fea0003800200 */
.L_x_419:
[----:B------:R-:W2:Y:S01]  /*78a0*/  LDG.E.64 R26, desc[UR4][R16.64] ;  /* 0x00000004101a7981 */ /* 0x000ea2000c1e1b00 */
[----:B------:R-:W-:Y:S01]  /*78b0*/  UMOV UR6, 0x1a63c1f5 ;  /* 0x1a63c1f500067882 */ /* 0x000fe20000000000 */
[----:B------:R-:W-:Y:S01]  /*78c0*/  UMOV UR7, 0x404ca5dc ;  /* 0x404ca5dc00077882 */ /* 0x000fe20000000000 */
[----:B------:R-:W-:Y:S01]  /*78d0*/  VIADD R3, R3, 0x1 ;  /* 0x0000000103037836 */ /* 0x000fe20000000000 */
[----:B--2---:R-:W-:-:S07]  /*78e0*/  DFMA R24, R24, UR6, R26 ;  /* 0x0000000618187c2b */ /* 0x004fce000800001a */
[----:B------:R0:W-:Y:S04]  /*78f0*/  STG.E.64 desc[UR4][R16.64], R24 ;  /* 0x0000001810007986 */ /* 0x0001e8000c101b04 */
.L_x_353:
[----:B------:R-:W-:Y:S05]  /*7900*/  BSYNC.RECONVERGENT B2 ;  /* 0x0000000000027941 */ /* 0x000fea0003800200 */
.L_x_352:
[----:B------:R-:W-:Y:S05]  /*7910*/  @P5 BRA `(.L_x_422) ;  /* 0xffffff9800485947 */ /* 0x000fea000383ffff */
[----:B------:R-:W-:Y:S05]  /*7920*/  BSYNC.RECONVERGENT B0 ;  /* 0x0000000000007941 */ /* 0x000fea0003800200 */
.L_x_332:
[----:B------:R1:W5:Y:S02]  /*7930*/  LDG.E.64 R6, desc[UR4][R16.64] ;  /* 0x0000000410067981 */ /* 0x000364000c1e1b00 */
.L_x_331:
[----:B------:R-:W-:Y:S05]  /*7940*/  BSYNC.RECONVERGENT B1 ;  /* 0x0000000000017941 */ /* 0x000fea0003800200 */
.L_x_330:
[----:B------:R-:W2:Y:S01]  /*7950*/  I2F.F64 R28, R3 ;  /* 0x00000003001c7312 */ /* 0x000ea20000201c00 */
[----:B------:R-:W-:Y:S01]  /*7960*/  IMAD.MOV.U32 R4, RZ, RZ, 0x1 ;  /* 0x00000001ff047424 */ /* 0x000fe200078e00ff */
[----:B-----5:R-:W-:Y:S01]  /*7970*/  FSETP.GEU.AND P1, PT, |R7|, 6.5827683646048100446e-37, PT ;  /* 0x036000000700780b */ /* 0x020fe20003f2e200 */
[----:B------:R-:W-:Y:S05]  /*7980*/  BSSY.RECONVERGENT B0, `(.L_x_423) ;  /* 0x0000014000007945 */ /* 0x000fea0003800200 */
[----:B--2---:R-:W2:Y:S02]  /*7990*/  MUFU.RCP64H R5, R29 ;  /* 0x0000001d00057308 */ /* 0x004ea40000001800 */
[----:B--2---:R-:W-:-:S08]  /*79a0*/  DFMA R8, -R28, R4, 1 ;  /* 0x3ff000001c08742b */ /* 0x004fd00000000104 */
[----:B------:R-:W-:-:S08]  /*79b0*/  DFMA R8, R8, R8, R8 ;  /* 0x000000080808722b */ /* 0x000fd00000000008 */
[----:B------:R-:W-:-:S08]  /*79c0*/  DFMA R8, R4, R8, R4 ;  /* 0x000000080408722b */ /* 0x000fd00000000004 */
[----:B------:R-:W-:-:S08]  /*79d0*/  DFMA R4, -R28, R8, 1 ;  /* 0x3ff000001c04742b */ /* 0x000fd00000000108 */
[----:B------:R-:W-:-:S08]  /*79e0*/  DFMA R4, R8, R4, R8 ;  /* 0x000000040804722b */ /* 0x000fd00000000008 */
[----:B0-----:R-:W-:-:S08]  /*79f0*/  DMUL R24, R4, R6 ;  /* 0x0000000604187228 */ /* 0x001fd00000000000 */
        /* <DEDUP_REMOVED lines=8> */
[----:B-1----:R-:W-:Y:S05]  /*7a80*/  CALL.REL.NOINC `($__internal_7_$__cuda_sm20_div_rn_f64_full) ;  /* 0x0000000000247944 */ /* 0x002fea0003c00000 */
[----:B------:R-:W-:-:S04]  /*7a90*/  LOP3.LUT R25, R25, R24, RZ, 0x3c, !PT ;  /* 0x0000001819197212 */ /* 0x000fc800078e3cff */
[----:B------:R-:W-:-:S04]  /*7aa0*/  LOP3.LUT R24, R25, R24, RZ, 0x3c, !PT ;  /* 0x0000001819187212 */ /* 0x000fc800078e3cff */
[----:B------:R-:W-:-:S07]  /*7ab0*/  LOP3.LUT R25, R25, R24, RZ, 0x3c, !PT ;  /* 0x0000001819197212 */ /* 0x000fce00078e3cff */
.L_x_424:
[----:B------:R-:W-:Y:S05]  /*7ac0*/  BSYNC.RECONVERGENT B0 ;  /* 0x0000000000007941 */ /* 0x000fea0003800200 */
.L_x_423:
[----:B------:R-:W-:Y:S04]  /*7ad0*/  STG.E.64 desc[UR4][R16.64], R24 ;  /* 0x0000001810007986 */ /* 0x000fe8000c101b04 */
[----:B------:R-:W-:Y:S01]  /*7ae0*/  STG.E desc[UR4][R42.64], R3 ;  /* 0x000000032a007986 */ /* 0x000fe2000c101904 */
[----:B------:R-:W-:Y:S05]  /*7af0*/  EXIT ;  /* 0x000000000000794d */ /* 0x000fea0003800000 */
.L_x_329:
[----:B------:R-:W-:Y:S01]  /*7b00*/  STG.E desc[UR4][R42.64], RZ ;  /* 0x000000ff2a007986 */ /* 0x000fe2000c101904 */
[----:B------:R-:W-:Y:S05]  /*7b10*/  EXIT ;  /* 0x000000000000794d */ /* 0x000fea0003800000 */
        .weak           $__internal_7_$__cuda_sm20_div_rn_f64_full
        .type           $__internal_7_$__cuda_sm20_div_rn_f64_full,@function
        .size           $__internal_7_$__cuda_sm20_div_rn_f64_full,($__internal_8_$__cuda_sm20_dsqrt_rn_f64_mediumpath_v1 - $__internal_7_$__cuda_sm20_div_rn_f64_full)
$__internal_7_$__cuda_sm20_div_rn_f64_full:
[----:B------:R-:W-:Y:S01]  /*7b20*/  IMAD.MOV.U32 R73, RZ, RZ, R24 ;  /* 0x000000ffff497224 */ /* 0x000fe200078e0018 */
[C---:B------:R-:W-:Y:S01]  /*7b30*/  FSETP.GEU.AND P0, PT, |R29|.reuse, 1.469367938527859385e-39, PT ;  /* 0x001000001d00780b */ /* 0x040fe20003f0e200 */
[--C-:B------:R-:W-:Y:S01]  /*7b40*/  IMAD.MOV.U32 R32, RZ, RZ, R28.reuse ;  /* 0x000000ffff207224 */ /* 0x100fe200078e001c */
[----:B------:R-:W-:Y:S01]  /*7b50*/  LOP3.LUT R30, R29, 0x800fffff, RZ, 0xc0, !PT ;  /* 0x800fffff1d1e7812 */ /* 0x000fe200078ec0ff */
[----:B------:R-:W-:Y:S01]  /*7b60*/  IMAD.MOV.U32 R33, RZ, RZ, R29 ;  /* 0x000000ffff217224 */ /* 0x000fe200078e001d */
[C---:B------:R-:W-:Y:S01]  /*7b70*/  FSETP.GEU.AND P2, PT, |R73|.reuse, 1.469367938527859385e-39, PT ;  /* 0x001000004900780b */ /* 0x040fe20003f4e200 */
[----:B------:R-:W-:Y:S01]  /*7b80*/  IMAD.MOV.U32 R72, RZ, RZ, R25 ;  /* 0x000000ffff487224 */ /* 0x000fe200078e0019 */
[----:B------:R-:W-:Y:S01]  /*7b90*/  LOP3.LUT R24, R73, 0x7ff00000, RZ, 0xc0, !PT ;  /* 0x7ff0000049187812 */ /* 0x000fe200078ec0ff */
[----:B------:R-:W-:Y:S01]  /*7ba0*/  IMAD.MOV.U32 R34, RZ, RZ, R28 ;  /* 0x000000ffff227224 */ /* 0x000fe200078e001c */
[----:B------:R-:W-:Y:S01]  /*7bb0*/  LOP3.LUT R35, R30, 0x3ff00000, RZ, 0xfc, !PT ;  /* 0x3ff000001e237812 */ /* 0x000fe200078efcff */
[----:B------:R-:W-:Y:S01]  /*7bc0*/  IMAD.MOV.U32 R26, RZ, RZ, 0x1ca00000 ;  /* 0x1ca00000ff1a7424 */ /* 0x000fe200078e00ff */
[----:B------:R-:W-:Y:S01]  /*7bd0*/  BSSY.RECONVERGENT B3, `(.L_x_425) ;  /* 0x0000056000037945 */ /* 0x000fe20003800200 */
[----:B------:R-:W-:-:S02]  /*7be0*/  IMAD.MOV.U32 R74, RZ, RZ, R72 ;  /* 0x000000ffff4a7224 */ /* 0x000fc400078e0048 */
[----:B------:R-:W-:-:S04]  /*7bf0*/  @!P0 DMUL R34, R32, 8.98846567431157953865e+307 ;  /* 0x7fe0000020228828 */ /* 0x000fc80000000000 */
[----:B------:R-:W-:Y:S01]  /*7c00*/  @!P2 LOP3.LUT R25, R33, 0x7ff00000, RZ, 0xc0, !PT ;  /* 0x7ff000002119a812 */ /* 0x000fe200078ec0ff */
[----:B------:R-:W-:Y:S01]  /*7c10*/  @!P2 IMAD.MOV.U32 R28, RZ, RZ, RZ ;  /* 0x000000ffff1ca224 */ /* 0x000fe200078e00ff */
[----:B------:R-:W0:Y:S02]  /*7c20*/  MUFU.RCP64H R31, R35 ;  /* 0x00000023001f7308 */ /* 0x000e240000001800 */
[----:B------:R-:W-:Y:S02]  /*7c30*/  @!P2 ISETP.GE.U32.AND P3, PT, R24, R25, PT ;  /* 0x000000191800a20c */ /* 0x000fe40003f66070 */
[----:B------:R-:W-:Y:S02]  /*7c40*/  LOP3.LUT R25, R29, 0x7ff00000, RZ, 0xc0, !PT ;  /* 0x7ff000001d197812 */ /* 0x000fe400078ec0ff */
[----:B------:R-:W-:Y:S02]  /*7c50*/  @!P2 SEL R29, R26, 0x63400000, !P3 ;  /* 0x634000001a1da807 */ /* 0x000fe40005800000 */
[----:B------:R-:W-:-:S02]  /*7c60*/  ISETP.GE.U32.AND P1, PT, R24, R25, PT ;  /* 0x000000191800720c */ /* 0x000fc40003f26070 */
[--C-:B------:R-:W-:Y:S02]  /*7c70*/  @!P2 LOP3.LUT R29, R29, 0x80000000, R73.reuse, 0xf8, !PT ;  /* 0x800000001d1da812 */ /* 0x100fe400078ef849 */
[----:B------:R-:W-:Y:S02]  /*7c80*/  SEL R30, R26, 0x63400000, !P1 ;  /* 0x634000001a1e7807 */ /* 0x000fe40004800000 */
[----:B------:R-:W-:Y:S02]  /*7c90*/  @!P2 LOP3.LUT R29, R29, 0x100000, RZ, 0xfc, !PT ;  /* 0x001000001d1da812 */ /* 0x000fe400078efcff */
[----:B------:R-:W-:Y:S01]  /*7ca0*/  LOP3.LUT R75, R30, 0x800fffff, R73, 0xf8, !PT ;  /* 0x800fffff1e4b7812 */ /* 0x000fe200078ef849 */
[----:B------:R-:W-:-:S05]  /*7cb0*/  IMAD.MOV.U32 R30, RZ, RZ, 0x1 ;  /* 0x00000001ff1e7424 */ /* 0x000fca00078e00ff */
[----:B------:R-:W-:Y:S02]  /*7cc0*/  @!P2 DFMA R74, R74, 2, -R28 ;  /* 0x400000004a4aa82b */ /* 0x000fe4000000081c */
[----:B0-----:R-:W-:-:S08]  /*7cd0*/  DFMA R28, R30, -R34, 1 ;  /* 0x3ff000001e1c742b */ /* 0x001fd00000000822 */
[----:B------:R-:W-:-:S08]  /*7ce0*/  DFMA R28, R28, R28, R28 ;  /* 0x0000001c1c1c722b */ /* 0x000fd0000000001c */
[----:B------:R-:W-:-:S08]  /*7cf0*/  DFMA R28, R30, R28, R30 ;  /* 0x0000001c1e1c722b */ /* 0x000fd0000000001e */
[----:B------:R-:W-:-:S08]  /*7d00*/  DFMA R76, R28, -R34, 1 ;  /* 0x3ff000001c4c742b */ /* 0x000fd00000000822 */
[----:B------:R-:W-:-:S08]  /*7d10*/  DFMA R76, R28, R76, R28 ;  /* 0x0000004c1c4c722b */ /* 0x000fd0000000001c */
[----:B------:R-:W-:-:S08]  /*7d20*/  DMUL R28, R76, R74 ;  /* 0x0000004a4c1c7228 */ /* 0x000fd00000000000 */
[----:B------:R-:W-:-:S08]  /*7d30*/  DFMA R30, R28, -R34, R74 ;  /* 0x800000221c1e722b */ /* 0x000fd0000000004a */
[----:B------:R-:W-:Y:S01]  /*7d40*/  DFMA R30, R76, R30, R28 ;  /* 0x0000001e4c1e722b */ /* 0x000fe2000000001c */
[----:B------:R-:W-:Y:S01]  /*7d50*/  IMAD.MOV.U32 R28, RZ, RZ, R24 ;  /* 0x000000ffff1c7224 */ /* 0x000fe200078e0018 */
[----:B------:R-:W-:Y:S02]  /*7d60*/  @!P2 LOP3.LUT R28, R75, 0x7ff00000, RZ, 0xc0, !PT ;  /* 0x7ff000004b1ca812 */ /* 0x000fe400078ec0ff */
[----:B------:R-:W-:Y:S02]  /*7d70*/  MOV R29, R25 ;  /* 0x00000019001d7202 */ /* 0x000fe40000000f00 */
[----:B------:R-:W-:Y:S01]  /*7d80*/  @!P0 LOP3.LUT R29, R35, 0x7ff00000, RZ, 0xc0, !PT ;  /* 0x7ff00000231d8812 */ /* 0x000fe200078ec0ff */
[----:B------:R-:W-:-:S05]  /*7d90*/  VIADD R25, R28, 0xffffffff ;  /* 0xffffffff1c197836 */ /* 0x000fca0000000000 */
[----:B------:R-:W-:Y:S01]  /*7da0*/  ISETP.GT.U32.AND P0, PT, R25, 0x7feffffe, PT ;  /* 0x7feffffe1900780c */ /* 0x000fe20003f04070 */
[----:B------:R-:W-:-:S05]  /*7db0*/  VIADD R25, R29, 0xffffffff ;  /* 0xffffffff1d197836 */ /* 0x000fca0000000000 */
[----:B------:R-:W-:-:S13]  /*7dc0*/  ISETP.GT.U32.OR P0, PT, R25, 0x7feffffe, P0 ;  /* 0x7feffffe1900780c */ /* 0x000fda0000704470 */
[----:B------:R-:W-:Y:S05]  /*7dd0*/  @P0 BRA `(.L_x_426) ;  /* 0x0000000000740947 */ /* 0x000fea0003800000 */
[----:B------:R-:W-:Y:S01]  /*7de0*/  LOP3.LUT R25, R33, 0x7ff00000, RZ, 0xc0, !PT ;  /* 0x7ff0000021197812 */ /* 0x000fe200078ec0ff */
[----:B------:R-:W-:-:S03]  /*7df0*/  IMAD.MOV.U32 R28, RZ, RZ, RZ ;  /* 0x000000ffff1c7224 */ /* 0x000fc600078e00ff */
[CC--:B------:R-:W-:Y:S02]  /*7e00*/  ISETP.GE.U32.AND P0, PT, R24.reuse, R25.reuse, PT ;  /* 0x000000191800720c */ /* 0x0c0fe40003f06070 */
[----:B------:R-:W-:Y:S02]  /*7e10*/  VIADDMNMX R24, R24, -R25, 0xb9600000, !PT ;  /* 0xb960000018187446 */ /* 0x000fe40007800919 */
[----:B------:R-:W-:Y:S02]  /*7e20*/  SEL R26, R26, 0x63400000, !P0 ;  /* 0x634000001a1a7807 */ /* 0x000fe40004000000 */
[----:B------:R-:W-:-:S05]  /*7e30*/  VIMNMX R24, PT, PT, R24, 0x46a00000, PT ;  /* 0x46a0000018187848 */ /* 0x000fca0003fe0100 */
        /* <DEDUP_REMOVED lines=12> */
[----:B------:R-:W-:Y:S01]  /*7f00*/  IADD3 R24, PT, PT, -R24, -0x43300000, RZ ;  /* 0xbcd0000018187810 */ /* 0x000fe20007ffe1ff */
[----:B------:R-:W-:-:S06]  /*7f10*/  IMAD.MOV.U32 R28, RZ, RZ, RZ ;  /* 0x000000ffff1c7224 */ /* 0x000fcc00078e00ff */
        /* <DEDUP_REMOVED lines=9> */
.L_x_426:
        /* <DEDUP_REMOVED lines=17> */
.L_x_429:
[----:B------:R-:W-:Y:S01]  /*80c0*/  LOP3.LUT R24, R33, 0x80000, RZ, 0xfc, !PT ;  /* 0x0008000021187812 */ /* 0x000fe200078efcff */
[----:B------:R-:W-:-:S03]  /*80d0*/  IMAD.MOV.U32 R76, RZ, RZ, R32 ;  /* 0x000000ffff4c7224 */ /* 0x000fc600078e0020 */
[----:B------:R-:W-:Y:S01]  /*80e0*/  MOV R77, R24 ;  /* 0x00000018004d7202 */ /* 0x000fe20000000f00 */
[----:B------:R-:W-:Y:S06]  /*80f0*/  BRA `(.L_x_427) ;  /* 0x00000000000c7947 */ /* 0x000fec0003800000 */
.L_x_428:
[----:B------:R-:W-:Y:S01]  /*8100*/  LOP3.LUT R24, R73, 0x80000, RZ, 0xfc, !PT ;  /* 0x0008000049187812 */ /* 0x000fe200078efcff */
[----:B------:R-:W-:-:S04]  /*8110*/  IMAD.MOV.U32 R76, RZ, RZ, R72 ;  /* 0x000000ffff4c7224 */ /* 0x000fc800078e0048 */
[----:B------:R-:W-:-:S07]  /*8120*/  IMAD.MOV.U32 R77, RZ, RZ, R24 ;  /* 0x000000ffff4d7224 */ /* 0x000fce00078e0018 */
.L_x_427:
[----:B------:R-:W-:Y:S05]  /*8130*/  BSYNC.RECONVERGENT B3 ;  /* 0x0000000000037941 */ /* 0x000fea0003800200 */
.L_x_425:
[----:B------:R-:W-:Y:S02]  /*8140*/  IMAD.MOV.U32 R26, RZ, RZ, R27 ;  /* 0x000000ffff1a7224 */ /* 0x000fe400078e001b */
[----:B------:R-:W-:Y:S02]  /*8150*/  IMAD.MOV.U32 R27, RZ, RZ, 0x0 ;  /* 0x00000000ff1b7424 */ /* 0x000fe400078e00ff */
[----:B------:R-:W-:Y:S02]  /*8160*/  IMAD.MOV.U32 R25, RZ, RZ, R76 ;  /* 0x000000ffff197224 */ /* 0x000fe400078e004c */
[----:B------:R-:W-:Y:S01]  /*8170*/  IMAD.MOV.U32 R24, RZ, RZ, R77 ;  /* 0x000000ffff187224 */ /* 0x000fe200078e004d */
[----:B------:R-:W-:Y:S06]  /*8180*/  RET.REL.NODEC R26 `(_Z23CompareDiffractionSpotsPdS_iS_iPiS0_S0_S_S_S0_S_S0_S0_iiS_) ;  /* 0xffffff7c1a9c7950 */ /* 0x000fec0003c3ffff */
        .weak           $__internal_8_$__cuda_sm20_dsqrt_rn_f64_mediumpath_v1
        .type           $__internal_8_$__cuda_sm20_dsqrt_rn_f64_mediumpath_v1,@function
        .size           $__internal_8_$__cuda_sm20_dsqrt_rn_f64_mediumpath_v1,($_Z23CompareDiffractionSpotsPdS_iS_iPiS0_S0_S_S_S0_S_S0_S0_iiS_$__internal_trig_reduction_slowpathd - $__internal_8_$__cuda_sm20_dsqrt_rn_f64_mediumpath_v1)
$__internal_8_$__cuda_sm20_dsqrt_rn_f64_mediumpath_v1:
[----:B------:R-:W-:Y:S01]  /*8190*/  ISETP.GE.U32.AND P0, PT, R28, -0x3400000, PT ;  /* 0xfcc000001c00780c */ /* 0x000fe20003f06070 */
[----:B------:R-:W-:Y:S01]  /*81a0*/  BSSY.RECONVERGENT B4, `(.L_x_430) ;  /* 0x0000027000047945 */ /* 0x000fe20003800200 */
[----:B------:R-:W-:Y:S01]  /*81b0*/  LOP3.LUT R31, R31, R30, RZ, 0x3c, !PT ;  /* 0x0000001e1f1f7212 */ /* 0x000fe200078e3cff */
[----:B------:R-:W-:-:S03]  /*81c0*/  IMAD.MOV.U32 R28, RZ, RZ, R35 ;  /* 0x000000ffff1c7224 */ /* 0x000fc600078e0023 */
[----:B------:R-:W-:-:S04]  /*81d0*/  LOP3.LUT R30, R31, R30, RZ, 0x3c, !PT ;  /* 0x0000001e1f1e7212 */ /* 0x000fc800078e3cff */
[----:B------:R-:W-:-:S03]  /*81e0*/  LOP3.LUT R31, R31, R30, RZ, 0x3c, !PT ;  /* 0x0000001e1f1f7212 */ /* 0x000fc600078e3cff */
        /* <DEDUP_REMOVED lines=9> */
.L_x_431:
        /* <DEDUP_REMOVED lines=9> */
[----:B------:R-:W-:Y:S02]  /*8310*/  IMAD.MOV.U32 R24, RZ, RZ, 0x0 ;  /* 0x00000000ff187424 */ /* 0x000fe400078e00ff */
[----:B------:R-:W-:Y:S02]  /*8320*/  IMAD.MOV.U32 R28, RZ, RZ, RZ ;  /* 0x000000ffff1c7224 */ /* 0x000fe400078e00ff */
[----:B------:R-:W-:Y:S01]  /*8330*/  IMAD.MOV.U32 R25, RZ, RZ, 0x3fd80000 ;  /* 0x3fd80000ff197424 */ /* 0x000fe200078e00ff */
[----:B------:R-:W0:Y:S03]  /*8340*/  MUFU.RSQ64H R29, R31 ;  /* 0x0000001f001d7308 */ /* 0x000e260000001c00 */
        /* <DEDUP_REMOVED lines=11> */
.L_x_433:
[----:B------:R-:W-:-:S11]  /*8400*/  DADD R24, R28, R28 ;  /* 0x000000001c187229 */ /* 0x000fd6000000001c */
.L_x_432:
[----:B------:R-:W-:Y:S05]  /*8410*/  BSYNC.RECONVERGENT B4 ;  /* 0x0000000000047941 */ /* 0x000fea0003800200 */
.L_x_430:
[----:B------:R-:W-:Y:S01]  /*8420*/  MOV R35, 0x0 ;  /* 0x0000000000237802 */ /* 0x000fe20000000f00 */
[----:B------:R-:W-:Y:S02]  /*8430*/  IMAD.MOV.U32 R58, RZ, RZ, R24 ;  /* 0x000000ffff3a7224 */ /* 0x000fe400078e0018 */
[----:B------:R-:W-:Y:S01]  /*8440*/  IMAD.MOV.U32 R59, RZ, RZ, R25 ;  /* 0x000000ffff3b7224 */ /* 0x000fe200078e0019 */
[----:B------:R-:W-:Y:S06]  /*8450*/  RET.REL.NODEC R34 `(_Z23CompareDiffractionSpotsPdS_iS_iPiS0_S0_S_S_S0_S_S0_S0_iiS_) ;  /* 0xffffff7822e87950 */ /* 0x000fec0003c3ffff */
        .type           $_Z23CompareDiffractionSpotsPdS_iS_iPiS0_S0_S_S_S0_S_S0_S0_iiS_$__internal_trig_reduction_slowpathd,@function
        .size           $_Z23CompareDiffractionSpotsPdS_iS_iPiS0_S0_S_S_S0_S_S0_S0_iiS_$__internal_trig_reduction_slowpathd,(.L_x_453 - $_Z23CompareDiffractionSpotsPdS_iS_iPiS0_S0_S_S_S0_S_S0_S0_iiS_$__internal_trig_reduction_slowpathd)
$_Z23CompareDiffractionSpotsPdS_iS_iPiS0_S0_S_S_S0_S_S0_S0_iiS_$__internal_trig_reduction_slowpathd:
[--C-:B------:R-:W-:Y:S01]  /*8460*/  SHF.R.U32.HI R28, RZ, 0x14, R34.reuse ;  /* 0x00000014ff1c7819 */ /* 0x100fe20000011622 */
[----:B------:R-:W-:Y:S02]  /*8470*/  IMAD.MOV.U32 R30, RZ, RZ, R34 ;  /* 0x000000ffff1e7224 */ /* 0x000fe400078e0022 */
[----:B------:R-:W-:Y:S01]  /*8480*/  IMAD.MOV.U32 R27, RZ, RZ, RZ ;  /* 0x000000ffff1b7224 */ /* 0x000fe200078e00ff */
        /* <DEDUP_REMOVED lines=10> */
[----:B------:R-:W-:-:S04]  /*8530*/  SEL R29, R29, 0x12, P0 ;  /* 0x000000121d1d7807 */ /* 0x000fc80000000000 */
        /* <DEDUP_REMOVED lines=8> */
[----:B------:R-:W-:Y:S02]  /*85c0*/  LOP3.LUT R31, R31, 0x80000000, RZ, 0xfc, !PT ;  /* 0x800000001f1f7812 */ /* 0x000fe400078efcff */
[----:B------:R-:W-:-:S07]  /*85d0*/  CS2R R32, SRZ ;  /* 0x0000000000207805 */ /* 0x000fce000001ff00 */
.L_x_438:
[----:B------:R-:W1:Y:S01]  /*85e0*/  LDC.64 R64, c[0x4][0x10] ;  /* 0x01000400ff407b82 */ /* 0x000e620000000a00 */
[----:B0-----:R-:W-:Y:S02]  /*85f0*/  R2UR UR6, R68 ;  /* 0x00000000440672ca */ /* 0x001fe400000e0000 */
[----:B------:R-:W-:Y:S01]  /*8600*/  R2UR UR7, R69 ;  /* 0x00000000450772ca */ /* 0x000fe200000e0000 */
[----:B-1----:R-:W-:-:S12]  /*8610*/  IMAD.WIDE R64, R25, 0x8, R64 ;  /* 0x0000000819407825 */ /* 0x002fd800078e0240 */
[----:B------:R-:W2:Y:S01]  /*8620*/  LDG.E.64.CONSTANT R64, desc[UR6][R64.64] ;  /* 0x0000000640407981 */ /* 0x000ea2000c1e9b00 */
[----:B------:R-:W-:Y:S02]  /*8630*/  IMAD.MOV.U32 R70, RZ, RZ, R32 ;  /* 0x000000ffff467224 */ /* 0x000fe400078e0020 */
[----:B------:R-:W-:Y:S02]  /*8640*/  IMAD.MOV.U32 R71, RZ, RZ, R33 ;  /* 0x000000ffff477224 */ /* 0x000fe400078e0021 */
[----:B------:R-:W-:Y:S02]  /*8650*/  VIADD R27, R27, 0x1 ;  /* 0x000000011b1b7836 */ /* 0x000fe40000000000 */
[----:B------:R-:W-:Y:S02]  /*8660*/  VIADD R25, R25, 0x1 ;  /* 0x0000000119197836 */ /* 0x000fe40000000000 */
[----:B--2---:R-:W-:-:S04]  /*8670*/  IMAD.WIDE.U32 R70, P0, R64, R30, R70 ;  /* 0x0000001e40467225 */ /* 0x004fc80007800046 */
[----:B------:R-:W-:Y:S02]  /*8680*/  IMAD R32, R64, R31, RZ ;  /* 0x0000001f40207224 */ /* 0x000fe400078e02ff */
[----:B------:R-:W-:-:S03]  /*8690*/  IMAD R33, R65, R30, RZ ;  /* 0x0000001e41217224 */ /* 0x000fc600078e02ff */
[----:B------:R-:W-:-:S04]  /*86a0*/  IADD3 R32, P1, PT, R32, R71, RZ ;  /* 0x0000004720207210 */ /* 0x000fc80007f3e0ff */
[----:B------:R-:W-:Y:S01]  /*86b0*/  IADD3 R71, P2, PT, R33, R32, RZ ;  /* 0x0000002021477210 */ /* 0x000fe20007f5e0ff */
[----:B------:R-:W-:Y:S02]  /*86c0*/  IMAD R32, R26, 0x8, R1 ;  /* 0x000000081a207824 */ /* 0x000fe400078e0201 */
[----:B------:R-:W-:-:S03]  /*86d0*/  IMAD.HI.U32 R33, R64, R31, RZ ;  /* 0x0000001f40217227 */ /* 0x000fc600078e00ff */
[----:B------:R0:W-:Y:S01]  /*86e0*/  STL.64 [R32], R70 ;  /* 0x0000004620007387 */ /* 0x0001e20000100a00 */
[----:B------:R-:W-:Y:S01]  /*86f0*/  IMAD.X R33, RZ, RZ, R33, P0 ;  /* 0x000000ffff217224 */ /* 0x000fe200000e0621 */
[----:B------:R-:W-:Y:S01]  /*8700*/  ISETP.NE.AND P0, PT, R27, -0xf, PT ;  /* 0xfffffff11b00780c */ /* 0x000fe20003f05270 */
[C---:B------:R-:W-:Y:S02]  /*8710*/  IMAD R64, R65.reuse, R31, RZ ;  /* 0x0000001f41407224 */ /* 0x040fe400078e02ff */
[----:B------:R-:W-:Y:S02]  /*8720*/  VIADD R26, R26, 0x1 ;  /* 0x000000011a1a7836 */ /* 0x000fe40000000000 */
[----:B0-----:R-:W-:-:S05]  /*8730*/  IMAD.HI.U32 R32, R65, R30, RZ ;  /* 0x0000001e41207227 */ /* 0x001fca00078e00ff */
[----:B------:R-:W-:Y:S01]  /*8740*/  IADD3.X R33, P1, PT, R32, R33, RZ, P1, !PT ;  /* 0x0000002120217210 */ /* 0x000fe20000f3e4ff */
[----:B------:R-:W-:-:S03]  /*8750*/  IMAD.HI.U32 R32, R65, R31, RZ ;  /* 0x0000001f41207227 */ /* 0x000fc600078e00ff */
[----:B------:R-:W-:Y:S01]  /*8760*/  IADD3.X R33, P2, PT, R64, R33, RZ, P2, !PT ;  /* 0x0000002140217210 */ /* 0x000fe2000175e4ff */
[----:B------:R-:W-:-:S04]  /*8770*/  IMAD.X R32, RZ, RZ, R32, P1 ;  /* 0x000000ffff207224 */ /* 0x000fc800008e0620 */
[----:B------:R-:W-:-:S05]  /*8780*/  IMAD.X R32, RZ, RZ, R32, P2 ;  /* 0x000000ffff207224 */ /* 0x000fca00010e0620 */
[----:B------:R-:W-:-:S04]  /*8790*/  LOP3.LUT R33, R33, R32, RZ, 0x3c, !PT ;  /* 0x0000002021217212 */ /* 0x000fc800078e3cff */
[----:B------:R-:W-:-:S04]  /*87a0*/  LOP3.LUT R32, R33, R32, RZ, 0x3c, !PT ;  /* 0x0000002021207212 */ /* 0x000fc800078e3cff */
[----:B------:R-:W-:Y:S01]  /*87b0*/  LOP3.LUT R33, R33, R32, RZ, 0x3c, !PT ;  /* 0x0000002021217212 */ /* 0x000fe200078e3cff */
[----:B------:R-:W-:Y:S06]  /*87c0*/  @P0 BRA `(.L_x_438) ;  /* 0xfffffffc00840947 */ /* 0x000fec000383ffff */
[----:B------:R-:W-:Y:S05]  /*87d0*/  BSYNC.RECONVERGENT B4 ;  /* 0x0000000000047941 */ /* 0x000fea0003800200 */
.L_x_437:
[----:B------:R-:W-:-:S07]  /*87e0*/  IMAD.MOV.U32 R25, RZ, RZ, R29 ;  /* 0x000000ffff197224 */ /* 0x000fce00078e001d */
.L_x_436:
[----:B------:R-:W-:Y:S05]  /*87f0*/  BSYNC.RECONVERGENT B3 ;  /* 0x0000000000037941 */ /* 0x000fea0003800200 */
.L_x_435:
[----:B------:R-:W-:Y:S01]  /*8800*/  LOP3.LUT P0, R64, R28, 0x3f, RZ, 0xc0, !PT ;  /* 0x0000003f1c407812 */ /* 0x000fe2000780c0ff */
[----:B------:R-:W-:-:S04]  /*8810*/  IMAD.IADD R24, R24, 0x1, R25 ;  /* 0x0000000118187824 */ /* 0x000fc800078e0219 */
[----:B------:R-:W-:-:S05]  /*8820*/  IMAD.U32 R24, R24, 0x8, R1 ;  /* 0x0000000818187824 */ /* 0x000fca00078e0001 */
[----:B------:R0:W-:Y:S04]  /*8830*/  STL.64 [R24+-0x78], R32 ;  /* 0xffff882018007387 */ /* 0x0001e80000100a00 */
[----:B------:R-:W2:Y:S04]  /*8840*/  @P0 LDL.64 R28, [R1+0x8] ;  /* 0x00000800011c0983 */ /* 0x000ea80000100a00 */
[----:B------:R-:W3:Y:S04]  /*8850*/  LDL.64 R26, [R1+0x18] ;  /* 0x00001800011a7983 */ /* 0x000ee80000100a00 */
[----:B0-----:R-:W4:Y:S01]  /*8860*/  LDL.64 R24, [R1+0x10] ;  /* 0x0000100001187983 */ /* 0x001f220000100a00 */
[----:B------:R-:W-:Y:S01]  /*8870*/  BSSY.RECONVERGENT B3, `(.L_x_439) ;  /* 0x0000035000037945 */ /* 0x000fe20003800200 */
[----:B--2---:R-:W-:-:S02]  /*8880*/  @P0 SHF.R.U64 R30, R28, 0x1, R29 ;  /* 0x000000011c1e0819 */ /* 0x004fc4000000121d */
[----:B------:R-:W-:Y:S02]  /*8890*/  @P0 SHF.R.U32.HI R28, RZ, 0x1, R29 ;  /* 0x00000001ff1c0819 */ /* 0x000fe4000001161d */
[----:B------:R-:W-:-:S04]  /*88a0*/  @P0 LOP3.LUT R29, R64, 0x3f, RZ, 0x3c, !PT ;  /* 0x0000003f401d0812 */ /* 0x000fc800078e3cff */
[-CC-:B------:R-:W-:Y:S02]  /*88b0*/  @P0 SHF.R.U64 R30, R30, R29.reuse, R28.reuse ;  /* 0x0000001d1e1e0219 */ /* 0x180fe4000000121c */
[CC--:B----4-:R-:W-:Y:S02]  /*88c0*/  @P0 SHF.L.U32 R31, R24.reuse, R64.reuse, RZ ;  /* 0x00000040181f0219 */ /* 0x0d0fe400000006ff */
[C-C-:B------:R-:W-:Y:S02]  /*88d0*/  @P0 SHF.R.U64 R32, R24.reuse, 0x1, R25.reuse ;  /* 0x0000000118200819 */ /* 0x140fe40000001219 */
[----:B------:R-:W-:Y:S02]  /*88e0*/  @P0 SHF.L.U64.HI R33, R24, R64, R25 ;  /* 0x0000004018210219 */ /* 0x000fe40000010219 */
[----:B------:R-:W-:Y:S02]  /*88f0*/  @P0 LOP3.LUT R24, R31, R30, RZ, 0xfc, !PT ;  /* 0x0000001e1f180212 */ /* 0x000fe400078efcff */
[----:B------:R-:W-:-:S02]  /*8900*/  @P0 SHF.R.U32.HI R30, RZ, R29, R28 ;  /* 0x0000001dff1e0219 */ /* 0x000fc4000001161c */
[----:B------:R-:W-:Y:S02]  /*8910*/  @P0 SHF.R.U32.HI R28, RZ, 0x1, R25 ;  /* 0x00000001ff1c0819 */ /* 0x000fe40000011619 */
[----:B------:R-:W-:Y:S02]  /*8920*/  @P0 LOP3.LUT R25, R33, R30, RZ, 0xfc, !PT ;  /* 0x0000001e21190212 */ /* 0x000fe400078efcff */
[-CC-:B------:R-:W-:Y:S02]  /*8930*/  @P0 SHF.R.U64 R32, R32, R29.reuse, R28.reuse ;  /* 0x0000001d20200219 */ /* 0x180fe4000000121c */
[CC--:B---3--:R-:W-:Y:S02]  /*8940*/  @P0 SHF.L.U32 R30, R26.reuse, R64.reuse, RZ ;  /* 0x000000401a1e0219 */ /* 0x0c8fe400000006ff */
[----:B------:R-:W-:Y:S02]  /*8950*/  @P0 SHF.R.U32.HI R29, RZ, R29, R28 ;  /* 0x0000001dff1d0219 */ /* 0x000fe4000001161c */
[----:B------:R-:W-:-:S02]  /*8960*/  @P0 SHF.L.U64.HI R64, R26, R64, R27 ;  /* 0x000000401a400219 */ /* 0x000fc4000001021b */
[----:B------:R-:W-:Y:S02]  /*8970*/  SHF.L.U32 R28, R24, 0x2, RZ ;  /* 0x00000002181c7819 */ /* 0x000fe400000006ff */
[----:B------:R-:W-:Y:S02]  /*8980*/  @P0 LOP3.LUT R26, R30, R32, RZ, 0xfc, !PT ;  /* 0x000000201e1a0212 */ /* 0x000fe400078efcff */
        /* <DEDUP_REMOVED lines=15> */
[----:B------:R-:W-:-:S04]  /*8a80*/  ISETP.NE.U32.AND P1, PT, R26, RZ, PT ;  /* 0x000000ff1a00720c */ /* 0x000fc80003f25070 */
[----:B------:R-:W-:-:S06]  /*8a90*/  SEL R31, R25, R26, !P1 ;  /* 0x0000001a191f7207 */ /* 0x000fcc0004800000 */
[----:B------:R-:W0:Y:S02]  /*8aa0*/  FLO.U32 R31, R31 ;  /* 0x0000001f001f7300 */ /* 0x000e2400000e0000 */
[C---:B0-----:R-:W-:Y:S02]  /*8ab0*/  IADD3 R32, PT, PT, -R31.reuse, 0x1f, RZ ;  /* 0x0000001f1f207810 */ /* 0x041fe40007ffe1ff */
[----:B------:R-:W-:-:S03]  /*8ac0*/  IADD3 R31, PT, PT, -R31, 0x3f, RZ ;  /* 0x0000003f1f1f7810 */ /* 0x000fc60007ffe1ff */
[----:B------:R-:W-:-:S05]  /*8ad0*/  @P1 IMAD.MOV R31, RZ, RZ, R32 ;  /* 0x000000ffff1f1224 */ /* 0x000fca00078e0220 */
[----:B------:R-:W-:Y:S01]  /*8ae0*/  ISETP.NE.AND P1, PT, R31, RZ, PT ;  /* 0x000000ff1f00720c */ /* 0x000fe20003f25270 */
[----:B------:R-:W-:Y:S01]  /*8af0*/  @!P0 IMAD.MOV R28, RZ, RZ, -R28 ;  /* 0x000000ffff1c8224 */ /* 0x000fe200078e0a1c */
[----:B------:R-:W-:-:S11]  /*8b00*/  SEL R29, R24, R29, P0 ;  /* 0x0000001d181d7207 */ /* 0x000fd60000000000 */
[----:B------:R-:W-:Y:S05]  /*8b10*/  @!P1 BRA `(.L_x_440) ;  /* 0x0000000000289947 */ /* 0x000fea0003800000 */
[----:B------:R-:W-:Y:S02]  /*8b20*/  LOP3.LUT R24, R31, 0x3f, RZ, 0xc0, !PT ;  /* 0x0000003f1f187812 */ /* 0x000fe400078ec0ff */
[--C-:B------:R-:W-:Y:S02]  /*8b30*/  SHF.R.U64 R28, R28, 0x1, R29.reuse ;  /* 0x000000011c1c7819 */ /* 0x100fe4000000121d */
[CC--:B------:R-:W-:Y:S02]  /*8b40*/  SHF.L.U64.HI R26, R25.reuse, R24.reuse, R26 ;  /* 0x00000018191a7219 */ /* 0x0c0fe4000001021a */
[----:B------:R-:W-:Y:S02]  /*8b50*/  SHF.L.U32 R25, R25, R24, RZ ;  /* 0x0000001819197219 */ /* 0x000fe400000006ff */
[----:B------:R-:W-:Y:S02]  /*8b60*/  SHF.R.U32.HI R29, RZ, 0x1, R29 ;  /* 0x00000001ff1d7819 */ /* 0x000fe4000001161d */
[----:B------:R-:W-:-:S04]  /*8b70*/  LOP3.LUT R24, R31, 0x3f, RZ, 0xc, !PT ;  /* 0x0000003f1f187812 */ /* 0x000fc800078e0cff */
[-CC-:B------:R-:W-:Y:S02]  /*8b80*/  SHF.R.U64 R28, R28, R24.reuse, R29.reuse ;  /* 0x000000181c1c7219 */ /* 0x180fe4000000121d */
[----:B------:R-:W-:Y:S02]  /*8b90*/  SHF.R.U32.HI R24, RZ, R24, R29 ;  /* 0x00000018ff187219 */ /* 0x000fe4000001161d */
[----:B------:R-:W-:Y:S02]  /*8ba0*/  LOP3.LUT R25, R25, R28, RZ, 0xfc, !PT ;  /* 0x0000001c19197212 */ /* 0x000fe400078efcff */
[----:B------:R-:W-:-:S07]  /*8bb0*/  LOP3.LUT R26, R26, R24, RZ, 0xfc, !PT ;  /* 0x000000181a1a7212 */ /* 0x000fce00078efcff */
.L_x_440:
[----:B------:R-:W-:Y:S05]  /*8bc0*/  BSYNC.RECONVERGENT B3 ;  /* 0x0000000000037941 */ /* 0x000fea0003800200 */
.L_x_439:
[----:B------:R-:W-:Y:S01]  /*8bd0*/  IMAD.WIDE.U32 R64, R25, 0x2168c235, RZ ;  /* 0x2168c23519407825 */ /* 0x000fe200078e00ff */
[----:B------:R-:W-:-:S03]  /*8be0*/  SHF.R.U32.HI R27, RZ, 0x1e, R27 ;  /* 0x0000001eff1b7819 */ /* 0x000fc6000001161b */
[----:B------:R-:W-:Y:S01]  /*8bf0*/  IMAD.MOV.U32 R28, RZ, RZ, R65 ;  /* 0x000000ffff1c7224 */ /* 0x000fe200078e0041 */
[----:B------:R-:W-:Y:S01]  /*8c00*/  IADD3 RZ, P1, PT, R64, R64, RZ ;  /* 0x0000004040ff7210 */ /* 0x000fe20007f3e0ff */
[----:B------:R-:W-:Y:S01]  /*8c10*/  IMAD.MOV.U32 R29, RZ, RZ, RZ ;  /* 0x000000ffff1d7224 */ /* 0x000fe200078e00ff */
[----:B------:R-:W-:Y:S01]  /*8c20*/  LEA.HI R27, R30, R27, RZ, 0x1 ;  /* 0x0000001b1e1b7211 */ /* 0x000fe200078f08ff */
        /* <DEDUP_REMOVED lines=15> */
[----:B------:R-:W-:-:S03]  /*8d20*/  LOP3.LUT P4, R28, R34, 0x80000000, RZ, 0xc0, !PT ;  /* 0x80000000221c7812 */ /* 0x000fc6000788c0ff */
[----:B------:R-:W-:Y:S01]  /*8d30*/  IMAD.X R25, RZ, RZ, R24, P2 ;  /* 0x000000ffff197224 */ /* 0x000fe200010e0618 */
[----:B------:R-:W-:Y:S02]  /*8d40*/  SEL R24, RZ, 0xffffffff, !P1 ;  /* 0xffffffffff187807 */ /* 0x000fe40004800000 */
[----:B------:R-:W-:Y:S02]  /*8d50*/  @!P0 LOP3.LUT R28, R28, 0x80000000, RZ, 0x3c, !PT ;  /* 0x800000001c1c8812 */ /* 0x000fe400078e3cff */
[----:B------:R-:W-:Y:S01]  /*8d60*/  SHF.R.U64 R26, R26, 0xa, R25 ;  /* 0x0000000a1a1a7819 */ /* 0x000fe20000001219 */
[----:B------:R-:W-:-:S03]  /*8d70*/  IMAD.IADD R24, R24, 0x1, -R31 ;  /* 0x0000000118187824 */ /* 0x000fc600078e0a1f */
[----:B------:R-:W-:Y:S01]  /*8d80*/  IADD3 R26, P2, PT, R26, 0x1, RZ ;  /* 0x000000011a1a7810 */ /* 0x000fe20007f5e0ff */
[----:B------:R-:W-:Y:S02]  /*8d90*/  IMAD.SHL.U32 R24, R24, 0x100000, RZ ;  /* 0x0010000018187824 */ /* 0x000fe400078e00ff */
[----:B------:R-:W-:Y:S01]  /*8da0*/  @P4 IMAD.MOV R27, RZ, RZ, -R27 ;  /* 0x000000ffff1b4224 */ /* 0x000fe200078e0a1b */
[----:B------:R-:W-:-:S04]  /*8db0*/  LEA.HI.X R25, R25, RZ, RZ, 0x16, P2 ;  /* 0x000000ff19197211 */ /* 0x000fc800010fb4ff */
[--C-:B------:R-:W-:Y:S02]  /*8dc0*/  SHF.R.U64 R26, R26, 0x1, R25.reuse ;  /* 0x000000011a1a7819 */ /* 0x100fe40000001219 */
[----:B------:R-:W-:Y:S02]  /*8dd0*/  SHF.R.U32.HI R25, RZ, 0x1, R25 ;  /* 0x00000001ff197819 */ /* 0x000fe40000011619 */
[----:B------:R-:W-:-:S04]  /*8de0*/  IADD3 R26, P1, P2, RZ, RZ, R26 ;  /* 0x000000ffff1a7210 */ /* 0x000fc80007a3e01a */
[----:B------:R-:W-:-:S04]  /*8df0*/  IADD3.X R24, PT, PT, R24, 0x3fe00000, R25, P1, P2 ;  /* 0x3fe0000018187810 */ /* 0x000fc80000fe4419 */
[----:B------:R-:W-:-:S07]  /*8e00*/  LOP3.LUT R30, R24, R28, RZ, 0xfc, !PT ;  /* 0x0000001c181e7212 */ /* 0x000fce00078efcff */
.L_x_434:
[----:B------:R-:W-:Y:S02]  /*8e10*/  IMAD.MOV.U32 R24, RZ, RZ, R35 ;  /* 0x000000ffff187224 */ /* 0x000fe400078e0023 */
[----:B------:R-:W-:Y:S02]  /*8e20*/  IMAD.MOV.U32 R25, RZ, RZ, 0x0 ;  /* 0x00000000ff197424 */ /* 0x000fe400078e00ff */
[----:B------:R-:W-:Y:S02]  /*8e30*/  IMAD.MOV.U32 R31, RZ, RZ, R30 ;  /* 0x000000ffff1f7224 */ /* 0x000fe400078e001e */
[----:B------:R-:W-:Y:S01]  /*8e40*/  IMAD.MOV.U32 R30, RZ, RZ, R26 ;  /* 0x000000ffff1e7224 */ /* 0x000fe200078e001a */
[----:B------:R-:W-:Y:S06]  /*8e50*/  RET.REL.NODEC R24 `(_Z23CompareDiffractionSpotsPdS_iS_iPiS0_S0_S_S_S0_S_S0_S0_iiS_) ;  /* 0xffffff7018687950 */ /* 0x000fec0003c3ffff */
.L_x_441:
        /* <DEDUP_REMOVED lines=10> */
.L_x_453:


//--------------------- .nv.global.init           --------------------------
	.section	.nv.global.init,"aw",@progbits
	.align	16
.nv.global.init:
	.type		__cudart_sin_cos_coeffs,@object
	.size		__cudart_sin_cos_coeffs,(__cudart_i2opi_d - __cudart_sin_cos_coeffs)
__cudart_sin_cos_coeffs:
        /*0000*/ 	.byte	0x46, 0xd2, 0xb0, 0x2c, 0xf1, 0xe5, 0x5a, 0xbe, 0x92, 0xe3, 0xac, 0x69, 0xe3, 0x1d, 0xc7, 0x3e
        /*0010*/ 	.byte	0xa1, 0x62, 0xdb, 0x19, 0xa0, 0x01, 0x2a, 0xbf, 0x18, 0x08, 0x11, 0x11, 0x11, 0x11, 0x81, 0x3f
        /*0020*/ 	.byte	0x54, 0x55, 0x55, 0x55, 0x55, 0x55, 0xc5, 0xbf, 0x00, 0x00, 0x00, 0x00, 0x00, 0x00, 0x00, 0x00
        /*0030*/ 	.byte	0x00, 0x00, 0x00, 0x00, 0x00, 0x00, 0x00, 0x00, 0x64, 0x81, 0xfd, 0x20, 0x83, 0xff, 0xa8, 0xbd
        /*0040*/ 	.byte	0x28, 0x85, 0xef, 0xc1, 0xa7, 0xee, 0x21, 0x3e, 0xd9, 0xe6, 0x06, 0x8e, 0x4f, 0x7e, 0x92, 0xbe
        /*0050*/ 	.byte	0xe9, 0xbc, 0xdd, 0x19, 0xa0, 0x01, 0xfa, 0x3e, 0x47, 0x5d, 0xc1, 0x16, 0x6c, 0xc1, 0x56, 0xbf
        /*0060*/ 	.byte	0x51, 0x55, 0x55, 0x55, 0x55, 0x55, 0xa5, 0x3f, 0x00, 0x00, 0x00, 0x00, 0x00, 0x00, 0xe0, 0xbf
        /*0070*/ 	.byte	0x00, 0x00, 0x00, 0x00, 0x00, 0x00, 0xf0, 0x3f, 0x00, 0x00, 0x00, 0x00, 0x00, 0x00, 0x00, 0x00
	.type		__cudart_i2opi_d,@object
	.size		__cudart_i2opi_d,($str - __cudart_i2opi_d)
__cudart_i2opi_d:
        /* <DEDUP_REMOVED lines=9> */
	.type		$str,@object
	.size		$str,(.L_0 - $str)
$str:
        /*0110*/ 	.byte	0x57, 0x41, 0x52, 0x4e, 0x49, 0x4e, 0x47, 0x3a, 0x20, 0x53, 0x70, 0x6f, 0x74, 0x49, 0x64, 0x20
        /*0120*/ 	.byte	0x25, 0x64, 0x20, 0x6e, 0x6f, 0x74, 0x20, 0x66, 0x6f, 0x75, 0x6e, 0x64, 0x20, 0x69, 0x6e, 0x20
        /*0130*/ 	.byte	0x73, 0x70, 0x6f, 0x74, 0x73, 0x20, 0x66, 0x69, 0x6c, 0x65, 0x21, 0x20, 0x49, 0x67, 0x6e, 0x6f
        /*0140*/ 	.byte	0x72, 0x69, 0x6e, 0x67, 0x20, 0x74, 0x68, 0x69, 0x73, 0x20, 0x73, 0x70, 0x6f, 0x74, 0x49, 0x44
        /*0150*/ 	.byte	0x2e, 0x20, 0x6e, 0x5f, 0x73, 0x70, 0x6f, 0x74, 0x73, 0x20, 0x3d, 0x20, 0x25, 0x64, 0x0a, 0x00
.L_0:


//--------------------- .nv.shared.reserved.0     --------------------------
	.section	.nv.shared.reserved.0,"aw",@nobits
	.weak		__nv_reservedSMEM_offset_0_alias
	.size		__nv_reservedSMEM_offset_0_alias, 0, 64
	.other		__nv_reservedSMEM_offset_0_alias,@"STO_CUDA_RESERVED_SHARED STV_DEFAULT"
__nv_reservedSMEM_offset_0_alias:
	.zero		0
	.zero		64


//--------------------- .nv.constant0._Z14FriedelFindingPiPdS0_S_S_S0_S0_S_ --------------------------
	.section	.nv.constant0._Z14FriedelFindingPiPdS0_S_S_S0_S0_S_,"a",@progbits
	.sectionflags	@""
	.align	4
.nv.constant0._Z14FriedelFindingPiPdS0_S_S_S0_S0_S_:
	.zero		960


//--------------------- .nv.constant0._Z16MakeOrientationsPdPiS0_S_S0_i --------------------------
	.section	.nv.constant0._Z16MakeOrientationsPdPiS0_S_S0_i,"a",@progbits
	.sectionflags	@""
	.align	4
.nv.constant0._Z16MakeOrientationsPdPiS0_S_S0_i:
	.zero		940


//--------------------- .nv.constant0._Z22ReturnDiffractionSpotsPdS_PiS_S_S0_iS_iS0_S_ --------------------------
	.section	.nv.constant0._Z22ReturnDiffractionSpotsPdS_PiS_S_S0_iS_iS0_S_,"a",@progbits
	.sectionflags	@""
	.align	4
.nv.constant0._Z22ReturnDiffractionSpotsPdS_PiS_S_S0_iS_iS0_S_:
	.zero		984


//--------------------- .nv.constant0._Z23CompareDiffractionSpotsPdS_iS_iPiS0_S0_S_S_S0_S_S0_S0_iiS_ --------------------------
	.section	.nv.constant0._Z23CompareDiffractionSpotsPdS_iS_iPiS0_S0_S_S_S0_S_S0_S0_iiS_,"a",@progbits
	.sectionflags	@""
	.align	4
.nv.constant0._Z23CompareDiffractionSpotsPdS_iS_iPiS0_S0_S_S_S0_S_S0_S0_iiS_:
	.zero		1024


//--------------------- SYMBOLS --------------------------

	.type		.nv.reservedSmem.offset0,@object
	.size		.nv.reservedSmem.offset0,0x4
	.type		vprintf,@function
